	.target	sm_90a

	.elftype	@"ET_EXEC"


//--------------------- .note.nv.tkinfo           --------------------------
	.section	.note.nv.tkinfo,"",@"SHT_NOTE"
	.sectionflags	@"SHF_NOTE_NV_TKINFO"
	.tkinfo
        /*0018*/ 	.word	0x00000002
        /*0030*/ 	.string	""
        /*0030*/ 	.string	"ptxas"
        /*0030*/ 	.string	"Cuda compilation tools, release 13.0, V13.0.88"
        /*0030*/ 	.string	"Build cuda_13.0.r13.0/compiler.36424714_0"
        /*0030*/ 	.string	"-v  -suppress-debug-info  -lineinfo  -arch sm_90a "



//--------------------- .note.nv.cuinfo           --------------------------
	.section	.note.nv.cuinfo,"",@"SHT_NOTE"
	.sectionflags	@"SHF_NOTE_NV_CUINFO"
        /*0018*/ 	.short	0x0002
        /*001a*/ 	.short	0x005a
        /*001c*/ 	.short	0x0082
	.zero		2


//--------------------- .nv.info                  --------------------------
	.section	.nv.info,"",@"SHT_CUDA_INFO"
	.align	4


	//----- nvinfo : EIATTR_REGCOUNT
	.align		4
        /*0000*/ 	.byte	0x04, 0x2f
        /*0002*/ 	.short	(.L_1 - .L_0)
	.align		4
.L_0:
        /*0004*/ 	.word	index@(matmul_kernel)
        /*0008*/ 	.word	0x000000ff


	//----- nvinfo : EIATTR_FRAME_SIZE
	.align		4
.L_1:
        /*000c*/ 	.byte	0x04, 0x11
        /*000e*/ 	.short	(.L_3 - .L_2)
	.align		4
.L_2:
        /*0010*/ 	.word	index@(matmul_kernel)
        /*0014*/ 	.word	0x000006d0


	//----- nvinfo : EIATTR_MIN_STACK_SIZE
	.align		4
.L_3:
        /*0018*/ 	.byte	0x04, 0x12
        /*001a*/ 	.short	(.L_5 - .L_4)
	.align		4
.L_4:
        /*001c*/ 	.word	index@(matmul_kernel)
        /*0020*/ 	.word	0x000006d0
.L_5:


//--------------------- .nv.compat                --------------------------
	.section	.nv.compat,"",@"SHT_CUDA_COMPAT_INFO"
	.align	4
        /*0000*/ 	.byte	0x02, 0x09, 0x01, 0x00, 0x02, 0x02, 0x04, 0x00, 0x02, 0x05, 0x05, 0x00, 0x03, 0x07, 0x01, 0x01
        /*0010*/ 	.byte	0x02, 0x03, 0x00, 0x00, 0x02, 0x06, 0x01, 0x00, 0x04, 0x0b, 0x08, 0x00, 0x00, 0x00, 0x00, 0x00
        /*0020*/ 	.byte	0x00, 0x00, 0x00, 0x00


//--------------------- .nv.info.matmul_kernel    --------------------------
	.section	.nv.info.matmul_kernel,"",@"SHT_CUDA_INFO"
	.sectionflags	@""
	.align	4


	//----- nvinfo : EIATTR_CUDA_API_VERSION
	.align		4
        /*0000*/ 	.byte	0x04, 0x37
        /*0002*/ 	.short	(.L_7 - .L_6)
.L_6:
        /*0004*/ 	.word	0x00000082


	//----- nvinfo : EIATTR_KPARAM_INFO
	.align		4
.L_7:
        /*0008*/ 	.byte	0x04, 0x17
        /*000a*/ 	.short	(.L_9 - .L_8)
.L_8:
        /*000c*/ 	.word	0x00000000
        /*0010*/ 	.short	0x000d
        /*0012*/ 	.short	0x0048
        /*0014*/ 	.byte	0x00, 0xf4, 0x21, 0x00


	//----- nvinfo : EIATTR_KPARAM_INFO
	.align		4
.L_9:
        /*0018*/ 	.byte	0x04, 0x17
        /*001a*/ 	.short	(.L_11 - .L_10)
.L_10:
        /*001c*/ 	.word	0x00000000
        /*0020*/ 	.short	0x000c
        /*0022*/ 	.short	0x0040
        /*0024*/ 	.byte	0x00, 0xf4, 0x21, 0x00


	//----- nvinfo : EIATTR_KPARAM_INFO
	.align		4
.L_11:
        /*0028*/ 	.byte	0x04, 0x17
        /*002a*/ 	.short	(.L_13 - .L_12)
.L_12:
        /*002c*/ 	.word	0x00000000
        /*0030*/ 	.short	0x000b
        /*0032*/ 	.short	0x0038
        /*0034*/ 	.byte	0x00, 0xf0, 0x11, 0x00


	//----- nvinfo : EIATTR_KPARAM_INFO
	.align		4
.L_13:
        /*0038*/ 	.byte	0x04, 0x17
        /*003a*/ 	.short	(.L_15 - .L_14)
.L_14:
        /*003c*/ 	.word	0x00000000
        /*0040*/ 	.short	0x000a
        /*0042*/ 	.short	0x0034
        /*0044*/ 	.byte	0x00, 0xf0, 0x11, 0x00


	//----- nvinfo : EIATTR_KPARAM_INFO
	.align		4
.L_15:
        /*0048*/ 	.byte	0x04, 0x17
        /*004a*/ 	.short	(.L_17 - .L_16)
.L_16:
        /*004c*/ 	.word	0x00000000
        /*0050*/ 	.short	0x0009
        /*0052*/ 	.short	0x0030
        /*0054*/ 	.byte	0x00, 0xf0, 0x11, 0x00


	//----- nvinfo : EIATTR_KPARAM_INFO
	.align		4
.L_17:
        /*0058*/ 	.byte	0x04, 0x17
        /*005a*/ 	.short	(.L_19 - .L_18)
.L_18:
        /*005c*/ 	.word	0x00000000
        /*0060*/ 	.short	0x0008
        /*0062*/ 	.short	0x002c
        /*0064*/ 	.byte	0x00, 0xf0, 0x11, 0x00


	//----- nvinfo : EIATTR_KPARAM_INFO
	.align		4
.L_19:
        /*0068*/ 	.byte	0x04, 0x17
        /*006a*/ 	.short	(.L_21 - .L_20)
.L_20:
        /*006c*/ 	.word	0x00000000
        /*0070*/ 	.short	0x0007
        /*0072*/ 	.short	0x0028
        /*0074*/ 	.byte	0x00, 0xf0, 0x11, 0x00


	//----- nvinfo : EIATTR_KPARAM_INFO
	.align		4
.L_21:
        /*0078*/ 	.byte	0x04, 0x17
        /*007a*/ 	.short	(.L_23 - .L_22)
.L_22:
        /*007c*/ 	.word	0x00000000
        /*0080*/ 	.short	0x0006
        /*0082*/ 	.short	0x0024
        /*0084*/ 	.byte	0x00, 0xf0, 0x11, 0x00


	//----- nvinfo : EIATTR_KPARAM_INFO
	.align		4
.L_23:
        /*0088*/ 	.byte	0x04, 0x17
        /*008a*/ 	.short	(.L_25 - .L_24)
.L_24:
        /*008c*/ 	.word	0x00000000
        /*0090*/ 	.short	0x0005
        /*0092*/ 	.short	0x0020
        /*0094*/ 	.byte	0x00, 0xf0, 0x11, 0x00


	//----- nvinfo : EIATTR_KPARAM_INFO
	.align		4
.L_25:
        /*0098*/ 	.byte	0x04, 0x17
        /*009a*/ 	.short	(.L_27 - .L_26)
.L_26:
        /*009c*/ 	.word	0x00000000
        /*00a0*/ 	.short	0x0004
        /*00a2*/ 	.short	0x001c
        /*00a4*/ 	.byte	0x00, 0xf0, 0x11, 0x00


	//----- nvinfo : EIATTR_KPARAM_INFO
	.align		4
.L_27:
        /*00a8*/ 	.byte	0x04, 0x17
        /*00aa*/ 	.short	(.L_29 - .L_28)
.L_28:
        /*00ac*/ 	.word	0x00000000
        /*00b0*/ 	.short	0x0003
        /*00b2*/ 	.short	0x0018
        /*00b4*/ 	.byte	0x00, 0xf0, 0x11, 0x00


	//----- nvinfo : EIATTR_KPARAM_INFO
	.align		4
.L_29:
        /*00b8*/ 	.byte	0x04, 0x17
        /*00ba*/ 	.short	(.L_31 - .L_30)
.L_30:
        /*00bc*/ 	.word	0x00000000
        /*00c0*/ 	.short	0x0002
        /*00c2*/ 	.short	0x0010
        /*00c4*/ 	.byte	0x00, 0xf4, 0x21, 0x00


	//----- nvinfo : EIATTR_KPARAM_INFO
	.align		4
.L_31:
        /*00c8*/ 	.byte	0x04, 0x17
        /*00ca*/ 	.short	(.L_33 - .L_32)
.L_32:
        /*00cc*/ 	.word	0x00000000
        /*00d0*/ 	.short	0x0001
        /*00d2*/ 	.short	0x0008
        /*00d4*/ 	.byte	0x00, 0xf4, 0x21, 0x00


	//----- nvinfo : EIATTR_KPARAM_INFO
	.align		4
.L_33:
        /*00d8*/ 	.byte	0x04, 0x17
        /*00da*/ 	.short	(.L_35 - .L_34)
.L_34:
        /*00dc*/ 	.word	0x00000000
        /*00e0*/ 	.short	0x0000
        /*00e2*/ 	.short	0x0000
        /*00e4*/ 	.byte	0x00, 0xf4, 0x21, 0x00


	//----- nvinfo : EIATTR_SPARSE_MMA_MASK
	.align		4
.L_35:
        /*00e8*/ 	.byte	0x03, 0x50
        /*00ea*/ 	.short	0x0000


	//----- nvinfo : EIATTR_MAXREG_COUNT
	.align		4
        /*00ec*/ 	.byte	0x03, 0x1b
        /*00ee*/ 	.short	0x00ff


	//----- nvinfo : EIATTR_NUM_BARRIERS
	.align		4
        /*00f0*/ 	.byte	0x02, 0x4c
        /*00f2*/ 	.byte	0x01
	.zero		1


	//----- nvinfo : EIATTR_ANNOTATIONS
	.align		4
        /*00f4*/ 	.byte	0x04, 0x55
        /*00f6*/ 	.short	(.L_37 - .L_36)


	//   ....[0]....
.L_36:
        /*00f8*/ 	.word	0x00000001
        /*00fc*/ 	.byte	0xc0, 0x05, 0x00, 0x00, 0x01, 0x00, 0x00, 0x00, 0xf0, 0x09, 0x00, 0x00, 0x01, 0x00, 0x00, 0x00
        /* <DEDUP_REMOVED lines=608> */
        /*270c*/ 	.byte	0xc0, 0x5b, 0x01, 0x00


	//----- nvinfo : EIATTR_MERCURY_ISA_VERSION
	.align		4
.L_37:
        /*2710*/ 	.byte	0x03, 0x5f
        /*2712*/ 	.short	0x0101


	//----- nvinfo : EIATTR_EXIT_INSTR_OFFSETS
	.align		4
        /*2714*/ 	.byte	0x04, 0x1c
        /*2716*/ 	.short	(.L_39 - .L_38)


	//   ....[0]....
.L_38:
        /*2718*/ 	.word	0x00017fe0


	//   ....[1]....
        /*271c*/ 	.word	0x00018000


	//----- nvinfo : EIATTR_REQNTID
	.align		4
.L_39:
        /*2720*/ 	.byte	0x04, 0x10
        /*2722*/ 	.short	(.L_41 - .L_40)
.L_40:
        /*2724*/ 	.word	0x00000080
        /*2728*/ 	.word	0x00000001
        /*272c*/ 	.word	0x00000001


	//----- nvinfo : EIATTR_CBANK_PARAM_SIZE
	.align		4
.L_41:
        /*2730*/ 	.byte	0x03, 0x19
        /*2732*/ 	.short	0x0050


	//----- nvinfo : EIATTR_PARAM_CBANK
	.align		4
        /*2734*/ 	.byte	0x04, 0x0a
        /*2736*/ 	.short	(.L_43 - .L_42)
	.align		4
.L_42:
        /*2738*/ 	.word	index@(.nv.constant0.matmul_kernel)
        /*273c*/ 	.short	0x0210
        /*273e*/ 	.short	0x0050


	//----- nvinfo : EIATTR_SW_WAR
	.align		4
.L_43:
        /*2740*/ 	.byte	0x04, 0x36
        /*2742*/ 	.short	(.L_45 - .L_44)
.L_44:
        /*2744*/ 	.word	0x00000008
.L_45:


//--------------------- .nv.callgraph             --------------------------
	.section	.nv.callgraph,"",@"SHT_CUDA_CALLGRAPH"
	.align	4
	.sectionentsize	8
	.align		4
        /*0000*/ 	.word	0x00000000
	.align		4
        /*0004*/ 	.word	0xffffffff
	.align		4
        /*0008*/ 	.word	0x00000000
	.align		4
        /*000c*/ 	.word	0xfffffffe
	.align		4
        /*0010*/ 	.word	0x00000000
	.align		4
        /*0014*/ 	.word	0xfffffffd
	.align		4
        /*0018*/ 	.word	0x00000000
	.align		4
        /*001c*/ 	.word	0xfffffffc


//--------------------- .text.matmul_kernel       --------------------------
	.section	.text.matmul_kernel,"ax",@progbits
	.align	128
        .global         matmul_kernel
        .type           matmul_kernel,@function
        .size           matmul_kernel,(.L_x_4 - matmul_kernel)
        .other          matmul_kernel,@"STO_CUDA_ENTRY STV_DEFAULT"
matmul_kernel:
.text.matmul_kernel:
[----:B------:R-:W0:Y:S08]  /*0000*/  LDC R1, c[0x0][0x28] ;  /* 0x00000a00ff017b82 */ /* 0x000e300000000800 */
[----:B------:R-:W1:Y:S01]  /*0010*/  LDC.64 R140, c[0x0][0x228] ;  /* 0x00008a00ff8c7b82 */ /* 0x000e620000000a00 */
[----:B------:R-:W2:Y:S01]  /*0020*/  S2R R5, SR_CTAID.X ;  /* 0x0000000000057919 */ /* 0x000ea20000002500 */
[----:B0-----:R-:W-:Y:S01]  /*0030*/  VIADD R1, R1, 0xfffff930 ;  /* 0xfffff93001017836 */ /* 0x001fe20000000000 */
[----:B------:R-:W-:Y:S01]  /*0040*/  UMOV UR4, 0x400 ;  /* 0x0000040000047882 */ /* 0x000fe20000000000 */
[----:B------:R-:W-:-:S04]  /*0050*/  ULDC.64 UR18, c[0x0][0x208] ;  /* 0x0000820000127ab9 */ /* 0x000fc80000000a00 */
[----:B------:R-:W0:Y:S08]  /*0060*/  LDC R144, c[0x0][0x230] ;  /* 0x00008c00ff907b82 */ /* 0x000e300000000800 */
[----:B------:R-:W3:Y:S01]  /*0070*/  S2UR UR7, SR_CgaCtaId ;  /* 0x00000000000779c3 */ /* 0x000ee20000008800 */
[----:B-1----:R-:W-:-:S05]  /*0080*/  VIADD R0, R141, 0x7f ;  /* 0x0000007f8d007836 */ /* 0x002fca0000000000 */
[----:B------:R-:W-:Y:S01]  /*0090*/  SHF.R.S32.HI R3, RZ, 0x1f, R0 ;  /* 0x0000001fff037819 */ /* 0x000fe20000011400 */
[----:B0-----:R-:W-:-:S03]  /*00a0*/  VIADD R144, R144, 0x7f ;  /* 0x0000007f90907836 */ /* 0x001fc60000000000 */
[----:B------:R-:W-:Y:S02]  /*00b0*/  LEA.HI R3, R3, R0, RZ, 0x7 ;  /* 0x0000000003037211 */ /* 0x000fe400078f38ff */
[----:B--2---:R-:W-:Y:S02]  /*00c0*/  IABS R8, R5 ;  /* 0x0000000500087213 */ /* 0x004fe40000000000 */
[----:B------:R-:W-:Y:S01]  /*00d0*/  SHF.R.S32.HI R4, RZ, 0x7, R3 ;  /* 0x00000007ff047819 */ /* 0x000fe20000011403 */
[----:B---3--:R-:W-:-:S03]  /*00e0*/  ULEA UR7, UR7, UR4, 0x18 ;  /* 0x0000000407077291 */ /* 0x008fc6000f8ec03f */
[-C--:B------:R-:W-:Y:S02]  /*00f0*/  IABS R7, R4.reuse ;  /* 0x0000000400077213 */ /* 0x080fe40000000000 */
[----:B------:R-:W-:Y:S02]  /*0100*/  IABS R10, R4 ;  /* 0x00000004000a7213 */ /* 0x000fe40000000000 */
[----:B------:R-:W0:Y:S08]  /*0110*/  I2F.RP R0, R7 ;  /* 0x0000000700007306 */ /* 0x000e300000209400 */
[----:B0-----:R-:W0:Y:S02]  /*0120*/  MUFU.RCP R0, R0 ;  /* 0x0000000000007308 */ /* 0x001e240000001000 */
[----:B0-----:R-:W-:-:S02]  /*0130*/  VIADD R2, R0, 0xffffffe ;  /* 0x0ffffffe00027836 */ /* 0x001fc40000000000 */
[----:B------:R-:W-:-:S04]  /*0140*/  IMAD.MOV R0, RZ, RZ, -R10 ;  /* 0x000000ffff007224 */ /* 0x000fc800078e0a0a */
[----:B------:R0:W1:Y:S02]  /*0150*/  F2I.FTZ.U32.TRUNC.NTZ R3, R2 ;  /* 0x0000000200037305 */ /* 0x000064000021f000 */
[----:B0-----:R-:W-:Y:S02]  /*0160*/  IMAD.MOV.U32 R2, RZ, RZ, RZ ;  /* 0x000000ffff027224 */ /* 0x001fe400078e00ff */
[----:B-1----:R-:W-:-:S04]  /*0170*/  IMAD.MOV R6, RZ, RZ, -R3 ;  /* 0x000000ffff067224 */ /* 0x002fc800078e0a03 */
[----:B------:R-:W-:Y:S02]  /*0180*/  IMAD R9, R6, R7, RZ ;  /* 0x0000000706097224 */ /* 0x000fe400078e02ff */
[----:B------:R-:W-:Y:S02]  /*0190*/  IMAD.MOV.U32 R6, RZ, RZ, R8 ;  /* 0x000000ffff067224 */ /* 0x000fe400078e0008 */
[----:B------:R-:W-:-:S06]  /*01a0*/  IMAD.HI.U32 R3, R3, R9, R2 ;  /* 0x0000000903037227 */ /* 0x000fcc00078e0002 */
[----:B------:R-:W-:-:S04]  /*01b0*/  IMAD.HI.U32 R3, R3, R6, RZ ;  /* 0x0000000603037227 */ /* 0x000fc800078e00ff */
[----:B------:R-:W-:-:S05]  /*01c0*/  IMAD R0, R3, R0, R6 ;  /* 0x0000000003007224 */ /* 0x000fca00078e0206 */
[----:B------:R-:W-:-:S13]  /*01d0*/  ISETP.GT.U32.AND P1, PT, R7, R0, PT ;  /* 0x000000000700720c */ /* 0x000fda0003f24070 */
[----:B------:R-:W-:Y:S02]  /*01e0*/  @!P1 IMAD.IADD R0, R0, 0x1, -R7 ;  /* 0x0000000100009824 */ /* 0x000fe400078e0a07 */
[----:B------:R-:W-:Y:S01]  /*01f0*/  @!P1 VIADD R3, R3, 0x1 ;  /* 0x0000000103039836 */ /* 0x000fe20000000000 */
[----:B------:R-:W-:Y:S02]  /*0200*/  ISETP.NE.AND P1, PT, R4, RZ, PT ;  /* 0x000000ff0400720c */ /* 0x000fe40003f25270 */
[----:B------:R-:W-:Y:S02]  /*0210*/  ISETP.GE.U32.AND P0, PT, R0, R7, PT ;  /* 0x000000070000720c */ /* 0x000fe40003f06070 */
[----:B------:R-:W-:-:S04]  /*0220*/  LOP3.LUT R0, R5, R4, RZ, 0x3c, !PT ;  /* 0x0000000405007212 */ /* 0x000fc800078e3cff */
[----:B------:R-:W-:Y:S01]  /*0230*/  ISETP.GE.AND P2, PT, R0, RZ, PT ;  /* 0x000000ff0000720c */ /* 0x000fe20003f46270 */
[----:B------:R-:W-:-:S06]  /*0240*/  VIADD R0, R140, 0x3f ;  /* 0x0000003f8c007836 */ /* 0x000fcc0000000000 */
[----:B------:R-:W-:-:S04]  /*0250*/  @P0 VIADD R3, R3, 0x1 ;  /* 0x0000000103030836 */ /* 0x000fc80000000000 */
[----:B------:R-:W-:Y:S01]  /*0260*/  IMAD.MOV.U32 R8, RZ, RZ, R3 ;  /* 0x000000ffff087224 */ /* 0x000fe200078e0003 */
[----:B------:R-:W-:-:S03]  /*0270*/  SHF.R.S32.HI R3, RZ, 0x1f, R0 ;  /* 0x0000001fff037819 */ /* 0x000fc60000011400 */
[----:B------:R-:W-:Y:S01]  /*0280*/  @!P2 IMAD.MOV R8, RZ, RZ, -R8 ;  /* 0x000000ffff08a224 */ /* 0x000fe200078e0a08 */
[----:B------:R-:W-:Y:S02]  /*0290*/  LEA.HI R3, R3, R0, RZ, 0x6 ;  /* 0x0000000003037211 */ /* 0x000fe400078f30ff */
[----:B------:R-:W-:-:S04]  /*02a0*/  @!P1 LOP3.LUT R8, RZ, R4, RZ, 0x33, !PT ;  /* 0x00000004ff089212 */ /* 0x000fc800078e33ff */
[----:B------:R-:W-:Y:S01]  /*02b0*/  LEA.HI.SX32 R3, R3, -R8, 0x1a ;  /* 0x8000000803037211 */ /* 0x000fe200078fd2ff */
[----:B------:R-:W-:-:S03]  /*02c0*/  IMAD.MOV R6, RZ, RZ, -R8 ;  /* 0x000000ffff067224 */ /* 0x000fc600078e0a08 */
[----:B------:R-:W-:Y:S01]  /*02d0*/  VIMNMX R9, R3, 0x1, PT ;  /* 0x0000000103097848 */ /* 0x000fe20003fe0100 */
[----:B------:R-:W-:-:S03]  /*02e0*/  IMAD R6, R4, R6, R5 ;  /* 0x0000000604067224 */ /* 0x000fc600078e0205 */
        /* <DEDUP_REMOVED lines=9> */
[----:B------:R-:W-:Y:S01]  /*0380*/  IMAD.MOV.U32 R4, RZ, RZ, R10 ;  /* 0x000000ffff047224 */ /* 0x000fe200078e000a */
[----:B------:R-:W-:-:S03]  /*0390*/  IABS R10, R6 ;  /* 0x00000006000a7213 */ /* 0x000fc60000000000 */
[----:B------:R-:W-:Y:S02]  /*03a0*/  IMAD R5, R4, R7, RZ ;  /* 0x0000000704057224 */ /* 0x000fe400078e02ff */
[----:B------:R-:W-:Y:S02]  /*03b0*/  IMAD.MOV.U32 R4, RZ, RZ, R10 ;  /* 0x000000ffff047224 */ /* 0x000fe400078e000a */
[----:B------:R-:W-:-:S06]  /*03c0*/  IMAD.HI.U32 R3, R3, R5, R2 ;  /* 0x0000000503037227 */ /* 0x000fcc00078e0002 */
[----:B------:R-:W-:-:S04]  /*03d0*/  IMAD.HI.U32 R3, R3, R4, RZ ;  /* 0x0000000403037227 */ /* 0x000fc800078e00ff */
[----:B------:R-:W-:Y:S02]  /*03e0*/  IMAD R0, R3, R0, R4 ;  /* 0x0000000003007224 */ /* 0x000fe400078e0204 */
[----:B------:R-:W0:Y:S03]  /*03f0*/  S2R R4, SR_TID.X ;  /* 0x0000000000047919 */ /* 0x000e260000002100 */
[----:B------:R-:W-:-:S13]  /*0400*/  ISETP.GT.U32.AND P1, PT, R7, R0, PT ;  /* 0x000000000700720c */ /* 0x000fda0003f24070 */
[----:B------:R-:W-:Y:S02]  /*0410*/  @!P1 IMAD.IADD R0, R0, 0x1, -R7 ;  /* 0x0000000100009824 */ /* 0x000fe400078e0a07 */
[----:B------:R-:W-:Y:S01]  /*0420*/  @!P1 VIADD R3, R3, 0x1 ;  /* 0x0000000103039836 */ /* 0x000fe20000000000 */
[----:B------:R-:W-:Y:S02]  /*0430*/  ISETP.NE.AND P1, PT, R9, RZ, PT ;  /* 0x000000ff0900720c */ /* 0x000fe40003f25270 */
[----:B------:R-:W-:Y:S02]  /*0440*/  ISETP.GE.U32.AND P0, PT, R0, R7, PT ;  /* 0x000000070000720c */ /* 0x000fe40003f06070 */
[----:B------:R-:W-:-:S04]  /*0450*/  LOP3.LUT R0, R6, R9, RZ, 0x3c, !PT ;  /* 0x0000000906007212 */ /* 0x000fc800078e3cff */
[----:B------:R-:W-:Y:S02]  /*0460*/  ISETP.GE.AND P2, PT, R0, RZ, PT ;  /* 0x000000ff0000720c */ /* 0x000fe40003f46270 */
[----:B0-----:R-:W-:-:S05]  /*0470*/  LOP3.LUT R2, R4, 0x3f, RZ, 0xc0, !PT ;  /* 0x0000003f04027812 */ /* 0x001fca00078ec0ff */
[----:B------:R-:W-:Y:S01]  /*0480*/  @P0 VIADD R3, R3, 0x1 ;  /* 0x0000000103030836 */ /* 0x000fe20000000000 */
[----:B------:R-:W-:Y:S02]  /*0490*/  SHF.R.U32.HI R146, RZ, 0x6, R4 ;  /* 0x00000006ff927819 */ /* 0x000fe40000011604 */
[----:B------:R-:W-:Y:S02]  /*04a0*/  ISETP.GT.AND P0, PT, R144, 0x7f, PT ;  /* 0x0000007f9000780c */ /* 0x000fe40003f04270 */
[----:B------:R-:W-:Y:S01]  /*04b0*/  SGXT.U32 R146, R146, 0x1 ;  /* 0x000000019292781a */ /* 0x000fe20000000000 */
[----:B------:R-:W-:Y:S01]  /*04c0*/  @!P2 IMAD.MOV R3, RZ, RZ, -R3 ;  /* 0x000000ffff03a224 */ /* 0x000fe200078e0a03 */
[----:B------:R-:W-:Y:S02]  /*04d0*/  @!P1 LOP3.LUT R3, RZ, R9, RZ, 0x33, !PT ;  /* 0x00000009ff039212 */ /* 0x000fe400078e33ff */
[C---:B------:R-:W-:Y:S02]  /*04e0*/  LOP3.LUT R7, R146.reuse, 0x2, RZ, 0xfc, !PT ;  /* 0x0000000292077812 */ /* 0x040fe400078efcff */
[C---:B------:R-:W-:Y:S01]  /*04f0*/  LOP3.LUT R7, R146.reuse, 0x8, RZ, 0xfc, !PT ;  /* 0x0000000892077812 */ /* 0x040fe200078efcff */
[----:B------:R-:W-:Y:S01]  /*0500*/  IMAD.MOV R0, RZ, RZ, -R3 ;  /* 0x000000ffff007224 */ /* 0x000fe200078e0a03 */
[----:B------:R-:W-:-:S02]  /*0510*/  LOP3.LUT R7, R146, 0x10, RZ, 0xfc, !PT ;  /* 0x0000001092077812 */ /* 0x000fc400078efcff */
[C---:B------:R-:W-:Y:S01]  /*0520*/  LOP3.LUT R7, R146.reuse, 0x16, RZ, 0xfc, !PT ;  /* 0x0000001692077812 */ /* 0x040fe200078efcff */
[----:B------:R-:W-:Y:S01]  /*0530*/  IMAD R0, R9, R0, R6 ;  /* 0x0000000009007224 */ /* 0x000fe200078e0206 */
[C---:B------:R-:W-:Y:S02]  /*0540*/  LOP3.LUT R6, R146.reuse, 0x6, RZ, 0xfc, !PT ;  /* 0x0000000692067812 */ /* 0x040fe400078efcff */
[----:B------:R-:W-:Y:S01]  /*0550*/  LOP3.LUT R6, R146, 0xc, RZ, 0xfc, !PT ;  /* 0x0000000c92067812 */ /* 0x000fe200078efcff */
[----:B------:R-:W-:Y:S01]  /*0560*/  IMAD.IADD R5, R8, 0x1, R0 ;  /* 0x0000000108057824 */ /* 0x000fe200078e0200 */
[C---:B------:R-:W-:Y:S02]  /*0570*/  LOP3.LUT R0, R146.reuse, 0x4, RZ, 0xfc, !PT ;  /* 0x0000000492007812 */ /* 0x040fe400078efcff */
[C---:B------:R-:W-:Y:S01]  /*0580*/  LOP3.LUT R0, R146.reuse, 0xa, RZ, 0xfc, !PT ;  /* 0x0000000a92007812 */ /* 0x040fe200078efcff */
[----:B------:R-:W-:Y:S01]  /*0590*/  IMAD R14, R5, 0x40, R2 ;  /* 0x00000040050e7824 */ /* 0x000fe200078e0202 */
[----:B------:R-:W-:-:S02]  /*05a0*/  LOP3.LUT R0, R146, 0x12, RZ, 0xfc, !PT ;  /* 0x0000001292007812 */ /* 0x000fc400078efcff */
[C---:B------:R-:W-:Y:S02]  /*05b0*/  LOP3.LUT R6, R146.reuse, 0x14, RZ, 0xfc, !PT ;  /* 0x0000001492067812 */ /* 0x040fe400078efcff */
[----:B------:R0:W-:Y:S01]  /*05c0*/  STL [R1+0x560], R14 ;  /* 0x0005600e01007387 */ /* 0x0001e20000100800 */
[C---:B------:R-:W-:Y:S02]  /*05d0*/  LOP3.LUT R0, R146.reuse, 0x18, RZ, 0xfc, !PT ;  /* 0x0000001892007812 */ /* 0x040fe400078efcff */
[C---:B------:R-:W-:Y:S02]  /*05e0*/  LOP3.LUT R6, R146.reuse, 0x1a, RZ, 0xfc, !PT ;  /* 0x0000001a92067812 */ /* 0x040fe400078efcff */
[C---:B------:R-:W-:Y:S02]  /*05f0*/  LOP3.LUT R0, R146.reuse, 0x20, RZ, 0xfc, !PT ;  /* 0x0000002092007812 */ /* 0x040fe400078efcff */
[C---:B------:R-:W-:Y:S02]  /*0600*/  LOP3.LUT R7, R146.reuse, 0x1c, RZ, 0xfc, !PT ;  /* 0x0000001c92077812 */ /* 0x040fe400078efcff */
[----:B------:R-:W-:-:S02]  /*0610*/  LOP3.LUT R6, R146, 0x22, RZ, 0xfc, !PT ;  /* 0x0000002292067812 */ /* 0x000fc400078efcff */
[C---:B------:R-:W-:Y:S02]  /*0620*/  LOP3.LUT R0, R146.reuse, 0x26, RZ, 0xfc, !PT ;  /* 0x0000002692007812 */ /* 0x040fe400078efcff */
        /* <DEDUP_REMOVED lines=35> */
[----:B------:R-:W-:Y:S01]  /*0860*/  LOP3.LUT R0, R146, 0x78, RZ, 0xfc, !PT ;  /* 0x0000007892007812 */ /* 0x000fe200078efcff */
[----:B------:R-:W-:Y:S01]  /*0870*/  IMAD.SHL.U32 R0, R3, 0x80, RZ ;  /* 0x0000008003007824 */ /* 0x000fe200078e00ff */
[C---:B------:R-:W-:Y:S02]  /*0880*/  LOP3.LUT R91, R4.reuse, 0x7f, RZ, 0xc0, !PT ;  /* 0x0000007f045b7812 */ /* 0x040fe400078ec0ff */
[C---:B------:R-:W-:Y:S02]  /*0890*/  LEA.HI R145, R4.reuse, 0xe, RZ, 0x1a ;  /* 0x0000000e04917811 */ /* 0x040fe400078fd0ff */
[C---:B------:R-:W-:Y:S02]  /*08a0*/  LEA.HI R149, R4.reuse, 0x1e, RZ, 0x1a ;  /* 0x0000001e04957811 */ /* 0x040fe400078fd0ff */
[C---:B------:R-:W-:Y:S02]  /*08b0*/  LEA.HI R151, R4.reuse, 0x2e, RZ, 0x1a ;  /* 0x0000002e04977811 */ /* 0x040fe400078fd0ff */
[----:B------:R-:W-:-:S02]  /*08c0*/  LEA.HI R153, R4, 0x3e, RZ, 0x1a ;  /* 0x0000003e04997811 */ /* 0x000fc400078fd0ff */
[C---:B------:R-:W-:Y:S02]  /*08d0*/  LEA.HI R155, R4.reuse, 0x4e, RZ, 0x1a ;  /* 0x0000004e049b7811 */ /* 0x040fe400078fd0ff */
[C---:B------:R-:W-:Y:S02]  /*08e0*/  LEA.HI R157, R4.reuse, 0x5e, RZ, 0x1a ;  /* 0x0000005e049d7811 */ /* 0x040fe400078fd0ff */
[C---:B------:R-:W-:Y:S02]  /*08f0*/  LEA.HI R159, R4.reuse, 0x6e, RZ, 0x1a ;  /* 0x0000006e049f7811 */ /* 0x040fe400078fd0ff */
[----:B------:R-:W-:Y:S02]  /*0900*/  LEA.HI R161, R4, 0x7e, RZ, 0x1a ;  /* 0x0000007e04a17811 */ /* 0x000fe400078fd0ff */
[C---:B------:R-:W-:Y:S02]  /*0910*/  LOP3.LUT R7, R146.reuse, 0x76, RZ, 0xfc, !PT ;  /* 0x0000007692077812 */ /* 0x040fe400078efcff */
[----:B------:R-:W-:-:S02]  /*0920*/  LOP3.LUT R6, R146, 0x7a, RZ, 0xfc, !PT ;  /* 0x0000007a92067812 */ /* 0x000fc400078efcff */
[----:B------:R-:W-:Y:S01]  /*0930*/  LOP3.LUT R89, R146, 0x7c, RZ, 0xfc, !PT ;  /* 0x0000007c92597812 */ /* 0x000fe200078efcff */
[----:B0-----:R-:W-:Y:S06]  /*0940*/  @P0 BRA `(.L_x_0) ;  /* 0x0000000000900947 */ /* 0x001fec0003800000 */
[----:B------:R-:W-:Y:S01]  /*0950*/  IMAD.SHL.U32 R4, R4, 0x10, RZ ;  /* 0x0000001004047824 */ /* 0x000fe200078e00ff */
[----:B------:R-:W-:Y:S02]  /*0960*/  CS2R R24, SRZ ;  /* 0x0000000000187805 */ /* 0x000fe4000001ff00 */
[----:B------:R-:W-:Y:S02]  /*0970*/  CS2R R26, SRZ ;  /* 0x00000000001a7805 */ /* 0x000fe4000001ff00 */
[----:B------:R-:W-:Y:S02]  /*0980*/  CS2R R28, SRZ ;  /* 0x00000000001c7805 */ /* 0x000fe4000001ff00 */
[----:B------:R-:W-:Y:S02]  /*0990*/  CS2R R30, SRZ ;  /* 0x00000000001e7805 */ /* 0x000fe4000001ff00 */
[----:B------:R-:W-:Y:S02]  /*09a0*/  LOP3.LUT R2, R4, 0x70, RZ, 0xc0, !PT ;  /* 0x0000007004027812 */ /* 0x000fe400078ec0ff */
[----:B------:R-:W-:-:S02]  /*09b0*/  CS2R R32, SRZ ;  /* 0x0000000000207805 */ /* 0x000fc4000001ff00 */
[----:B------:R-:W-:Y:S02]  /*09c0*/  CS2R R34, SRZ ;  /* 0x0000000000227805 */ /* 0x000fe4000001ff00 */
[----:B------:R-:W-:Y:S02]  /*09d0*/  CS2R R36, SRZ ;  /* 0x0000000000247805 */ /* 0x000fe4000001ff00 */
[----:B------:R-:W-:Y:S01]  /*09e0*/  CS2R R38, SRZ ;  /* 0x0000000000267805 */ /* 0x000fe2000001ff00 */
[----:B------:R0:W-:Y:S01]  /*09f0*/  STL [R1+0x564], R2 ;  /* 0x0005640201007387 */ /* 0x0001e20000100800 */
[----:B------:R-:W-:Y:S02]  /*0a00*/  CS2R R40, SRZ ;  /* 0x0000000000287805 */ /* 0x000fe4000001ff00 */
[----:B------:R-:W-:Y:S02]  /*0a10*/  CS2R R42, SRZ ;  /* 0x00000000002a7805 */ /* 0x000fe4000001ff00 */
[----:B------:R-:W-:-:S02]  /*0a20*/  CS2R R44, SRZ ;  /* 0x00000000002c7805 */ /* 0x000fc4000001ff00 */
[----:B------:R-:W-:Y:S02]  /*0a30*/  CS2R R46, SRZ ;  /* 0x00000000002e7805 */ /* 0x000fe4000001ff00 */
[----:B------:R-:W-:Y:S02]  /*0a40*/  CS2R R48, SRZ ;  /* 0x0000000000307805 */ /* 0x000fe4000001ff00 */
[----:B------:R-:W-:Y:S02]  /*0a50*/  CS2R R50, SRZ ;  /* 0x0000000000327805 */ /* 0x000fe4000001ff00 */
        /* <DEDUP_REMOVED lines=17> */
[----:B------:R-:W-:Y:S01]  /*0b70*/  CS2R R86, SRZ ;  /* 0x0000000000567805 */ /* 0x000fe2000001ff00 */
[----:B0-----:R-:W-:Y:S06]  /*0b80*/  BRA `(.L_x_1) ;  /* 0x0000014400847947 */ /* 0x001fec0003800000 */
.L_x_0:
[----:B------:R-:W-:Y:S01]  /*0b90*/  IABS R12, R140 ;  /* 0x0000008c000c7213 */ /* 0x000fe20000000000 */
[C---:B------:R-:W-:Y:S01]  /*0ba0*/  VIADD R15, R0.reuse, 0x77 ;  /* 0x00000077000f7836 */ /* 0x040fe20000000000 */
[----:B------:R-:W-:Y:S01]  /*0bb0*/  IABS R5, R141 ;  /* 0x0000008d00057213 */ /* 0x000fe20000000000 */
[C---:B------:R-:W-:Y:S01]  /*0bc0*/  VIADD R17, R0.reuse, 0x76 ;  /* 0x0000007600117836 */ /* 0x040fe20000000000 */
[----:B------:R-:W0:Y:S01]  /*0bd0*/  I2F.RP R3, R12 ;  /* 0x0000000c00037306 */ /* 0x000e220000209400 */
[----:B------:R-:W-:Y:S01]  /*0be0*/  IABS R13, R14 ;  /* 0x0000000e000d7213 */ /* 0x000fe20000000000 */
[----:B------:R-:W-:Y:S01]  /*0bf0*/  VIADD R19, R0, 0x5a ;  /* 0x0000005a00137836 */ /* 0x000fe20000000000 */
[----:B------:R-:W-:Y:S01]  /*0c00*/  ISETP.NE.AND P4, PT, R140, RZ, PT ;  /* 0x000000ff8c00720c */ /* 0x000fe20003f85270 */
[C---:B------:R-:W-:Y:S01]  /*0c10*/  VIADD R23, R0.reuse, 0x58 ;  /* 0x0000005800177836 */ /* 0x040fe20000000000 */
[----:B------:R-:W-:Y:S01]  /*0c20*/  IABS R90, R15 ;  /* 0x0000000f005a7213 */ /* 0x000fe20000000000 */
[C---:B------:R-:W-:Y:S01]  /*0c30*/  VIADD R21, R0.reuse, 0x59 ;  /* 0x0000005900157836 */ /* 0x040fe20000000000 */
[----:B------:R-:W-:Y:S01]  /*0c40*/  IABS R94, R17 ;  /* 0x00000011005e7213 */ /* 0x000fe20000000000 */
[----:B------:R-:W1:Y:S01]  /*0c50*/  I2F.RP R10, R5 ;  /* 0x00000005000a7306 */ /* 0x000e620000209400 */
[----:B------:R-:W-:Y:S01]  /*0c60*/  IABS R228, R19 ;  /* 0x0000001300e47213 */ /* 0x000fe20000000000 */
[----:B------:R-:W-:Y:S01]  /*0c70*/  VIADD R27, R0, 0x1 ;  /* 0x00000001001b7836 */ /* 0x000fe20000000000 */
[----:B------:R-:W-:Y:S01]  /*0c80*/  IABS R224, R23 ;  /* 0x0000001700e07213 */ /* 0x000fe20000000000 */
[----:B------:R-:W-:Y:S01]  /*0c90*/  ULDC UR17, c[0x0][0x23c] ;  /* 0x00008f0000117ab9 */ /* 0x000fe20000000800 */
[----:B------:R-:W-:Y:S01]  /*0ca0*/  IABS R226, R21 ;  /* 0x0000001500e27213 */ /* 0x000fe20000000000 */
[----:B------:R-:W-:Y:S01]  /*0cb0*/  ULDC UR4, c[0x0][0x234] ;  /* 0x00008d0000047ab9 */ /* 0x000fe20000000800 */
[----:B------:R-:W-:Y:S01]  /*0cc0*/  IABS R30, R27 ;  /* 0x0000001b001e7213 */ /* 0x000fe20000000000 */
[----:B0-----:R-:W0:Y:S01]  /*0cd0*/  MUFU.RCP R3, R3 ;  /* 0x0000000300037308 */ /* 0x001e220000001000 */
[----:B------:R-:W-:Y:S01]  /*0ce0*/  ULDC UR16, c[0x0][0x238] ;  /* 0x00008e0000107ab9 */ /* 0x000fe20000000800 */
[----:B------:R-:W-:Y:S01]  /*0cf0*/  ULDC.64 UR8, c[0x0][0x210] ;  /* 0x0000840000087ab9 */ /* 0x000fe20000000a00 */
[----:B------:R-:W-:Y:S01]  /*0d00*/  IMAD R143, R89, UR16, RZ ;  /* 0x00000010598f7c24 */ /* 0x000fe2000f8e02ff */
[----:B------:R-:W-:Y:S01]  /*0d10*/  USHF.R.U32.HI UR14, URZ, 0x4, UR7 ;  /* 0x000000043f0e7899 */ /* 0x000fe20008011607 */
[----:B------:R-:W-:Y:S01]  /*0d20*/  IMAD R42, RZ, RZ, -UR16 ;  /* 0x80000010ff2a7e24 */ /* 0x000fe2000f8e02ff */
[----:B------:R-:W-:-:S02]  /*0d30*/  UMOV UR6, URZ ;  /* 0x0000003f00067c82 */ /* 0x000fc40008000000 */
[----:B-1----:R-:W1:Y:S01]  /*0d40*/  MUFU.RCP R10, R10 ;  /* 0x0000000a000a7308 */ /* 0x002e620000001000 */
[----:B------:R-:W-:Y:S01]  /*0d50*/  IMAD R39, R42, 0x2, R143 ;  /* 0x000000022a277824 */ /* 0x000fe200078e028f */
[----:B------:R-:W-:-:S03]  /*0d60*/  USGXT.U32 UR14, UR14, 0xe ;  /* 0x0000000e0e0e789a */ /* 0x000fc60008000000 */
[----:B------:R-:W-:Y:S01]  /*0d70*/  IMAD R142, R42, 0x2, R39 ;  /* 0x000000022a8e7824 */ /* 0x000fe200078e0227 */
[----:B------:R-:W-:Y:S01]  /*0d80*/  UIADD3 UR10, UP1, UR14, 0x2, URZ ;  /* 0x000000020e0a7890 */ /* 0x000fe2000ff3e03f */
[----:B0-----:R-:W-:-:S03]  /*0d90*/  VIADD R6, R3, 0xffffffe ;  /* 0x0ffffffe03067836 */ /* 0x001fc60000000000 */
[----:B------:R-:W-:Y:S01]  /*0da0*/  UIADD3.X UR11, UR6, 0x40000040, URZ, UP1, !UPT ;  /* 0x40000040060b7890 */ /* 0x000fe20008ffe43f */
[----:B------:R0:W2:Y:S03]  /*0db0*/  F2I.FTZ.U32.TRUNC.NTZ R7, R6 ;  /* 0x0000000600077305 */ /* 0x0000a6000021f000 */
[----:B------:R-:W-:Y:S02]  /*0dc0*/  UIADD3.64 UR22, UR10, 0x2, URZ ;  /* 0x000000020a167897 */ /* 0x000fe4000fffe03f */
[----:B------:R-:W-:Y:S01]  /*0dd0*/  UIADD3.64 UR26, UR10, 0x4, URZ ;  /* 0x000000040a1a7897 */ /* 0x000fe2000fffe03f */
[----:B-1----:R-:W-:Y:S01]  /*0de0*/  VIADD R8, R10, 0xffffffe ;  /* 0x0ffffffe0a087836 */ /* 0x002fe20000000000 */
[----:B------:R-:W-:-:S03]  /*0df0*/  IABS R10, R0 ;  /* 0x00000000000a7213 */ /* 0x000fc60000000000 */
[----:B------:R1:W3:Y:S01]  /*0e00*/  F2I.FTZ.U32.TRUNC.NTZ R9, R8 ;  /* 0x0000000800097305 */ /* 0x0002e2000021f000 */
[----:B0-----:R-:W-:Y:S02]  /*0e10*/  IMAD.MOV.U32 R6, RZ, RZ, RZ ;  /* 0x000000ffff067224 */ /* 0x001fe400078e00ff */
[----:B--2---:R-:W-:Y:S02]  /*0e20*/  IMAD.MOV R11, RZ, RZ, -R7 ;  /* 0x000000ffff0b7224 */ /* 0x004fe400078e0a07 */
[----:B-1----:R-:W-:Y:S02]  /*0e30*/  IMAD.MOV.U32 R8, RZ, RZ, RZ ;  /* 0x000000ffff087224 */ /* 0x002fe400078e00ff */
[----:B------:R-:W-:-:S04]  /*0e40*/  IMAD R11, R11, R12, RZ ;  /* 0x0000000c0b0b7224 */ /* 0x000fc800078e02ff */
[----:B------:R-:W-:-:S04]  /*0e50*/  IMAD.HI.U32 R7, R7, R11, R6 ;  /* 0x0000000b07077227 */ /* 0x000fc800078e0006 */
[----:B---3--:R-:W-:Y:S02]  /*0e60*/  IMAD.MOV R6, RZ, RZ, -R9 ;  /* 0x000000ffff067224 */ /* 0x008fe400078e0a09 */
[----:B------:R-:W-:-:S04]  /*0e70*/  IMAD.HI.U32 R7, R7, R13, RZ ;  /* 0x0000000d07077227 */ /* 0x000fc800078e00ff */
[----:B------:R-:W-:Y:S02]  /*0e80*/  IMAD R3, R6, R5, RZ ;  /* 0x0000000506037224 */ /* 0x000fe400078e02ff */
[----:B------:R-:W-:Y:S02]  /*0e90*/  IMAD.MOV R7, RZ, RZ, -R7 ;  /* 0x000000ffff077224 */ /* 0x000fe400078e0a07 */
[----:B------:R-:W-:-:S04]  /*0ea0*/  IMAD.HI.U32 R6, R9, R3, R8 ;  /* 0x0000000309067227 */ /* 0x000fc800078e0008 */
[----:B------:R-:W-:Y:S02]  /*0eb0*/  IMAD R3, R12, R7, R13 ;  /* 0x000000070c037224 */ /* 0x000fe400078e020d */
[----:B------:R-:W-:-:S03]  /*0ec0*/  IMAD.HI.U32 R7, R6, R10, RZ ;  /* 0x0000000a06077227 */ /* 0x000fc600078e00ff */
[----:B------:R-:W-:Y:S01]  /*0ed0*/  ISETP.GT.U32.AND P0, PT, R12, R3, PT ;  /* 0x000000030c00720c */ /* 0x000fe20003f04070 */
[----:B------:R-:W-:Y:S02]  /*0ee0*/  IMAD.MOV R7, RZ, RZ, -R7 ;  /* 0x000000ffff077224 */ /* 0x000fe400078e0a07 */
[C---:B------:R-:W-:Y:S02]  /*0ef0*/  VIADD R8, R0.reuse, 0x7f ;  /* 0x0000007f00087836 */ /* 0x040fe40000000000 */
[C---:B------:R-:W-:Y:S02]  /*0f00*/  IMAD R10, R5.reuse, R7, R10 ;  /* 0x00000007050a7224 */ /* 0x040fe400078e020a */
[C---:B------:R-:W-:Y:S01]  /*0f10*/  VIADD R9, R0.reuse, 0x7e ;  /* 0x0000007e00097836 */ /* 0x040fe20000000000 */
[----:B------:R-:W-:Y:S01]  /*0f20*/  IABS R18, R8 ;  /* 0x0000000800127213 */ /* 0x000fe20000000000 */
[C---:B------:R-:W-:Y:S01]  /*0f30*/  VIADD R11, R0.reuse, 0x7a ;  /* 0x0000007a000b7836 */ /* 0x040fe20000000000 */
[----:B------:R-:W-:Y:S01]  /*0f40*/  ISETP.GT.U32.AND P5, PT, R5, R10, PT ;  /* 0x0000000a0500720c */ /* 0x000fe20003fa4070 */
[----:B------:R-:W-:Y:S01]  /*0f50*/  VIADD R13, R0, 0x78 ;  /* 0x00000078000d7836 */ /* 0x000fe20000000000 */
[----:B------:R-:W-:Y:S01]  /*0f60*/  IABS R20, R9 ;  /* 0x0000000900147213 */ /* 0x000fe20000000000 */
[----:B------:R-:W-:Y:S01]  /*0f70*/  @!P0 IMAD.IADD R3, R3, 0x1, -R12 ;  /* 0x0000000103038824 */ /* 0x000fe200078e0a0c */
[----:B------:R-:W-:Y:S01]  /*0f80*/  ISETP.GE.AND P0, PT, R14, RZ, PT ;  /* 0x000000ff0e00720c */ /* 0x000fe20003f06270 */
[----:B------:R-:W-:Y:S01]  /*0f90*/  IMAD.HI.U32 R7, R6, R18, RZ ;  /* 0x0000001206077227 */ /* 0x000fe200078e00ff */
[----:B------:R-:W-:-:S02]  /*0fa0*/  ISETP.GE.AND P3, PT, R8, RZ, PT ;  /* 0x000000ff0800720c */ /* 0x000fc40003f66270 */
[----:B------:R-:W-:Y:S01]  /*0fb0*/  ISETP.GT.U32.AND P1, PT, R12, R3, PT ;  /* 0x000000030c00720c */ /* 0x000fe20003f24070 */
[----:B------:R-:W-:Y:S01]  /*0fc0*/  IMAD.MOV R7, RZ, RZ, -R7 ;  /* 0x000000ffff077224 */ /* 0x000fe200078e0a07 */
[----:B------:R-:W-:Y:S01]  /*0fd0*/  ISETP.GE.AND P2, PT, R9, RZ, PT ;  /* 0x000000ff0900720c */ /* 0x000fe20003f46270 */
[----:B------:R-:W-:Y:S01]  /*0fe0*/  VIADD R8, R0, 0x7d ;  /* 0x0000007d00087836 */ /* 0x000fe20000000000 */
[----:B------:R-:W-:Y:S01]  /*0ff0*/  IABS R14, R11 ;  /* 0x0000000b000e7213 */ /* 0x000fe20000000000 */
[----:B------:R-:W-:Y:S01]  /*1000*/  @!P5 IMAD.IADD R10, R10, 0x1, -R5 ;  /* 0x000000010a0ad824 */ /* 0x000fe200078e0a05 */
[----:B------:R-:W-:Y:S01]  /*1010*/  ISETP.GE.AND P5, PT, R0, RZ, PT ;  /* 0x000000ff0000720c */ /* 0x000fe20003fa6270 */
[C---:B------:R-:W-:Y:S01]  /*1020*/  IMAD R18, R5.reuse, R7, R18 ;  /* 0x0000000705127224 */ /* 0x040fe200078e0212 */
[----:B------:R-:W-:Y:S01]  /*1030*/  IABS R22, R8 ;  /* 0x0000000800167213 */ /* 0x000fe20000000000 */
[----:B------:R-:W-:Y:S01]  /*1040*/  IMAD.HI.U32 R7, R6, R20, RZ ;  /* 0x0000001406077227 */ /* 0x000fe200078e00ff */
[----:B------:R-:W-:-:S02]  /*1050*/  ISETP.GT.U32.AND P6, PT, R5, R10, PT ;  /* 0x0000000a0500720c */ /* 0x000fc40003fc4070 */
[----:B------:R-:W-:Y:S01]  /*1060*/  IABS R92, R13 ;  /* 0x0000000d005c7213 */ /* 0x000fe20000000000 */
[----:B------:R-:W-:Y:S01]  /*1070*/  @!P1 IMAD.IADD R3, R3, 0x1, -R12 ;  /* 0x0000000103039824 */ /* 0x000fe200078e0a0c */
[----:B------:R-:W-:Y:S01]  /*1080*/  ISETP.GE.AND P1, PT, R8, RZ, PT ;  /* 0x000000ff0800720c */ /* 0x000fe20003f26270 */
[----:B------:R-:W-:Y:S02]  /*1090*/  IMAD.MOV R7, RZ, RZ, -R7 ;  /* 0x000000ffff077224 */ /* 0x000fe400078e0a07 */
[----:B------:R-:W-:Y:S01]  /*10a0*/  @!P0 IMAD.MOV R3, RZ, RZ, -R3 ;  /* 0x000000ffff038224 */ /* 0x000fe200078e0a03 */
[C---:B------:R-:W-:Y:S01]  /*10b0*/  ISETP.GT.U32.AND P0, PT, R5.reuse, R18, PT ;  /* 0x000000120500720c */ /* 0x040fe20003f04070 */
[C---:B------:R-:W-:Y:S01]  /*10c0*/  IMAD R20, R5.reuse, R7, R20 ;  /* 0x0000000705147224 */ /* 0x040fe200078e0214 */
[----:B------:R-:W-:Y:S01]  /*10d0*/  @!P4 LOP3.LUT R3, RZ, R140, RZ, 0x33, !PT ;  /* 0x0000008cff03c212 */ /* 0x000fe200078e33ff */
[----:B------:R-:W-:Y:S02]  /*10e0*/  VIADD R7, R0, 0x7c ;  /* 0x0000007c00077836 */ /* 0x000fe40000000000 */
[----:B------:R-:W-:Y:S01]  /*10f0*/  @!P6 IMAD.IADD R10, R10, 0x1, -R5 ;  /* 0x000000010a0ae824 */ /* 0x000fe200078e0a05 */
[----:B------:R-:W-:Y:S01]  /*1100*/  ISETP.GT.U32.AND P6, PT, R5, R20, PT ;  /* 0x000000140500720c */ /* 0x000fe20003fc4070 */
[----:B------:R-:W-:Y:S01]  /*1110*/  VIADD R8, R0, 0x7b ;  /* 0x0000007b00087836 */ /* 0x000fe20000000000 */
[----:B------:R-:W-:Y:S01]  /*1120*/  ISETP.GE.AND P4, PT, R7, RZ, PT ;  /* 0x000000ff0700720c */ /* 0x000fe20003f86270 */
[----:B------:R-:W-:Y:S01]  /*1130*/  @!P5 IMAD.MOV R10, RZ, RZ, -R10 ;  /* 0x000000ffff0ad224 */ /* 0x000fe200078e0a0a */
[----:B------:R-:W-:Y:S01]  /*1140*/  IABS R88, R7 ;  /* 0x0000000700587213 */ /* 0x000fe20000000000 */
[----:B------:R-:W-:Y:S01]  /*1150*/  IMAD.HI.U32 R7, R6, R22, RZ ;  /* 0x0000001606077227 */ /* 0x000fe200078e00ff */
[----:B------:R-:W-:-:S03]  /*1160*/  IABS R12, R8 ;  /* 0x00000008000c7213 */ /* 0x000fc60000000000 */
[----:B------:R-:W-:Y:S01]  /*1170*/  @!P0 IMAD.IADD R18, R18, 0x1, -R5 ;  /* 0x0000000112128824 */ /* 0x000fe200078e0a05 */
[----:B------:R-:W-:Y:S01]  /*1180*/  ISETP.GE.AND P0, PT, R8, RZ, PT ;  /* 0x000000ff0800720c */ /* 0x000fe20003f06270 */
[----:B------:R-:W-:Y:S02]  /*1190*/  IMAD.MOV R9, RZ, RZ, -R7 ;  /* 0x000000ffff097224 */ /* 0x000fe400078e0a07 */
[----:B------:R-:W-:Y:S01]  /*11a0*/  IMAD.HI.U32 R7, R6, R88, RZ ;  /* 0x0000005806077227 */ /* 0x000fe200078e00ff */
[----:B------:R-:W-:-:S03]  /*11b0*/  ISETP.GT.U32.AND P5, PT, R5, R18, PT ;  /* 0x000000120500720c */ /* 0x000fc60003fa4070 */
[----:B------:R-:W-:Y:S02]  /*11c0*/  @!P6 IMAD.IADD R20, R20, 0x1, -R5 ;  /* 0x000000011414e824 */ /* 0x000fe400078e0a05 */
[----:B------:R-:W-:Y:S02]  /*11d0*/  IMAD.MOV R7, RZ, RZ, -R7 ;  /* 0x000000ffff077224 */ /* 0x000fe400078e0a07 */
[C---:B------:R-:W-:Y:S01]  /*11e0*/  IMAD R22, R5.reuse, R9, R22 ;  /* 0x0000000905167224 */ /* 0x040fe200078e0216 */
[C---:B------:R-:W-:Y:S01]  /*11f0*/  ISETP.GT.U32.AND P6, PT, R5.reuse, R20, PT ;  /* 0x000000140500720c */ /* 0x040fe20003fc4070 */
[----:B------:R-:W-:Y:S02]  /*1200*/  IMAD R88, R5, R7, R88 ;  /* 0x0000000705587224 */ /* 0x000fe400078e0258 */
[----:B------:R-:W-:-:S04]  /*1210*/  IMAD.HI.U32 R7, R6, R12, RZ ;  /* 0x0000000c06077227 */ /* 0x000fc800078e00ff */
[----:B------:R-:W-:Y:S01]  /*1220*/  @!P5 IMAD.IADD R18, R18, 0x1, -R5 ;  /* 0x000000011212d824 */ /* 0x000fe200078e0a05 */
[----:B------:R-:W-:Y:S01]  /*1230*/  ISETP.GT.U32.AND P5, PT, R5, R22, PT ;  /* 0x000000160500720c */ /* 0x000fe20003fa4070 */
[----:B------:R-:W-:-:S04]  /*1240*/  IMAD.HI.U32 R8, R6, R14, RZ ;  /* 0x0000000e06087227 */ /* 0x000fc800078e00ff */
[----:B------:R-:W-:Y:S02]  /*1250*/  IMAD.MOV R7, RZ, RZ, -R7 ;  /* 0x000000ffff077224 */ /* 0x000fe400078e0a07 */
[----:B------:R-:W-:Y:S02]  /*1260*/  IMAD.MOV R8, RZ, RZ, -R8 ;  /* 0x000000ffff087224 */ /* 0x000fe400078e0a08 */
[C---:B------:R-:W-:Y:S02]  /*1270*/  IMAD R12, R5.reuse, R7, R12 ;  /* 0x00000007050c7224 */ /* 0x040fe400078e020c */
[C---:B------:R-:W-:Y:S02]  /*1280*/  IMAD R14, R5.reuse, R8, R14 ;  /* 0x00000008050e7224 */ /* 0x040fe400078e020e */
[----:B------:R-:W-:Y:S01]  /*1290*/  @!P6 IMAD.IADD R20, R20, 0x1, -R5 ;  /* 0x000000011414e824 */ /* 0x000fe200078e0a05 */
[----:B------:R-:W-:Y:S01]  /*12a0*/  ISETP.GT.U32.AND P6, PT, R5, R12, PT ;  /* 0x0000000c0500720c */ /* 0x000fe20003fc4070 */
[----:B------:R-:W-:-:S02]  /*12b0*/  VIADD R9, R0, 0x79 ;  /* 0x0000007900097836 */ /* 0x000fc40000000000 */
[----:B------:R-:W-:Y:S01]  /*12c0*/  @!P5 IMAD.IADD R22, R22, 0x1, -R5 ;  /* 0x000000011616d824 */ /* 0x000fe200078e0a05 */
[C---:B------:R-:W-:Y:S01]  /*12d0*/  ISETP.GT.U32.AND P5, PT, R5.reuse, R14, PT ;  /* 0x0000000e0500720c */ /* 0x040fe20003fa4070 */
[----:B------:R-:W-:Y:S01]  /*12e0*/  @!P3 IMAD.MOV R18, RZ, RZ, -R18 ;  /* 0x000000ffff12b224 */ /* 0x000fe200078e0a12 */
[----:B------:R-:W-:Y:S01]  /*12f0*/  IABS R16, R9 ;  /* 0x0000000900107213 */ /* 0x000fe20000000000 */
[----:B------:R-:W-:Y:S01]  /*1300*/  @!P2 IMAD.MOV R20, RZ, RZ, -R20 ;  /* 0x000000ffff14a224 */ /* 0x000fe200078e0a14 */
[----:B------:R-:W-:Y:S01]  /*1310*/  ISETP.GT.U32.AND P3, PT, R5, R88, PT ;  /* 0x000000580500720c */ /* 0x000fe20003f64070 */
[----:B------:R-:W-:-:S04]  /*1320*/  IMAD.HI.U32 R8, R6, R94, RZ ;  /* 0x0000005e06087227 */ /* 0x000fc800078e00ff */
[----:B------:R-:W-:-:S04]  /*1330*/  IMAD.HI.U32 R7, R6, R16, RZ ;  /* 0x0000001006077227 */ /* 0x000fc800078e00ff */
[----:B------:R-:W-:Y:S02]  /*1340*/  @!P6 IMAD.IADD R12, R12, 0x1, -R5 ;  /* 0x000000010c0ce824 */ /* 0x000fe400078e0a05 */
[----:B------:R-:W-:Y:S02]  /*1350*/  IMAD.MOV R7, RZ, RZ, -R7 ;  /* 0x000000ffff077224 */ /* 0x000fe400078e0a07 */
[----:B------:R-:W-:Y:S01]  /*1360*/  @!P5 IMAD.IADD R14, R14, 0x1, -R5 ;  /* 0x000000010e0ed824 */ /* 0x000fe200078e0a05 */
[C---:B------:R-:W-:Y:S01]  /*1370*/  ISETP.GT.U32.AND P5, PT, R5.reuse, R12, PT ;  /* 0x0000000c0500720c */ /* 0x040fe20003fa4070 */
[C---:B------:R-:W-:Y:S02]  /*1380*/  IMAD R16, R5.reuse, R7, R16 ;  /* 0x0000000705107224 */ /* 0x040fe400078e0210 */
[----:B------:R-:W-:Y:S01]  /*1390*/  IMAD.HI.U32 R7, R6, R92, RZ ;  /* 0x0000005c06077227 */ /* 0x000fe200078e00ff */
[----:B------:R-:W-:-:S03]  /*13a0*/  ISETP.GT.U32.AND P2, PT, R5, R14, PT ;  /* 0x0000000e0500720c */ /* 0x000fc60003f44070 */
[----:B------:R-:W-:Y:S01]  /*13b0*/  @!P3 IMAD.IADD R88, R88, 0x1, -R5 ;  /* 0x000000015858b824 */ /* 0x000fe200078e0a05 */
[C---:B------:R-:W-:Y:S01]  /*13c0*/  ISETP.GT.U32.AND P3, PT, R5.reuse, R22, PT ;  /* 0x000000160500720c */ /* 0x040fe20003f64070 */
[----:B------:R-:W-:Y:S02]  /*13d0*/  IMAD.MOV R7, RZ, RZ, -R7 ;  /* 0x000000ffff077224 */ /* 0x000fe400078e0a07 */
[----:B------:R-:W-:Y:S01]  /*13e0*/  IMAD.MOV R8, RZ, RZ, -R8 ;  /* 0x000000ffff087224 */ /* 0x000fe200078e0a08 */
[C---:B------:R-:W-:Y:S01]  /*13f0*/  ISETP.GT.U32.AND P6, PT, R5.reuse, R88, PT ;  /* 0x000000580500720c */ /* 0x040fe20003fc4070 */
[C---:B------:R-:W-:Y:S02]  /*1400*/  IMAD R92, R5.reuse, R7, R92 ;  /* 0x00000007055c7224 */ /* 0x040fe400078e025c */
[----:B------:R-:W-:Y:S02]  /*1410*/  @!P5 IMAD.IADD R12, R12, 0x1, -R5 ;  /* 0x000000010c0cd824 */ /* 0x000fe400078e0a05 */
[----:B------:R-:W-:Y:S01]  /*1420*/  IMAD.HI.U32 R7, R6, R90, RZ ;  /* 0x0000005a06077227 */ /* 0x000fe200078e00ff */
[----:B------:R-:W-:-:S03]  /*1430*/  ISETP.GT.U32.AND P5, PT, R5, R92, PT ;  /* 0x0000005c0500720c */ /* 0x000fc60003fa4070 */
[----:B------:R-:W-:Y:S02]  /*1440*/  IMAD.MOV R7, RZ, RZ, -R7 ;  /* 0x000000ffff077224 */ /* 0x000fe400078e0a07 */
[--C-:B------:R-:W-:Y:S01]  /*1450*/  @!P3 IMAD.IADD R22, R22, 0x1, -R5.reuse ;  /* 0x000000011616b824 */ /* 0x100fe200078e0a05 */
[----:B------:R-:W-:Y:S01]  /*1460*/  ISETP.GT.U32.AND P3, PT, R5, R16, PT ;  /* 0x000000100500720c */ /* 0x000fe20003f64070 */
[--C-:B------:R-:W-:Y:S01]  /*1470*/  @!P6 IMAD.IADD R88, R88, 0x1, -R5.reuse ;  /* 0x000000015858e824 */ /* 0x100fe200078e0a05 */
[----:B------:R-:W-:Y:S01]  /*1480*/  ISETP.GE.AND P6, PT, R11, RZ, PT ;  /* 0x000000ff0b00720c */ /* 0x000fe20003fc6270 */
[----:B------:R-:W-:Y:S02]  /*1490*/  VIADD R11, R0, 0x75 ;  /* 0x00000075000b7836 */ /* 0x000fe40000000000 */
[----:B------:R-:W-:Y:S02]  /*14a0*/  IMAD R90, R5, R7, R90 ;  /* 0x00000007055a7224 */ /* 0x000fe400078e025a */
[--C-:B------:R-:W-:Y:S01]  /*14b0*/  @!P5 IMAD.IADD R92, R92, 0x1, -R5.reuse ;  /* 0x000000015c5cd824 */ /* 0x100fe200078e0a05 */
[----:B------:R-:W-:Y:S01]  /*14c0*/  IABS R96, R11 ;  /* 0x0000000b00607213 */ /* 0x000fe20000000000 */
[----:B------:R-:W-:Y:S01]  /*14d0*/  @!P2 IMAD.IADD R14, R14, 0x1, -R5 ;  /* 0x000000010e0ea824 */ /* 0x000fe200078e0a05 */
[----:B------:R-:W-:Y:S01]  /*14e0*/  ISETP.GE.AND P2, PT, R9, RZ, PT ;  /* 0x000000ff0900720c */ /* 0x000fe20003f46270 */
[C---:B------:R-:W-:Y:S01]  /*14f0*/  IMAD R94, R5.reuse, R8, R94 ;  /* 0x00000008055e7224 */ /* 0x040fe200078e025e */
[----:B------:R-:W-:Y:S01]  /*1500*/  ISETP.GT.U32.AND P5, PT, R5, R92, PT ;  /* 0x0000005c0500720c */ /* 0x000fe20003fa4070 */
[----:B------:R-:W-:-:S04]  /*1510*/  IMAD.HI.U32 R7, R6, R96, RZ ;  /* 0x0000006006077227 */ /* 0x000fc800078e00ff */
[----:B------:R-:W-:Y:S02]  /*1520*/  IMAD.MOV R7, RZ, RZ, -R7 ;  /* 0x000000ffff077224 */ /* 0x000fe400078e0a07 */
[--C-:B------:R-:W-:Y:S01]  /*1530*/  @!P3 IMAD.IADD R16, R16, 0x1, -R5.reuse ;  /* 0x000000011010b824 */ /* 0x100fe200078e0a05 */
[----:B------:R-:W-:Y:S01]  /*1540*/  ISETP.GE.AND P3, PT, R13, RZ, PT ;  /* 0x000000ff0d00720c */ /* 0x000fe20003f66270 */
[C---:B------:R-:W-:Y:S02]  /*1550*/  IMAD R96, R5.reuse, R7, R96 ;  /* 0x0000000705607224 */ /* 0x040fe400078e0260 */
[----:B------:R-:W-:Y:S02]  /*1560*/  VIADD R9, R0, 0x74 ;  /* 0x0000007400097836 */ /* 0x000fe40000000000 */
[----:B------:R-:W-:Y:S01]  /*1570*/  @!P5 IMAD.IADD R92, R92, 0x1, -R5 ;  /* 0x000000015c5cd824 */ /* 0x000fe200078e0a05 */
[C---:B------:R-:W-:Y:S01]  /*1580*/  ISETP.GT.U32.AND P5, PT, R5.reuse, R96, PT ;  /* 0x000000600500720c */ /* 0x040fe20003fa4070 */
[----:B------:R-:W-:Y:S01]  /*1590*/  @!P1 IMAD.MOV R22, RZ, RZ, -R22 ;  /* 0x000000ffff169224 */ /* 0x000fe200078e0a16 */
[C---:B------:R-:W-:Y:S01]  /*15a0*/  ISETP.GT.U32.AND P1, PT, R5.reuse, R16, PT ;  /* 0x000000100500720c */ /* 0x040fe20003f24070 */
[----:B------:R-:W-:Y:S01]  /*15b0*/  @!P6 IMAD.MOV R14, RZ, RZ, -R14 ;  /* 0x000000ffff0ee224 */ /* 0x000fe200078e0a0e */
[C---:B------:R-:W-:Y:S01]  /*15c0*/  ISETP.GT.U32.AND P6, PT, R5.reuse, R94, PT ;  /* 0x0000005e0500720c */ /* 0x040fe20003fc4070 */
[----:B------:R-:W-:Y:S01]  /*15d0*/  VIADD R13, R0, 0x73 ;  /* 0x00000073000d7836 */ /* 0x000fe20000000000 */
[----:B------:R-:W-:Y:S01]  /*15e0*/  IABS R98, R9 ;  /* 0x0000000900627213 */ /* 0x000fe20000000000 */
[----:B------:R-:W-:Y:S01]  /*15f0*/  @!P4 IMAD.MOV R88, RZ, RZ, -R88 ;  /* 0x000000ffff58c224 */ /* 0x000fe200078e0a58 */
[----:B------:R-:W-:Y:S01]  /*1600*/  ISETP.GT.U32.AND P4, PT, R5, R90, PT ;  /* 0x0000005a0500720c */ /* 0x000fe20003f84070 */
[----:B------:R-:W-:Y:S01]  /*1610*/  @!P0 IMAD.MOV R12, RZ, RZ, -R12 ;  /* 0x000000ffff0c8224 */ /* 0x000fe200078e0a0c */
[----:B------:R-:W-:Y:S01]  /*1620*/  IABS R236, R13 ;  /* 0x0000000d00ec7213 */ /* 0x000fe20000000000 */
[----:B------:R-:W-:Y:S01]  /*1630*/  IMAD.HI.U32 R7, R6, R98, RZ ;  /* 0x0000006206077227 */ /* 0x000fe200078e00ff */
[----:B------:R-:W-:-:S03]  /*1640*/  ISETP.GE.AND P0, PT, R15, RZ, PT ;  /* 0x000000ff0f00720c */ /* 0x000fc60003f06270 */
[----:B------:R-:W-:Y:S02]  /*1650*/  @!P5 IMAD.IADD R96, R96, 0x1, -R5 ;  /* 0x000000016060d824 */ /* 0x000fe400078e0a05 */
[----:B------:R-:W-:Y:S02]  /*1660*/  IMAD.MOV R8, RZ, RZ, -R7 ;  /* 0x000000ffff087224 */ /* 0x000fe400078e0a07 */
[----:B------:R-:W-:Y:S01]  /*1670*/  IMAD.HI.U32 R7, R6, R236, RZ ;  /* 0x000000ec06077227 */ /* 0x000fe200078e00ff */
[----:B------:R-:W-:-:S03]  /*1680*/  ISETP.GT.U32.AND P5, PT, R5, R96, PT ;  /* 0x000000600500720c */ /* 0x000fc60003fa4070 */
[--C-:B------:R-:W-:Y:S01]  /*1690*/  @!P1 IMAD.IADD R16, R16, 0x1, -R5.reuse ;  /* 0x0000000110109824 */ /* 0x100fe200078e0a05 */
[----:B------:R-:W-:Y:S01]  /*16a0*/  ISETP.GE.AND P1, PT, R17, RZ, PT ;  /* 0x000000ff1100720c */ /* 0x000fe20003f26270 */
[----:B------:R-:W-:Y:S02]  /*16b0*/  @!P6 IMAD.IADD R94, R94, 0x1, -R5 ;  /* 0x000000015e5ee824 */ /* 0x000fe400078e0a05 */
[----:B------:R-:W-:Y:S02]  /*16c0*/  IMAD.MOV R7, RZ, RZ, -R7 ;  /* 0x000000ffff077224 */ /* 0x000fe400078e0a07 */
[----:B------:R-:W-:Y:S01]  /*16d0*/  @!P2 IMAD.MOV R16, RZ, RZ, -R16 ;  /* 0x000000ffff10a224 */ /* 0x000fe200078e0a10 */
[C---:B------:R-:W-:Y:S01]  /*16e0*/  ISETP.GT.U32.AND P2, PT, R5.reuse, R94, PT ;  /* 0x0000005e0500720c */ /* 0x040fe20003f44070 */
[----:B------:R-:W-:Y:S02]  /*16f0*/  IMAD R236, R5, R7, R236 ;  /* 0x0000000705ec7224 */ /* 0x000fe400078e02ec */
[--C-:B------:R-:W-:Y:S01]  /*1700*/  @!P4 IMAD.IADD R90, R90, 0x1, -R5.reuse ;  /* 0x000000015a5ac824 */ /* 0x100fe200078e0a05 */
[----:B------:R-:W-:Y:S01]  /*1710*/  ISETP.GE.AND P4, PT, R11, RZ, PT ;  /* 0x000000ff0b00720c */ /* 0x000fe20003f86270 */
[----:B------:R-:W-:Y:S01]  /*1720*/  @!P5 IMAD.IADD R96, R96, 0x1, -R5 ;  /* 0x000000016060d824 */ /* 0x000fe200078e0a05 */
[C---:B------:R-:W-:Y:S01]  /*1730*/  ISETP.GT.U32.AND P5, PT, R5.reuse, R236, PT ;  /* 0x000000ec0500720c */ /* 0x040fe20003fa4070 */
[C---:B------:R-:W-:Y:S01]  /*1740*/  VIADD R11, R0.reuse, 0x72 ;  /* 0x00000072000b7836 */ /* 0x040fe20000000000 */
[----:B------:R-:W-:Y:S01]  /*1750*/  ISETP.GT.U32.AND P6, PT, R5, R90, PT ;  /* 0x0000005a0500720c */ /* 0x000fe20003fc4070 */
[----:B------:R-:W-:-:S02]  /*1760*/  VIADD R15, R0, 0x71 ;  /* 0x00000071000f7836 */ /* 0x000fc40000000000 */
[----:B------:R-:W-:Y:S01]  /*1770*/  IMAD R98, R5, R8, R98 ;  /* 0x0000000805627224 */ /* 0x000fe200078e0262 */
[----:B------:R-:W-:Y:S01]  /*1780*/  IABS R238, R11 ;  /* 0x0000000b00ee7213 */ /* 0x000fe20000000000 */
[----:B------:R-:W-:Y:S01]  /*1790*/  @!P2 IMAD.IADD R94, R94, 0x1, -R5 ;  /* 0x000000015e5ea824 */ /* 0x000fe200078e0a05 */
[----:B------:R-:W-:Y:S01]  /*17a0*/  ISETP.GE.AND P2, PT, R9, RZ, PT ;  /* 0x000000ff0900720c */ /* 0x000fe20003f46270 */
[----:B------:R-:W-:Y:S01]  /*17b0*/  VIADD R9, R0, 0x70 ;  /* 0x0000007000097836 */ /* 0x000fe20000000000 */
[----:B------:R-:W-:Y:S01]  /*17c0*/  IABS R242, R15 ;  /* 0x0000000f00f27213 */ /* 0x000fe20000000000 */
[----:B------:R-:W-:-:S03]  /*17d0*/  IMAD.HI.U32 R7, R6, R238, RZ ;  /* 0x000000ee06077227 */ /* 0x000fc600078e00ff */
[----:B------:R-:W-:Y:S01]  /*17e0*/  IABS R240, R9 ;  /* 0x0000000900f07213 */ /* 0x000fe20000000000 */
[----:B------:R-:W-:Y:S02]  /*17f0*/  @!P5 IMAD.IADD R236, R236, 0x1, -R5 ;  /* 0x00000001ececd824 */ /* 0x000fe400078e0a05 */
[----:B------:R-:W-:Y:S02]  /*1800*/  IMAD.MOV R7, RZ, RZ, -R7 ;  /* 0x000000ffff077224 */ /* 0x000fe400078e0a07 */
[----:B------:R-:W-:Y:S01]  /*1810*/  IMAD.HI.U32 R8, R6, R242, RZ ;  /* 0x000000f206087227 */ /* 0x000fe200078e00ff */
[----:B------:R-:W-:-:S03]  /*1820*/  ISETP.GT.U32.AND P5, PT, R5, R236, PT ;  /* 0x000000ec0500720c */ /* 0x000fc60003fa4070 */
[----:B------:R-:W-:Y:S01]  /*1830*/  @!P6 IMAD.IADD R90, R90, 0x1, -R5 ;  /* 0x000000015a5ae824 */ /* 0x000fe200078e0a05 */
[C---:B------:R-:W-:Y:S01]  /*1840*/  ISETP.GT.U32.AND P6, PT, R5.reuse, R98, PT ;  /* 0x000000620500720c */ /* 0x040fe20003fc4070 */
[----:B------:R-:W-:Y:S02]  /*1850*/  IMAD R238, R5, R7, R238 ;  /* 0x0000000705ee7224 */ /* 0x000fe400078e02ee */
[----:B------:R-:W-:Y:S02]  /*1860*/  IMAD.MOV R8, RZ, RZ, -R8 ;  /* 0x000000ffff087224 */ /* 0x000fe400078e0a08 */
[----:B------:R-:W-:-:S04]  /*1870*/  IMAD.HI.U32 R7, R6, R240, RZ ;  /* 0x000000f006077227 */ /* 0x000fc800078e00ff */
[C---:B------:R-:W-:Y:S02]  /*1880*/  IMAD R242, R5.reuse, R8, R242 ;  /* 0x0000000805f27224 */ /* 0x040fe400078e02f2 */
[----:B------:R-:W-:Y:S02]  /*1890*/  IMAD.MOV R7, RZ, RZ, -R7 ;  /* 0x000000ffff077224 */ /* 0x000fe400078e0a07 */
[----:B------:R-:W-:Y:S01]  /*18a0*/  @!P0 IMAD.MOV R90, RZ, RZ, -R90 ;  /* 0x000000ffff5a8224 */ /* 0x000fe200078e0a5a */
[C---:B------:R-:W-:Y:S01]  /*18b0*/  ISETP.GT.U32.AND P0, PT, R5.reuse, R238, PT ;  /* 0x000000ee0500720c */ /* 0x040fe20003f04070 */
[C---:B------:R-:W-:Y:S02]  /*18c0*/  IMAD R240, R5.reuse, R7, R240 ;  /* 0x0000000705f07224 */ /* 0x040fe400078e02f0 */
[----:B------:R-:W-:Y:S01]  /*18d0*/  @!P4 IMAD.MOV R96, RZ, RZ, -R96 ;  /* 0x000000ffff60c224 */ /* 0x000fe200078e0a60 */
[----:B------:R-:W-:Y:S01]  /*18e0*/  ISETP.GT.U32.AND P4, PT, R5, R242, PT ;  /* 0x000000f20500720c */ /* 0x000fe20003f84070 */
[--C-:B------:R-:W-:Y:S01]  /*18f0*/  @!P6 IMAD.IADD R98, R98, 0x1, -R5.reuse ;  /* 0x000000016262e824 */ /* 0x100fe200078e0a05 */
[----:B------:R-:W-:Y:S01]  /*1900*/  ISETP.GE.AND P6, PT, R13, RZ, PT ;  /* 0x000000ff0d00720c */ /* 0x000fe20003fc6270 */
[----:B------:R-:W-:Y:S01]  /*1910*/  @!P5 IMAD.IADD R236, R236, 0x1, -R5 ;  /* 0x00000001ececd824 */ /* 0x000fe200078e0a05 */
[----:B------:R-:W-:Y:S01]  /*1920*/  ISETP.GT.U32.AND P5, PT, R5, R240, PT ;  /* 0x000000f00500720c */ /* 0x000fe20003fa4070 */
[----:B------:R-:W-:-:S02]  /*1930*/  VIADD R13, R0, 0x6f ;  /* 0x0000006f000d7836 */ /* 0x000fc40000000000 */
[----:B------:R-:W-:Y:S02]  /*1940*/  VIADD R8, R0, 0x6e ;  /* 0x0000006e00087836 */ /* 0x000fe40000000000 */
[--C-:B------:R-:W-:Y:S01]  /*1950*/  @!P0 IMAD.IADD R238, R238, 0x1, -R5.reuse ;  /* 0x00000001eeee8824 */ /* 0x100fe200078e0a05 */
[----:B------:R-:W-:Y:S01]  /*1960*/  IABS R246, R13 ;  /* 0x0000000d00f67213 */ /* 0x000fe20000000000 */
[----:B------:R-:W-:Y:S01]  /*1970*/  @!P3 IMAD.MOV R92, RZ, RZ, -R92 ;  /* 0x000000ffff5cb224 */ /* 0x000fe200078e0a5c */
[C---:B------:R-:W-:Y:S01]  /*1980*/  ISETP.GT.U32.AND P3, PT, R5.reuse, R98, PT ;  /* 0x000000620500720c */ /* 0x040fe20003f64070 */
[--C-:B------:R-:W-:Y:S01]  /*1990*/  @!P4 IMAD.IADD R242, R242, 0x1, -R5.reuse ;  /* 0x00000001f2f2c824 */ /* 0x100fe200078e0a05 */
[----:B------:R-:W-:Y:S01]  /*19a0*/  ISETP.GT.U32.AND P4, PT, R5, R238, PT ;  /* 0x000000ee0500720c */ /* 0x000fe20003f84070 */
[----:B------:R-:W-:Y:S01]  /*19b0*/  IMAD.HI.U32 R7, R6, R246, RZ ;  /* 0x000000f606077227 */ /* 0x000fe200078e00ff */
[----:B------:R-:W-:Y:S02]  /*19c0*/  IABS R244, R8 ;  /* 0x0000000800f47213 */ /* 0x000fe40000000000 */
[----:B------:R-:W-:Y:S01]  /*19d0*/  ISETP.GE.AND P0, PT, R9, RZ, PT ;  /* 0x000000ff0900720c */ /* 0x000fe20003f06270 */
[----:B------:R-:W-:-:S02]  /*19e0*/  @!P5 IMAD.IADD R240, R240, 0x1, -R5 ;  /* 0x00000001f0f0d824 */ /* 0x000fc400078e0a05 */
[----:B------:R-:W-:Y:S02]  /*19f0*/  IMAD.MOV R7, RZ, RZ, -R7 ;  /* 0x000000ffff077224 */ /* 0x000fe400078e0a07 */
[----:B------:R-:W-:Y:S01]  /*1a00*/  @!P1 IMAD.MOV R94, RZ, RZ, -R94 ;  /* 0x000000ffff5e9224 */ /* 0x000fe200078e0a5e */
[C---:B------:R-:W-:Y:S01]  /*1a10*/  ISETP.GT.U32.AND P5, PT, R5.reuse, R240, PT ;  /* 0x000000f00500720c */ /* 0x040fe20003fa4070 */
[----:B------:R-:W-:Y:S01]  /*1a20*/  IMAD R246, R5, R7, R246 ;  /* 0x0000000705f67224 */ /* 0x000fe200078e02f6 */
[----:B------:R-:W-:Y:S01]  /*1a30*/  ISETP.GE.AND P1, PT, R11, RZ, PT ;  /* 0x000000ff0b00720c */ /* 0x000fe20003f26270 */
[----:B------:R-:W-:-:S04]  /*1a40*/  IMAD.HI.U32 R7, R6, R244, RZ ;  /* 0x000000f406077227 */ /* 0x000fc800078e00ff */
[----:B------:R-:W-:Y:S02]  /*1a50*/  IMAD.MOV R7, RZ, RZ, -R7 ;  /* 0x000000ffff077224 */ /* 0x000fe400078e0a07 */
[--C-:B------:R-:W-:Y:S01]  /*1a60*/  @!P4 IMAD.IADD R238, R238, 0x1, -R5.reuse ;  /* 0x00000001eeeec824 */ /* 0x100fe200078e0a05 */
[----:B------:R-:W-:Y:S01]  /*1a70*/  ISETP.GT.U32.AND P4, PT, R5, R246, PT ;  /* 0x000000f60500720c */ /* 0x000fe20003f84070 */
[--C-:B------:R-:W-:Y:S01]  /*1a80*/  @!P3 IMAD.IADD R98, R98, 0x1, -R5.reuse ;  /* 0x000000016262b824 */ /* 0x100fe200078e0a05 */
[----:B------:R-:W-:Y:S01]  /*1a90*/  ISETP.GE.AND P3, PT, R15, RZ, PT ;  /* 0x000000ff0f00720c */ /* 0x000fe20003f66270 */
[----:B------:R-:W-:Y:S02]  /*1aa0*/  VIADD R9, R0, 0x6d ;  /* 0x0000006d00097836 */ /* 0x000fe40000000000 */
[C---:B------:R-:W-:Y:S02]  /*1ab0*/  IMAD R244, R5.reuse, R7, R244 ;  /* 0x0000000705f47224 */ /* 0x040fe400078e02f4 */
[----:B------:R-:W-:Y:S01]  /*1ac0*/  @!P2 IMAD.MOV R98, RZ, RZ, -R98 ;  /* 0x000000ffff62a224 */ /* 0x000fe200078e0a62 */
[C---:B------:R-:W-:Y:S01]  /*1ad0*/  ISETP.GT.U32.AND P2, PT, R5.reuse, R242, PT ;  /* 0x000000f20500720c */ /* 0x040fe20003f44070 */
[--C-:B------:R-:W-:Y:S01]  /*1ae0*/  @!P5 IMAD.IADD R240, R240, 0x1, -R5.reuse ;  /* 0x00000001f0f0d824 */ /* 0x100fe200078e0a05 */
[----:B------:R-:W-:Y:S01]  /*1af0*/  IABS R248, R9 ;  /* 0x0000000900f87213 */ /* 0x000fe20000000000 */
[----:B------:R-:W-:Y:S01]  /*1b00*/  @!P6 IMAD.MOV R236, RZ, RZ, -R236 ;  /* 0x000000ffffece224 */ /* 0x000fe200078e0aec */
[----:B------:R-:W-:Y:S01]  /*1b10*/  ISETP.GT.U32.AND P5, PT, R5, R244, PT ;  /* 0x000000f40500720c */ /* 0x000fe20003fa4070 */
[----:B------:R-:W-:Y:S01]  /*1b20*/  @!P4 IMAD.IADD R246, R246, 0x1, -R5 ;  /* 0x00000001f6f6c824 */ /* 0x000fe200078e0a05 */
[----:B------:R-:W-:Y:S01]  /*1b30*/  ISETP.GE.AND P6, PT, R13, RZ, PT ;  /* 0x000000ff0d00720c */ /* 0x000fe20003fc6270 */
[----:B------:R-:W-:Y:S01]  /*1b40*/  VIADD R13, R0, 0x6b ;  /* 0x0000006b000d7836 */ /* 0x000fe20000000000 */
[----:B------:R-:W-:Y:S01]  /*1b50*/  ISETP.GE.AND P4, PT, R9, RZ, PT ;  /* 0x000000ff0900720c */ /* 0x000fe20003f86270 */
[----:B------:R-:W-:-:S03]  /*1b60*/  IMAD.HI.U32 R7, R6, R248, RZ ;  /* 0x000000f806077227 */ /* 0x000fc600078e00ff */
[----:B------:R-:W-:Y:S01]  /*1b70*/  IABS R252, R13 ;  /* 0x0000000d00fc7213 */ /* 0x000fe20000000000 */
[----:B------:R-:W-:Y:S02]  /*1b80*/  VIADD R11, R0, 0x6c ;  /* 0x0000006c000b7836 */ /* 0x000fe40000000000 */
[----:B------:R-:W-:Y:S02]  /*1b90*/  IMAD.MOV R7, RZ, RZ, -R7 ;  /* 0x000000ffff077224 */ /* 0x000fe400078e0a07 */
[----:B------:R-:W-:Y:S01]  /*1ba0*/  @!P1 IMAD.MOV R238, RZ, RZ, -R238 ;  /* 0x000000ffffee9224 */ /* 0x000fe200078e0aee */
[C---:B------:R-:W-:Y:S01]  /*1bb0*/  ISETP.GT.U32.AND P1, PT, R5.reuse, R246, PT ;  /* 0x000000f60500720c */ /* 0x040fe20003f24070 */
[--C-:B------:R-:W-:Y:S01]  /*1bc0*/  @!P2 IMAD.IADD R242, R242, 0x1, -R5.reuse ;  /* 0x00000001f2f2a824 */ /* 0x100fe200078e0a05 */
[----:B------:R-:W-:Y:S01]  /*1bd0*/  ISETP.GE.AND P2, PT, R8, RZ, PT ;  /* 0x000000ff0800720c */ /* 0x000fe20003f46270 */
[----:B------:R-:W-:Y:S01]  /*1be0*/  IMAD R248, R5, R7, R248 ;  /* 0x0000000705f87224 */ /* 0x000fe200078e02f8 */
[----:B------:R-:W-:Y:S01]  /*1bf0*/  IABS R250, R11 ;  /* 0x0000000b00fa7213 */ /* 0x000fe20000000000 */
[----:B------:R-:W-:-:S02]  /*1c00*/  @!P5 IMAD.IADD R244, R244, 0x1, -R5 ;  /* 0x00000001f4f4d824 */ /* 0x000fc400078e0a05 */
[----:B------:R-:W-:-:S03]  /*1c10*/  IMAD.HI.U32 R8, R6, R252, RZ ;  /* 0x000000fc06087227 */ /* 0x000fc600078e00ff */
[C---:B------:R-:W-:Y:S01]  /*1c20*/  ISETP.GT.U32.AND P5, PT, R5.reuse, R244, PT ;  /* 0x000000f40500720c */ /* 0x040fe20003fa4070 */
[----:B------:R-:W-:Y:S01]  /*1c30*/  @!P3 IMAD.MOV R242, RZ, RZ, -R242 ;  /* 0x000000fffff2b224 */ /* 0x000fe200078e0af2 */
[----:B------:R-:W-:Y:S01]  /*1c40*/  ISETP.GT.U32.AND P3, PT, R5, R248, PT ;  /* 0x000000f80500720c */ /* 0x000fe20003f64070 */
[----:B------:R-:W-:-:S04]  /*1c50*/  IMAD.HI.U32 R7, R6, R250, RZ ;  /* 0x000000fa06077227 */ /* 0x000fc800078e00ff */
[----:B------:R-:W-:Y:S02]  /*1c60*/  IMAD.MOV R8, RZ, RZ, -R8 ;  /* 0x000000ffff087224 */ /* 0x000fe400078e0a08 */
[----:B------:R-:W-:Y:S02]  /*1c70*/  IMAD.MOV R7, RZ, RZ, -R7 ;  /* 0x000000ffff077224 */ /* 0x000fe400078e0a07 */
[--C-:B------:R-:W-:Y:S01]  /*1c80*/  @!P1 IMAD.IADD R246, R246, 0x1, -R5.reuse ;  /* 0x00000001f6f69824 */ /* 0x100fe200078e0a05 */
[----:B------:R-:W-:Y:S01]  /*1c90*/  ISETP.GE.AND P1, PT, R13, RZ, PT ;  /* 0x000000ff0d00720c */ /* 0x000fe20003f26270 */
[C---:B------:R-:W-:Y:S02]  /*1ca0*/  IMAD R252, R5.reuse, R8, R252 ;  /* 0x0000000805fc7224 */ /* 0x040fe400078e02fc */
[C---:B------:R-:W-:Y:S02]  /*1cb0*/  IMAD R250, R5.reuse, R7, R250 ;  /* 0x0000000705fa7224 */ /* 0x040fe400078e02fa */
[----:B------:R-:W-:Y:S01]  /*1cc0*/  @!P6 IMAD.MOV R246, RZ, RZ, -R246 ;  /* 0x000000fffff6e224 */ /* 0x000fe200078e0af6 */
[C---:B------:R-:W-:Y:S01]  /*1cd0*/  ISETP.GT.U32.AND P6, PT, R5.reuse, R252, PT ;  /* 0x000000fc0500720c */ /* 0x040fe20003fc4070 */
[--C-:B------:R-:W-:Y:S01]  /*1ce0*/  @!P5 IMAD.IADD R244, R244, 0x1, -R5.reuse ;  /* 0x00000001f4f4d824 */ /* 0x100fe200078e0a05 */
[----:B------:R-:W-:Y:S01]  /*1cf0*/  ISETP.GT.U32.AND P5, PT, R5, R250, PT ;  /* 0x000000fa0500720c */ /* 0x000fe20003fa4070 */
[----:B------:R-:W-:-:S02]  /*1d00*/  @!P3 IMAD.IADD R248, R248, 0x1, -R5 ;  /* 0x00000001f8f8b824 */ /* 0x000fc400078e0a05 */
[----:B------:R-:W-:Y:S01]  /*1d10*/  @!P0 IMAD.MOV R240, RZ, RZ, -R240 ;  /* 0x000000fffff08224 */ /* 0x000fe200078e0af0 */
[----:B------:R-:W-:Y:S01]  /*1d20*/  ISETP.GE.AND P0, PT, R11, RZ, PT ;  /* 0x000000ff0b00720c */ /* 0x000fe20003f06270 */
[C---:B------:R-:W-:Y:S01]  /*1d30*/  VIADD R11, R0.reuse, 0x6a ;  /* 0x0000006a000b7836 */ /* 0x040fe20000000000 */
[C---:B------:R-:W-:Y:S01]  /*1d40*/  ISETP.GT.U32.AND P3, PT, R5.reuse, R248, PT ;  /* 0x000000f80500720c */ /* 0x040fe20003f64070 */
[C---:B------:R-:W-:Y:S02]  /*1d50*/  VIADD R13, R0.reuse, 0x68 ;  /* 0x00000068000d7836 */ /* 0x040fe40000000000 */
[----:B------:R-:W-:Y:S01]  /*1d60*/  VIADD R8, R0, 0x69 ;  /* 0x0000006900087836 */ /* 0x000fe20000000000 */
[----:B------:R-:W-:Y:S01]  /*1d70*/  IABS R9, R11 ;  /* 0x0000000b00097213 */ /* 0x000fe20000000000 */
[--C-:B------:R-:W-:Y:S01]  /*1d80*/  @!P6 IMAD.IADD R252, R252, 0x1, -R5.reuse ;  /* 0x00000001fcfce824 */ /* 0x100fe200078e0a05 */
[----:B------:R-:W-:Y:S01]  /*1d90*/  IABS R195, R13 ;  /* 0x0000000d00c37213 */ /* 0x000fe20000000000 */
[----:B------:R-:W-:Y:S01]  /*1da0*/  @!P5 IMAD.IADD R250, R250, 0x1, -R5 ;  /* 0x00000001fafad824 */ /* 0x000fe200078e0a05 */
[----:B------:R-:W-:Y:S01]  /*1db0*/  IABS R193, R8 ;  /* 0x0000000800c17213 */ /* 0x000fe20000000000 */
[----:B------:R-:W-:Y:S01]  /*1dc0*/  IMAD.HI.U32 R7, R6, R9, RZ ;  /* 0x0000000906077227 */ /* 0x000fe200078e00ff */
[----:B------:R-:W-:-:S02]  /*1dd0*/  ISETP.GT.U32.AND P6, PT, R5, R252, PT ;  /* 0x000000fc0500720c */ /* 0x000fc40003fc4070 */
[----:B------:R-:W-:Y:S01]  /*1de0*/  ISETP.GT.U32.AND P5, PT, R5, R250, PT ;  /* 0x000000fa0500720c */ /* 0x000fe20003fa4070 */
[----:B------:R-:W-:Y:S01]  /*1df0*/  @!P3 IMAD.IADD R248, R248, 0x1, -R5 ;  /* 0x00000001f8f8b824 */ /* 0x000fe200078e0a05 */
[----:B------:R-:W-:Y:S01]  /*1e00*/  ISETP.GE.AND P3, PT, R8, RZ, PT ;  /* 0x000000ff0800720c */ /* 0x000fe20003f66270 */
[----:B------:R-:W-:-:S04]  /*1e10*/  IMAD.HI.U32 R8, R6, R195, RZ ;  /* 0x000000c306087227 */ /* 0x000fc800078e00ff */
[----:B------:R-:W-:Y:S02]  /*1e20*/  IMAD.MOV R24, RZ, RZ, -R7 ;  /* 0x000000ffff187224 */ /* 0x000fe400078e0a07 */
[----:B------:R-:W-:Y:S02]  /*1e30*/  IMAD.MOV R8, RZ, RZ, -R8 ;  /* 0x000000ffff087224 */ /* 0x000fe400078e0a08 */
[----:B------:R-:W-:-:S04]  /*1e40*/  IMAD.HI.U32 R7, R6, R193, RZ ;  /* 0x000000c106077227 */ /* 0x000fc800078e00ff */
[C---:B------:R-:W-:Y:S02]  /*1e50*/  IMAD R9, R5.reuse, R24, R9 ;  /* 0x0000001805097224 */ /* 0x040fe400078e0209 */
[C---:B------:R-:W-:Y:S02]  /*1e60*/  IMAD R195, R5.reuse, R8, R195 ;  /* 0x0000000805c37224 */ /* 0x040fe400078e02c3 */
[----:B------:R-:W-:Y:S02]  /*1e70*/  @!P6 IMAD.IADD R252, R252, 0x1, -R5 ;  /* 0x00000001fcfce824 */ /* 0x000fe400078e0a05 */
[----:B------:R-:W-:Y:S02]  /*1e80*/  IMAD.MOV R24, RZ, RZ, -R7 ;  /* 0x000000ffff187224 */ /* 0x000fe400078e0a07 */
[----:B------:R-:W-:Y:S01]  /*1e90*/  @!P5 IMAD.IADD R250, R250, 0x1, -R5 ;  /* 0x00000001fafad824 */ /* 0x000fe200078e0a05 */
[C---:B------:R-:W-:Y:S01]  /*1ea0*/  ISETP.GT.U32.AND P5, PT, R5.reuse, R9, PT ;  /* 0x000000090500720c */ /* 0x040fe20003fa4070 */
[----:B------:R-:W-:Y:S01]  /*1eb0*/  @!P1 IMAD.MOV R252, RZ, RZ, -R252 ;  /* 0x000000fffffc9224 */ /* 0x000fe200078e0afc */
[----:B------:R-:W-:Y:S01]  /*1ec0*/  ISETP.GT.U32.AND P1, PT, R5, R195, PT ;  /* 0x000000c30500720c */ /* 0x000fe20003f24070 */
[----:B------:R-:W-:Y:S01]  /*1ed0*/  @!P2 IMAD.MOV R244, RZ, RZ, -R244 ;  /* 0x000000fffff4a224 */ /* 0x000fe200078e0af4 */
[----:B------:R-:W-:Y:S01]  /*1ee0*/  ISETP.GE.AND P2, PT, R11, RZ, PT ;  /* 0x000000ff0b00720c */ /* 0x000fe20003f46270 */
[----:B------:R-:W-:-:S02]  /*1ef0*/  IMAD R193, R5, R24, R193 ;  /* 0x0000001805c17224 */ /* 0x000fc400078e02c1 */
[C---:B------:R-:W-:Y:S02]  /*1f00*/  VIADD R11, R0.reuse, 0x66 ;  /* 0x00000066000b7836 */ /* 0x040fe40000000000 */
[----:B------:R-:W-:Y:S01]  /*1f10*/  @!P0 IMAD.MOV R250, RZ, RZ, -R250 ;  /* 0x000000fffffa8224 */ /* 0x000fe200078e0afa */
[----:B------:R-:W-:Y:S01]  /*1f20*/  ISETP.GT.U32.AND P0, PT, R5, R193, PT ;  /* 0x000000c10500720c */ /* 0x000fe20003f04070 */
[----:B------:R-:W-:Y:S01]  /*1f30*/  VIADD R15, R0, 0x64 ;  /* 0x00000064000f7836 */ /* 0x000fe20000000000 */
[----:B------:R-:W-:Y:S01]  /*1f40*/  IABS R199, R11 ;  /* 0x0000000b00c77213 */ /* 0x000fe20000000000 */
[--C-:B------:R-:W-:Y:S02]  /*1f50*/  @!P5 IMAD.IADD R9, R9, 0x1, -R5.reuse ;  /* 0x000000010909d824 */ /* 0x100fe400078e0a05 */
[----:B------:R-:W-:Y:S01]  /*1f60*/  @!P1 IMAD.IADD R195, R195, 0x1, -R5 ;  /* 0x00000001c3c39824 */ /* 0x000fe200078e0a05 */
[----:B------:R-:W-:Y:S01]  /*1f70*/  IABS R203, R15 ;  /* 0x0000000f00cb7213 */ /* 0x000fe20000000000 */
[----:B------:R-:W-:Y:S01]  /*1f80*/  IMAD.HI.U32 R8, R6, R199, RZ ;  /* 0x000000c706087227 */ /* 0x000fe200078e00ff */
[----:B------:R-:W-:-:S02]  /*1f90*/  ISETP.GT.U32.AND P5, PT, R5, R9, PT ;  /* 0x000000090500720c */ /* 0x000fc40003fa4070 */
[----:B------:R-:W-:Y:S01]  /*1fa0*/  ISETP.GT.U32.AND P1, PT, R5, R195, PT ;  /* 0x000000c30500720c */ /* 0x000fe20003f24070 */
[----:B------:R-:W-:Y:S02]  /*1fb0*/  IMAD.MOV R8, RZ, RZ, -R8 ;  /* 0x000000ffff087224 */ /* 0x000fe400078e0a08 */
[----:B------:R-:W-:Y:S01]  /*1fc0*/  @!P4 IMAD.MOV R248, RZ, RZ, -R248 ;  /* 0x000000fffff8c224 */ /* 0x000fe200078e0af8 */
[----:B------:R-:W-:Y:S01]  /*1fd0*/  ISETP.GE.AND P4, PT, R13, RZ, PT ;  /* 0x000000ff0d00720c */ /* 0x000fe20003f86270 */
[----:B------:R-:W-:Y:S02]  /*1fe0*/  VIADD R7, R0, 0x67 ;  /* 0x0000006700077836 */ /* 0x000fe40000000000 */
[----:B------:R-:W-:Y:S02]  /*1ff0*/  @!P0 IMAD.IADD R193, R193, 0x1, -R5 ;  /* 0x00000001c1c18824 */ /* 0x000fe400078e0a05 */
[C---:B------:R-:W-:Y:S01]  /*2000*/  IMAD R199, R5.reuse, R8, R199 ;  /* 0x0000000805c77224 */ /* 0x040fe200078e02c7 */
[----:B------:R-:W-:Y:S01]  /*2010*/  IABS R197, R7 ;  /* 0x0000000700c57213 */ /* 0x000fe20000000000 */
[----:B------:R-:W-:Y:S01]  /*2020*/  IMAD.HI.U32 R8, R6, R203, RZ ;  /* 0x000000cb06087227 */ /* 0x000fe200078e00ff */
[----:B------:R-:W-:-:S02]  /*2030*/  ISETP.GT.U32.AND P0, PT, R5, R193, PT ;  /* 0x000000c10500720c */ /* 0x000fc40003f04070 */
[----:B------:R-:W-:Y:S01]  /*2040*/  ISETP.GE.AND P6, PT, R7, RZ, PT ;  /* 0x000000ff0700720c */ /* 0x000fe20003fc6270 */
[----:B------:R-:W-:Y:S02]  /*2050*/  VIADD R13, R0, 0x65 ;  /* 0x00000065000d7836 */ /* 0x000fe40000000000 */
[----:B------:R-:W-:Y:S02]  /*2060*/  IMAD.MOV R8, RZ, RZ, -R8 ;  /* 0x000000ffff087224 */ /* 0x000fe400078e0a08 */
[----:B------:R-:W-:Y:S01]  /*2070*/  IMAD.HI.U32 R7, R6, R197, RZ ;  /* 0x000000c506077227 */ /* 0x000fe200078e00ff */
[----:B------:R-:W-:-:S03]  /*2080*/  IABS R201, R13 ;  /* 0x0000000d00c97213 */ /* 0x000fc60000000000 */
[----:B------:R-:W-:Y:S01]  /*2090*/  @!P5 IMAD.IADD R9, R9, 0x1, -R5 ;  /* 0x000000010909d824 */ /* 0x000fe200078e0a05 */
[----:B------:R-:W-:Y:S01]  /*20a0*/  ISETP.GE.AND P5, PT, R11, RZ, PT ;  /* 0x000000ff0b00720c */ /* 0x000fe20003fa6270 */
[----:B------:R-:W-:Y:S02]  /*20b0*/  IMAD R203, R5, R8, R203 ;  /* 0x0000000805cb7224 */ /* 0x000fe400078e02cb */
[----:B------:R-:W-:Y:S02]  /*20c0*/  @!P1 IMAD.IADD R195, R195, 0x1, -R5 ;  /* 0x00000001c3c39824 */ /* 0x000fe400078e0a05 */
[----:B------:R-:W-:Y:S02]  /*20d0*/  IMAD.MOV R24, RZ, RZ, -R7 ;  /* 0x000000ffff187224 */ /* 0x000fe400078e0a07 */
[----:B------:R-:W-:Y:S01]  /*20e0*/  @!P2 IMAD.MOV R9, RZ, RZ, -R9 ;  /* 0x000000ffff09a224 */ /* 0x000fe200078e0a09 */
[C---:B------:R-:W-:Y:S01]  /*20f0*/  ISETP.GT.U32.AND P2, PT, R5.reuse, R199, PT ;  /* 0x000000c70500720c */ /* 0x040fe20003f44070 */
[----:B------:R-:W-:Y:S01]  /*2100*/  @!P4 IMAD.MOV R195, RZ, RZ, -R195 ;  /* 0x000000ffffc3c224 */ /* 0x000fe200078e0ac3 */
[----:B------:R-:W-:Y:S01]  /*2110*/  ISETP.GT.U32.AND P4, PT, R5, R203, PT ;  /* 0x000000cb0500720c */ /* 0x000fe20003f84070 */
[----:B------:R-:W-:-:S04]  /*2120*/  IMAD.HI.U32 R7, R6, R201, RZ ;  /* 0x000000c906077227 */ /* 0x000fc800078e00ff */
[----:B------:R-:W-:Y:S02]  /*2130*/  IMAD R197, R5, R24, R197 ;  /* 0x0000001805c57224 */ /* 0x000fe400078e02c5 */
[----:B------:R-:W-:Y:S02]  /*2140*/  @!P0 IMAD.IADD R193, R193, 0x1, -R5 ;  /* 0x00000001c1c18824 */ /* 0x000fe400078e0a05 */
[C---:B------:R-:W-:Y:S01]  /*2150*/  VIADD R11, R0.reuse, 0x63 ;  /* 0x00000063000b7836 */ /* 0x040fe20000000000 */
[----:B------:R-:W-:Y:S01]  /*2160*/  ISETP.GT.U32.AND P0, PT, R5, R197, PT ;  /* 0x000000c50500720c */ /* 0x000fe20003f04070 */
[----:B------:R-:W-:Y:S02]  /*2170*/  IMAD.MOV R24, RZ, RZ, -R7 ;  /* 0x000000ffff187224 */ /* 0x000fe400078e0a07 */
[----:B------:R-:W-:Y:S01]  /*2180*/  @!P3 IMAD.MOV R193, RZ, RZ, -R193 ;  /* 0x000000ffffc1b224 */ /* 0x000fe200078e0ac1 */
[----:B------:R-:W-:Y:S01]  /*2190*/  ISETP.GE.AND P3, PT, R13, RZ, PT ;  /* 0x000000ff0d00720c */ /* 0x000fe20003f66270 */
[----:B------:R-:W-:Y:S01]  /*21a0*/  IMAD R201, R5, R24, R201 ;  /* 0x0000001805c97224 */ /* 0x000fe200078e02c9 */
[----:B------:R-:W-:Y:S01]  /*21b0*/  IABS R205, R11 ;  /* 0x0000000b00cd7213 */ /* 0x000fe20000000000 */
[----:B------:R-:W-:-:S02]  /*21c0*/  VIADD R13, R0, 0x62 ;  /* 0x00000062000d7836 */ /* 0x000fc40000000000 */
[--C-:B------:R-:W-:Y:S01]  /*21d0*/  @!P2 IMAD.IADD R199, R199, 0x1, -R5.reuse ;  /* 0x00000001c7c7a824 */ /* 0x100fe200078e0a05 */
[----:B------:R-:W-:Y:S01]  /*21e0*/  ISETP.GT.U32.AND P1, PT, R5, R201, PT ;  /* 0x000000c90500720c */ /* 0x000fe20003f24070 */
[----:B------:R-:W-:Y:S01]  /*21f0*/  @!P4 IMAD.IADD R203, R203, 0x1, -R5 ;  /* 0x00000001cbcbc824 */ /* 0x000fe200078e0a05 */
[----:B------:R-:W-:Y:S01]  /*2200*/  IABS R207, R13 ;  /* 0x0000000d00cf7213 */ /* 0x000fe20000000000 */
[C---:B------:R-:W-:Y:S01]  /*2210*/  IMAD.HI.U32 R7, R6.reuse, R205, RZ ;  /* 0x000000cd06077227 */ /* 0x040fe200078e00ff */
[C---:B------:R-:W-:Y:S02]  /*2220*/  ISETP.GT.U32.AND P2, PT, R5.reuse, R199, PT ;  /* 0x000000c70500720c */ /* 0x040fe40003f44070 */
[----:B------:R-:W-:Y:S01]  /*2230*/  ISETP.GT.U32.AND P4, PT, R5, R203, PT ;  /* 0x000000cb0500720c */ /* 0x000fe20003f84070 */
[----:B------:R-:W-:Y:S02]  /*2240*/  IMAD.MOV R8, RZ, RZ, -R7 ;  /* 0x000000ffff087224 */ /* 0x000fe400078e0a07 */
[----:B------:R-:W-:-:S04]  /*2250*/  IMAD.HI.U32 R7, R6, R207, RZ ;  /* 0x000000cf06077227 */ /* 0x000fc800078e00ff */
[----:B------:R-:W-:Y:S02]  /*2260*/  @!P0 IMAD.IADD R197, R197, 0x1, -R5 ;  /* 0x00000001c5c58824 */ /* 0x000fe400078e0a05 */
[----:B------:R-:W-:Y:S02]  /*2270*/  IMAD.MOV R24, RZ, RZ, -R7 ;  /* 0x000000ffff187224 */ /* 0x000fe400078e0a07 */
[----:B------:R-:W-:Y:S01]  /*2280*/  VIADD R17, R0, 0x61 ;  /* 0x0000006100117836 */ /* 0x000fe20000000000 */
[----:B------:R-:W-:Y:S01]  /*2290*/  ISETP.GT.U32.AND P0, PT, R5, R197, PT ;  /* 0x000000c50500720c */ /* 0x000fe20003f04070 */
[----:B------:R-:W-:Y:S02]  /*22a0*/  @!P1 IMAD.IADD R201, R201, 0x1, -R5 ;  /* 0x00000001c9c99824 */ /* 0x000fe400078e0a05 */
[C---:B------:R-:W-:Y:S01]  /*22b0*/  IMAD R205, R5.reuse, R8, R205 ;  /* 0x0000000805cd7224 */ /* 0x040fe200078e02cd */
[----:B------:R-:W-:Y:S01]  /*22c0*/  IABS R209, R17 ;  /* 0x0000001100d17213 */ /* 0x000fe20000000000 */
[C---:B------:R-:W-:Y:S01]  /*22d0*/  IMAD R207, R5.reuse, R24, R207 ;  /* 0x0000001805cf7224 */ /* 0x040fe200078e02cf */
[----:B------:R-:W-:Y:S01]  /*22e0*/  ISETP.GT.U32.AND P1, PT, R5, R201, PT ;  /* 0x000000c90500720c */ /* 0x000fe20003f24070 */
[--C-:B------:R-:W-:Y:S01]  /*22f0*/  @!P2 IMAD.IADD R199, R199, 0x1, -R5.reuse ;  /* 0x00000001c7c7a824 */ /* 0x100fe200078e0a05 */
[----:B------:R-:W-:Y:S01]  /*2300*/  ISETP.GT.U32.AND P2, PT, R5, R205, PT ;  /* 0x000000cd0500720c */ /* 0x000fe20003f44070 */
[----:B------:R-:W-:Y:S01]  /*2310*/  @!P4 IMAD.IADD R203, R203, 0x1, -R5 ;  /* 0x00000001cbcbc824 */ /* 0x000fe200078e0a05 */
[----:B------:R-:W-:Y:S01]  /*2320*/  ISETP.GT.U32.AND P4, PT, R5, R207, PT ;  /* 0x000000cf0500720c */ /* 0x000fe20003f84070 */
[----:B------:R-:W-:-:S04]  /*2330*/  IMAD.HI.U32 R8, R6, R209, RZ ;  /* 0x000000d106087227 */ /* 0x000fc800078e00ff */
[----:B------:R-:W-:Y:S01]  /*2340*/  @!P0 IMAD.IADD R197, R197, 0x1, -R5 ;  /* 0x00000001c5c58824 */ /* 0x000fe200078e0a05 */
[----:B------:R-:W-:Y:S01]  /*2350*/  ISETP.GE.AND P0, PT, R15, RZ, PT ;  /* 0x000000ff0f00720c */ /* 0x000fe20003f06270 */
[----:B------:R-:W-:Y:S02]  /*2360*/  IMAD.MOV R8, RZ, RZ, -R8 ;  /* 0x000000ffff087224 */ /* 0x000fe400078e0a08 */
[C---:B------:R-:W-:Y:S02]  /*2370*/  VIADD R7, R0.reuse, 0x60 ;  /* 0x0000006000077836 */ /* 0x040fe40000000000 */
[----:B------:R-:W-:Y:S02]  /*2380*/  IMAD R209, R5, R8, R209 ;  /* 0x0000000805d17224 */ /* 0x000fe400078e02d1 */
[--C-:B------:R-:W-:Y:S01]  /*2390*/  @!P1 IMAD.IADD R201, R201, 0x1, -R5.reuse ;  /* 0x00000001c9c99824 */ /* 0x100fe200078e0a05 */
[----:B------:R-:W-:Y:S01]  /*23a0*/  IABS R211, R7 ;  /* 0x0000000700d37213 */ /* 0x000fe20000000000 */
[----:B------:R-:W-:Y:S01]  /*23b0*/  @!P2 IMAD.IADD R205, R205, 0x1, -R5 ;  /* 0x00000001cdcda824 */ /* 0x000fe200078e0a05 */
[----:B------:R-:W-:Y:S01]  /*23c0*/  ISETP.GE.AND P1, PT, R17, RZ, PT ;  /* 0x000000ff1100720c */ /* 0x000fe20003f26270 */
[----:B------:R-:W-:-:S02]  /*23d0*/  VIADD R8, R0, 0x5f ;  /* 0x0000005f00087836 */ /* 0x000fc40000000000 */
[----:B------:R-:W-:Y:S01]  /*23e0*/  @!P4 IMAD.IADD R207, R207, 0x1, -R5 ;  /* 0x00000001cfcfc824 */ /* 0x000fe200078e0a05 */
[----:B------:R-:W-:Y:S01]  /*23f0*/  ISETP.GT.U32.AND P2, PT, R5, R205, PT ;  /* 0x000000cd0500720c */ /* 0x000fe20003f44070 */
[----:B------:R-:W-:Y:S01]  /*2400*/  @!P3 IMAD.MOV R201, RZ, RZ, -R201 ;  /* 0x000000ffffc9b224 */ /* 0x000fe200078e0ac9 */
[----:B------:R-:W-:Y:S01]  /*2410*/  ISETP.GE.AND P3, PT, R7, RZ, PT ;  /* 0x000000ff0700720c */ /* 0x000fe20003f66270 */
[----:B------:R-:W-:Y:S01]  /*2420*/  IMAD.HI.U32 R7, R6, R211, RZ ;  /* 0x000000d306077227 */ /* 0x000fe200078e00ff */
[----:B------:R-:W-:Y:S02]  /*2430*/  IABS R213, R8 ;  /* 0x0000000800d57213 */ /* 0x000fe40000000000 */
[----:B------:R-:W-:Y:S01]  /*2440*/  ISETP.GT.U32.AND P4, PT, R5, R207, PT ;  /* 0x000000cf0500720c */ /* 0x000fe20003f84070 */
[----:B------:R-:W-:Y:S01]  /*2450*/  @!P6 IMAD.MOV R197, RZ, RZ, -R197 ;  /* 0x000000ffffc5e224 */ /* 0x000fe200078e0ac5 */
[----:B------:R-:W-:Y:S01]  /*2460*/  ISETP.GE.AND P6, PT, R11, RZ, PT ;  /* 0x000000ff0b00720c */ /* 0x000fe20003fc6270 */
[----:B------:R-:W-:Y:S01]  /*2470*/  @!P0 IMAD.MOV R203, RZ, RZ, -R203 ;  /* 0x000000ffffcb8224 */ /* 0x000fe200078e0acb */
[----:B------:R-:W-:Y:S01]  /*2480*/  ISETP.GE.AND P0, PT, R8, RZ, PT ;  /* 0x000000ff0800720c */ /* 0x000fe20003f06270 */
[----:B------:R-:W-:-:S04]  /*2490*/  IMAD.HI.U32 R8, R6, R213, RZ ;  /* 0x000000d506087227 */ /* 0x000fc800078e00ff */
[----:B------:R-:W-:Y:S02]  /*24a0*/  IMAD.MOV R24, RZ, RZ, -R7 ;  /* 0x000000ffff187224 */ /* 0x000fe400078e0a07 */
[----:B------:R-:W-:Y:S02]  /*24b0*/  IMAD.MOV R8, RZ, RZ, -R8 ;  /* 0x000000ffff087224 */ /* 0x000fe400078e0a08 */
[----:B------:R-:W-:Y:S02]  /*24c0*/  IMAD R211, R5, R24, R211 ;  /* 0x0000001805d37224 */ /* 0x000fe400078e02d3 */
[----:B------:R-:W-:Y:S01]  /*24d0*/  @!P2 IMAD.IADD R205, R205, 0x1, -R5 ;  /* 0x00000001cdcda824 */ /* 0x000fe200078e0a05 */
[C---:B------:R-:W-:Y:S01]  /*24e0*/  ISETP.GT.U32.AND P2, PT, R5.reuse, R209, PT ;  /* 0x000000d10500720c */ /* 0x040fe20003f44070 */
[----:B------:R-:W-:Y:S02]  /*24f0*/  IMAD R213, R5, R8, R213 ;  /* 0x0000000805d57224 */ /* 0x000fe400078e02d5 */
[----:B------:R-:W-:Y:S01]  /*2500*/  @!P4 IMAD.IADD R207, R207, 0x1, -R5 ;  /* 0x00000001cfcfc824 */ /* 0x000fe200078e0a05 */
[C---:B------:R-:W-:Y:S01]  /*2510*/  ISETP.GT.U32.AND P4, PT, R5.reuse, R211, PT ;  /* 0x000000d30500720c */ /* 0x040fe20003f84070 */
[----:B------:R-:W-:Y:S01]  /*2520*/  @!P6 IMAD.MOV R205, RZ, RZ, -R205 ;  /* 0x000000ffffcde224 */ /* 0x000fe200078e0acd */
[----:B------:R-:W-:Y:S01]  /*2530*/  ISETP.GT.U32.AND P6, PT, R5, R213, PT ;  /* 0x000000d50500720c */ /* 0x000fe20003fc4070 */
[----:B------:R-:W-:-:S02]  /*2540*/  VIADD R11, R0, 0x5e ;  /* 0x0000005e000b7836 */ /* 0x000fc40000000000 */
[----:B------:R-:W-:Y:S01]  /*2550*/  @!P5 IMAD.MOV R199, RZ, RZ, -R199 ;  /* 0x000000ffffc7d224 */ /* 0x000fe200078e0ac7 */
[----:B------:R-:W-:Y:S01]  /*2560*/  ISETP.GE.AND P5, PT, R13, RZ, PT ;  /* 0x000000ff0d00720c */ /* 0x000fe20003fa6270 */
[C---:B------:R-:W-:Y:S01]  /*2570*/  VIADD R13, R0.reuse, 0x5d ;  /* 0x0000005d000d7836 */ /* 0x040fe20000000000 */
[----:B------:R-:W-:Y:S01]  /*2580*/  IABS R215, R11 ;  /* 0x0000000b00d77213 */ /* 0x000fe20000000000 */
[--C-:B------:R-:W-:Y:S02]  /*2590*/  @!P2 IMAD.IADD R209, R209, 0x1, -R5.reuse ;  /* 0x00000001d1d1a824 */ /* 0x100fe400078e0a05 */
[----:B------:R-:W-:Y:S01]  /*25a0*/  VIADD R15, R0, 0x5c ;  /* 0x0000005c000f7836 */ /* 0x000fe20000000000 */
[----:B------:R-:W-:Y:S01]  /*25b0*/  IABS R234, R13 ;  /* 0x0000000d00ea7213 */ /* 0x000fe20000000000 */
[--C-:B------:R-:W-:Y:S01]  /*25c0*/  @!P4 IMAD.IADD R211, R211, 0x1, -R5.reuse ;  /* 0x00000001d3d3c824 */ /* 0x100fe200078e0a05 */
[----:B------:R-:W-:Y:S01]  /*25d0*/  ISETP.GT.U32.AND P2, PT, R5, R209, PT ;  /* 0x000000d10500720c */ /* 0x000fe20003f44070 */
[----:B------:R-:W-:Y:S01]  /*25e0*/  @!P6 IMAD.IADD R213, R213, 0x1, -R5 ;  /* 0x00000001d5d5e824 */ /* 0x000fe200078e0a05 */
[----:B------:R-:W-:Y:S01]  /*25f0*/  IABS R232, R15 ;  /* 0x0000000f00e87213 */ /* 0x000fe20000000000 */
[----:B------:R-:W-:Y:S01]  /*2600*/  IMAD.HI.U32 R7, R6, R215, RZ ;  /* 0x000000d706077227 */ /* 0x000fe200078e00ff */
[----:B------:R-:W-:-:S02]  /*2610*/  ISETP.GT.U32.AND P4, PT, R5, R211, PT ;  /* 0x000000d30500720c */ /* 0x000fc40003f84070 */
[----:B------:R-:W-:Y:S01]  /*2620*/  ISETP.GT.U32.AND P6, PT, R5, R213, PT ;  /* 0x000000d50500720c */ /* 0x000fe20003fc4070 */
[----:B------:R-:W-:-:S04]  /*2630*/  IMAD.HI.U32 R8, R6, R234, RZ ;  /* 0x000000ea06087227 */ /* 0x000fc800078e00ff */
[----:B------:R-:W-:Y:S02]  /*2640*/  IMAD.MOV R24, RZ, RZ, -R7 ;  /* 0x000000ffff187224 */ /* 0x000fe400078e0a07 */
[----:B------:R-:W-:Y:S02]  /*2650*/  IMAD.MOV R8, RZ, RZ, -R8 ;  /* 0x000000ffff087224 */ /* 0x000fe400078e0a08 */
[C---:B------:R-:W-:Y:S02]  /*2660*/  IMAD R215, R5.reuse, R24, R215 ;  /* 0x0000001805d77224 */ /* 0x040fe400078e02d7 */
[----:B------:R-:W-:Y:S02]  /*2670*/  VIADD R17, R0, 0x5b ;  /* 0x0000005b00117836 */ /* 0x000fe40000000000 */
[----:B------:R-:W-:Y:S02]  /*2680*/  IMAD R234, R5, R8, R234 ;  /* 0x0000000805ea7224 */ /* 0x000fe400078e02ea */
[----:B------:R-:W-:Y:S01]  /*2690*/  @!P4 IMAD.IADD R211, R211, 0x1, -R5 ;  /* 0x00000001d3d3c824 */ /* 0x000fe200078e0a05 */
[----:B------:R-:W-:Y:S01]  /*26a0*/  IABS R230, R17 ;  /* 0x0000001100e67213 */ /* 0x000fe20000000000 */
[----:B------:R-:W-:Y:S01]  /*26b0*/  IMAD.HI.U32 R7, R6, R232, RZ ;  /* 0x000000e806077227 */ /* 0x000fe200078e00ff */
[----:B------:R-:W-:-:S03]  /*26c0*/  ISETP.GT.U32.AND P4, PT, R5, R215, PT ;  /* 0x000000d70500720c */ /* 0x000fc60003f84070 */
[----:B------:R-:W-:Y:S01]  /*26d0*/  @!P5 IMAD.MOV R207, RZ, RZ, -R207 ;  /* 0x000000ffffcfd224 */ /* 0x000fe200078e0acf */
[----:B------:R-:W-:Y:S01]  /*26e0*/  ISETP.GE.AND P5, PT, R11, RZ, PT ;  /* 0x000000ff0b00720c */ /* 0x000fe20003fa6270 */
[----:B------:R-:W-:Y:S01]  /*26f0*/  @!P6 IMAD.IADD R213, R213, 0x1, -R5 ;  /* 0x00000001d5d5e824 */ /* 0x000fe200078e0a05 */
[----:B------:R-:W-:Y:S01]  /*2700*/  ISETP.GT.U32.AND P6, PT, R5, R234, PT ;  /* 0x000000ea0500720c */ /* 0x000fe20003fc4070 */
[----:B------:R-:W-:Y:S02]  /*2710*/  IMAD.MOV R11, RZ, RZ, -R7 ;  /* 0x000000ffff0b7224 */ /* 0x000fe400078e0a07 */
[----:B------:R-:W-:-:S04]  /*2720*/  IMAD.HI.U32 R7, R6, R230, RZ ;  /* 0x000000e606077227 */ /* 0x000fc800078e00ff */
[----:B------:R-:W-:Y:S01]  /*2730*/  @!P2 IMAD.IADD R209, R209, 0x1, -R5 ;  /* 0x00000001d1d1a824 */ /* 0x000fe200078e0a05 */
[----:B------:R-:W-:Y:S01]  /*2740*/  ISETP.GE.AND P2, PT, R13, RZ, PT ;  /* 0x000000ff0d00720c */ /* 0x000fe20003f46270 */
[----:B------:R-:W-:Y:S02]  /*2750*/  IMAD R232, R5, R11, R232 ;  /* 0x0000000b05e87224 */ /* 0x000fe400078e02e8 */
[----:B------:R-:W-:Y:S02]  /*2760*/  IMAD.MOV R13, RZ, RZ, -R7 ;  /* 0x000000ffff0d7224 */ /* 0x000fe400078e0a07 */
[--C-:B------:R-:W-:Y:S01]  /*2770*/  @!P4 IMAD.IADD R215, R215, 0x1, -R5.reuse ;  /* 0x00000001d7d7c824 */ /* 0x100fe200078e0a05 */
[C---:B------:R-:W-:Y:S01]  /*2780*/  ISETP.GT.U32.AND P4, PT, R5.reuse, R232, PT ;  /* 0x000000e80500720c */ /* 0x040fe20003f84070 */
[----:B------:R-:W-:Y:S02]  /*2790*/  IMAD R230, R5, R13, R230 ;  /* 0x0000000d05e67224 */ /* 0x000fe400078e02e6 */
[----:B------:R-:W-:-:S02]  /*27a0*/  @!P6 IMAD.IADD R234, R234, 0x1, -R5 ;  /* 0x00000001eaeae824 */ /* 0x000fc400078e0a05 */
[----:B------:R-:W-:Y:S01]  /*27b0*/  IMAD.HI.U32 R8, R6, R228, RZ ;  /* 0x000000e406087227 */ /* 0x000fe200078e00ff */
[----:B------:R-:W-:-:S03]  /*27c0*/  ISETP.GT.U32.AND P6, PT, R5, R230, PT ;  /* 0x000000e60500720c */ /* 0x000fc60003fc4070 */
[----:B------:R-:W-:-:S04]  /*27d0*/  IMAD.HI.U32 R7, R6, R224, RZ ;  /* 0x000000e006077227 */ /* 0x000fc800078e00ff */
[----:B------:R-:W-:Y:S01]  /*27e0*/  @!P4 IMAD.IADD R232, R232, 0x1, -R5 ;  /* 0x00000001e8e8c824 */ /* 0x000fe200078e0a05 */
[----:B------:R-:W-:Y:S01]  /*27f0*/  ISETP.GT.U32.AND P4, PT, R5, R215, PT ;  /* 0x000000d70500720c */ /* 0x000fe20003f84070 */
[----:B------:R-:W-:-:S04]  /*2800*/  IMAD.HI.U32 R11, R6, R226, RZ ;  /* 0x000000e2060b7227 */ /* 0x000fc800078e00ff */
[----:B------:R-:W-:Y:S01]  /*2810*/  @!P6 IMAD.IADD R230, R230, 0x1, -R5 ;  /* 0x00000001e6e6e824 */ /* 0x000fe200078e0a05 */
[C---:B------:R-:W-:Y:S01]  /*2820*/  ISETP.GT.U32.AND P6, PT, R5.reuse, R232, PT ;  /* 0x000000e80500720c */ /* 0x040fe20003fc4070 */
[----:B------:R-:W-:Y:S02]  /*2830*/  IMAD.MOV R8, RZ, RZ, -R8 ;  /* 0x000000ffff087224 */ /* 0x000fe400078e0a08 */
[----:B------:R-:W-:Y:S02]  /*2840*/  IMAD.MOV R7, RZ, RZ, -R7 ;  /* 0x000000ffff077224 */ /* 0x000fe400078e0a07 */
[----:B------:R-:W-:Y:S01]  /*2850*/  @!P1 IMAD.MOV R209, RZ, RZ, -R209 ;  /* 0x000000ffffd19224 */ /* 0x000fe200078e0ad1 */
[C---:B------:R-:W-:Y:S01]  /*2860*/  ISETP.GT.U32.AND P1, PT, R5.reuse, R234, PT ;  /* 0x000000ea0500720c */ /* 0x040fe20003f24070 */
[----:B------:R-:W-:Y:S01]  /*2870*/  @!P3 IMAD.MOV R211, RZ, RZ, -R211 ;  /* 0x000000ffffd3b224 */ /* 0x000fe200078e0ad3 */
[----:B------:R-:W-:Y:S01]  /*2880*/  ISETP.GT.U32.AND P3, PT, R5, R230, PT ;  /* 0x000000e60500720c */ /* 0x000fe20003f64070 */
[----:B------:R-:W-:-:S02]  /*2890*/  IMAD.MOV R11, RZ, RZ, -R11 ;  /* 0x000000ffff0b7224 */ /* 0x000fc400078e0a0b */
[C---:B------:R-:W-:Y:S02]  /*28a0*/  VIADD R13, R0.reuse, 0x56 ;  /* 0x00000056000d7836 */ /* 0x040fe40000000000 */
[C---:B------:R-:W-:Y:S02]  /*28b0*/  IMAD R228, R5.reuse, R8, R228 ;  /* 0x0000000805e47224 */ /* 0x040fe400078e02e4 */
[C---:B------:R-:W-:Y:S01]  /*28c0*/  IMAD R224, R5.reuse, R7, R224 ;  /* 0x0000000705e07224 */ /* 0x040fe200078e02e0 */
[----:B------:R-:W-:Y:S01]  /*28d0*/  IABS R220, R13 ;  /* 0x0000000d00dc7213 */ /* 0x000fe20000000000 */
[C---:B------:R-:W-:Y:S02]  /*28e0*/  IMAD R226, R5.reuse, R11, R226 ;  /* 0x0000000b05e27224 */ /* 0x040fe400078e02e2 */
[----:B------:R-:W-:Y:S02]  /*28f0*/  VIADD R11, R0, 0x57 ;  /* 0x00000057000b7836 */ /* 0x000fe40000000000 */
[----:B------:R-:W-:Y:S01]  /*2900*/  @!P0 IMAD.MOV R213, RZ, RZ, -R213 ;  /* 0x000000ffffd58224 */ /* 0x000fe200078e0ad5 */
[C---:B------:R-:W-:Y:S01]  /*2910*/  ISETP.GT.U32.AND P0, PT, R5.reuse, R228, PT ;  /* 0x000000e40500720c */ /* 0x040fe20003f04070 */
[----:B------:R-:W-:Y:S01]  /*2920*/  @!P6 IMAD.IADD R232, R232, 0x1, -R5 ;  /* 0x00000001e8e8e824 */ /* 0x000fe200078e0a05 */
[----:B------:R-:W-:Y:S01]  /*2930*/  ISETP.GT.U32.AND P6, PT, R5, R224, PT ;  /* 0x000000e00500720c */ /* 0x000fe20003fc4070 */
[----:B------:R-:W-:Y:S01]  /*2940*/  IMAD.HI.U32 R8, R6, R220, RZ ;  /* 0x000000dc06087227 */ /* 0x000fe200078e00ff */
[----:B------:R-:W-:-:S03]  /*2950*/  IABS R222, R11 ;  /* 0x0000000b00de7213 */ /* 0x000fc60000000000 */
[--C-:B------:R-:W-:Y:S01]  /*2960*/  @!P1 IMAD.IADD R234, R234, 0x1, -R5.reuse ;  /* 0x00000001eaea9824 */ /* 0x100fe200078e0a05 */
[----:B------:R-:W-:Y:S01]  /*2970*/  ISETP.GE.AND P1, PT, R15, RZ, PT ;  /* 0x000000ff0f00720c */ /* 0x000fe20003f26270 */
[----:B------:R-:W-:Y:S01]  /*2980*/  @!P3 IMAD.IADD R230, R230, 0x1, -R5 ;  /* 0x00000001e6e6b824 */ /* 0x000fe200078e0a05 */
[----:B------:R-:W-:Y:S01]  /*2990*/  ISETP.GE.AND P3, PT, R17, RZ, PT ;  /* 0x000000ff1100720c */ /* 0x000fe20003f66270 */
[----:B------:R-:W-:Y:S02]  /*29a0*/  IMAD.MOV R8, RZ, RZ, -R8 ;  /* 0x000000ffff087224 */ /* 0x000fe400078e0a08 */
[----:B------:R-:W-:-:S04]  /*29b0*/  IMAD.HI.U32 R7, R6, R222, RZ ;  /* 0x000000de06077227 */ /* 0x000fc800078e00ff */
[----:B------:R-:W-:Y:S02]  /*29c0*/  IMAD R220, R5, R8, R220 ;  /* 0x0000000805dc7224 */ /* 0x000fe400078e02dc */
[----:B------:R-:W-:Y:S01]  /*29d0*/  @!P4 IMAD.IADD R215, R215, 0x1, -R5 ;  /* 0x00000001d7d7c824 */ /* 0x000fe200078e0a05 */
[----:B------:R-:W-:Y:S01]  /*29e0*/  ISETP.GT.U32.AND P4, PT, R5, R226, PT ;  /* 0x000000e20500720c */ /* 0x000fe20003f84070 */
[----:B------:R-:W-:Y:S02]  /*29f0*/  IMAD.MOV R7, RZ, RZ, -R7 ;  /* 0x000000ffff077224 */ /* 0x000fe400078e0a07 */
[--C-:B------:R-:W-:Y:S01]  /*2a00*/  @!P0 IMAD.IADD R228, R228, 0x1, -R5.reuse ;  /* 0x00000001e4e48824 */ /* 0x100fe200078e0a05 */
[----:B------:R-:W-:Y:S01]  /*2a10*/  ISETP.GE.AND P0, PT, R19, RZ, PT ;  /* 0x000000ff1300720c */ /* 0x000fe20003f06270 */
[----:B------:R-:W-:Y:S02]  /*2a20*/  VIADD R8, R0, 0x55 ;  /* 0x0000005500087836 */ /* 0x000fe40000000000 */
[----:B------:R-:W-:-:S02]  /*2a30*/  @!P6 IMAD.IADD R224, R224, 0x1, -R5 ;  /* 0x00000001e0e0e824 */ /* 0x000fc400078e0a05 */
[C---:B------:R-:W-:Y:S01]  /*2a40*/  IMAD R222, R5.reuse, R7, R222 ;  /* 0x0000000705de7224 */ /* 0x040fe200078e02de */
[----:B------:R-:W-:Y:S01]  /*2a50*/  IABS R218, R8 ;  /* 0x0000000800da7213 */ /* 0x000fe20000000000 */
[----:B------:R-:W-:Y:S01]  /*2a60*/  @!P5 IMAD.MOV R215, RZ, RZ, -R215 ;  /* 0x000000ffffd7d224 */ /* 0x000fe200078e0ad7 */
[C---:B------:R-:W-:Y:S01]  /*2a70*/  ISETP.GT.U32.AND P5, PT, R5.reuse, R228, PT ;  /* 0x000000e40500720c */ /* 0x040fe20003fa4070 */
[----:B------:R-:W-:Y:S01]  /*2a80*/  @!P1 IMAD.MOV R232, RZ, RZ, -R232 ;  /* 0x000000ffffe89224 */ /* 0x000fe200078e0ae8 */
[C---:B------:R-:W-:Y:S01]  /*2a90*/  ISETP.GT.U32.AND P6, PT, R5.reuse, R224, PT ;  /* 0x000000e00500720c */ /* 0x040fe20003fc4070 */
[----:B------:R-:W-:Y:S01]  /*2aa0*/  @!P3 IMAD.MOV R230, RZ, RZ, -R230 ;  /* 0x000000ffffe6b224 */ /* 0x000fe200078e0ae6 */
[----:B------:R-:W-:Y:S01]  /*2ab0*/  ISETP.GT.U32.AND P1, PT, R5, R222, PT ;  /* 0x000000de0500720c */ /* 0x000fe20003f24070 */
[----:B------:R-:W-:Y:S01]  /*2ac0*/  IMAD.HI.U32 R7, R6, R218, RZ ;  /* 0x000000da06077227 */ /* 0x000fe200078e00ff */
[----:B------:R-:W-:-:S03]  /*2ad0*/  ISETP.GE.AND P3, PT, R23, RZ, PT ;  /* 0x000000ff1700720c */ /* 0x000fc60003f66270 */
[----:B------:R-:W-:Y:S02]  /*2ae0*/  IMAD.MOV R7, RZ, RZ, -R7 ;  /* 0x000000ffff077224 */ /* 0x000fe400078e0a07 */
[----:B------:R-:W-:Y:S02]  /*2af0*/  VIADD R15, R0, 0x54 ;  /* 0x00000054000f7836 */ /* 0x000fe40000000000 */
[--C-:B------:R-:W-:Y:S01]  /*2b00*/  @!P5 IMAD.IADD R228, R228, 0x1, -R5.reuse ;  /* 0x00000001e4e4d824 */ /* 0x100fe200078e0a05 */
[C---:B------:R-:W-:Y:S01]  /*2b10*/  ISETP.GT.U32.AND P5, PT, R5.reuse, R220, PT ;  /* 0x000000dc0500720c */ /* 0x040fe20003fa4070 */
[--C-:B------:R-:W-:Y:S01]  /*2b20*/  @!P6 IMAD.IADD R224, R224, 0x1, -R5.reuse ;  /* 0x00000001e0e0e824 */ /* 0x100fe200078e0a05 */
[----:B------:R-:W-:Y:S01]  /*2b30*/  IABS R216, R15 ;  /* 0x0000000f00d87213 */ /* 0x000fe20000000000 */
[----:B------:R-:W-:Y:S01]  /*2b40*/  IMAD R218, R5, R7, R218 ;  /* 0x0000000705da7224 */ /* 0x000fe200078e02da */
[----:B------:R-:W-:Y:S01]  /*2b50*/  ISETP.GE.AND P6, PT, R13, RZ, PT ;  /* 0x000000ff0d00720c */ /* 0x000fe20003fc6270 */
[----:B------:R-:W-:Y:S01]  /*2b60*/  @!P1 IMAD.IADD R222, R222, 0x1, -R5 ;  /* 0x00000001dede9824 */ /* 0x000fe200078e0a05 */
[----:B------:R-:W-:Y:S01]  /*2b70*/  ISETP.GE.AND P1, PT, R8, RZ, PT ;  /* 0x000000ff0800720c */ /* 0x000fe20003f26270 */
[----:B------:R-:W-:Y:S01]  /*2b80*/  @!P3 IMAD.MOV R224, RZ, RZ, -R224 ;  /* 0x000000ffffe0b224 */ /* 0x000fe200078e0ae0 */
[C---:B------:R-:W-:Y:S01]  /*2b90*/  ISETP.GT.U32.AND P3, PT, R5.reuse, R218, PT ;  /* 0x000000da0500720c */ /* 0x040fe20003f64070 */
[----:B------:R-:W-:Y:S01]  /*2ba0*/  @!P0 IMAD.MOV R228, RZ, RZ, -R228 ;  /* 0x000000ffffe48224 */ /* 0x000fe200078e0ae4 */
[----:B------:R-:W-:Y:S01]  /*2bb0*/  ISETP.GT.U32.AND P0, PT, R5, R222, PT ;  /* 0x000000de0500720c */ /* 0x000fe20003f04070 */
[----:B------:R-:W-:-:S02]  /*2bc0*/  VIADD R7, R0, 0x53 ;  /* 0x0000005300077836 */ /* 0x000fc40000000000 */
[--C-:B------:R-:W-:Y:S02]  /*2bd0*/  @!P5 IMAD.IADD R220, R220, 0x1, -R5.reuse ;  /* 0x00000001dcdcd824 */ /* 0x100fe400078e0a05 */
[--C-:B------:R-:W-:Y:S01]  /*2be0*/  @!P4 IMAD.IADD R226, R226, 0x1, -R5.reuse ;  /* 0x00000001e2e2c824 */ /* 0x100fe200078e0a05 */
[----:B------:R-:W-:Y:S01]  /*2bf0*/  IABS R214, R7 ;  /* 0x0000000700d67213 */ /* 0x000fe20000000000 */
[----:B------:R-:W-:Y:S01]  /*2c00*/  IMAD.HI.U32 R8, R6, R216, RZ ;  /* 0x000000d806087227 */ /* 0x000fe200078e00ff */
[----:B------:R-:W-:Y:S02]  /*2c10*/  ISETP.GT.U32.AND P5, PT, R5, R220, PT ;  /* 0x000000dc0500720c */ /* 0x000fe40003fa4070 */
[----:B------:R-:W-:Y:S01]  /*2c20*/  ISETP.GE.AND P4, PT, R21, RZ, PT ;  /* 0x000000ff1500720c */ /* 0x000fe20003f86270 */
[--C-:B------:R-:W-:Y:S02]  /*2c30*/  @!P3 IMAD.IADD R218, R218, 0x1, -R5.reuse ;  /* 0x00000001dadab824 */ /* 0x100fe400078e0a05 */
[----:B------:R-:W-:Y:S01]  /*2c40*/  @!P2 IMAD.MOV R234, RZ, RZ, -R234 ;  /* 0x000000ffffeaa224 */ /* 0x000fe200078e0aea */
[----:B------:R-:W-:Y:S01]  /*2c50*/  ISETP.GT.U32.AND P2, PT, R5, R226, PT ;  /* 0x000000e20500720c */ /* 0x000fe20003f44070 */
[----:B------:R-:W-:Y:S01]  /*2c60*/  @!P0 IMAD.IADD R222, R222, 0x1, -R5 ;  /* 0x00000001dede8824 */ /* 0x000fe200078e0a05 */
[----:B------:R-:W-:Y:S01]  /*2c70*/  ISETP.GE.AND P0, PT, R7, RZ, PT ;  /* 0x000000ff0700720c */ /* 0x000fe20003f06270 */
[----:B------:R-:W-:Y:S01]  /*2c80*/  IMAD.MOV R8, RZ, RZ, -R8 ;  /* 0x000000ffff087224 */ /* 0x000fe200078e0a08 */
[----:B------:R-:W-:Y:S01]  /*2c90*/  ISETP.GT.U32.AND P3, PT, R5, R218, PT ;  /* 0x000000da0500720c */ /* 0x000fe20003f64070 */
[----:B------:R-:W-:-:S04]  /*2ca0*/  IMAD.HI.U32 R7, R6, R214, RZ ;  /* 0x000000d606077227 */ /* 0x000fc800078e00ff */
[C---:B------:R-:W-:Y:S02]  /*2cb0*/  IMAD R216, R5.reuse, R8, R216 ;  /* 0x0000000805d87224 */ /* 0x040fe400078e02d8 */
[----:B------:R-:W-:Y:S02]  /*2cc0*/  VIADD R13, R0, 0x51 ;  /* 0x00000051000d7836 */ /* 0x000fe40000000000 */
[----:B------:R-:W-:Y:S02]  /*2cd0*/  IMAD.MOV R7, RZ, RZ, -R7 ;  /* 0x000000ffff077224 */ /* 0x000fe400078e0a07 */
[--C-:B------:R-:W-:Y:S01]  /*2ce0*/  @!P5 IMAD.IADD R220, R220, 0x1, -R5.reuse ;  /* 0x00000001dcdcd824 */ /* 0x100fe200078e0a05 */
[C---:B------:R-:W-:Y:S01]  /*2cf0*/  ISETP.GT.U32.AND P5, PT, R5.reuse, R216, PT ;  /* 0x000000d80500720c */ /* 0x040fe20003fa4070 */
[----:B------:R-:W-:Y:S01]  /*2d00*/  IMAD R214, R5, R7, R214 ;  /* 0x0000000705d67224 */ /* 0x000fe200078e02d6 */
[----:B------:R-:W-:Y:S01]  /*2d10*/  IABS R210, R13 ;  /* 0x0000000d00d27213 */ /* 0x000fe20000000000 */
[--C-:B------:R-:W-:Y:S01]  /*2d20*/  @!P2 IMAD.IADD R226, R226, 0x1, -R5.reuse ;  /* 0x00000001e2e2a824 */ /* 0x100fe200078e0a05 */
[----:B------:R-:W-:Y:S01]  /*2d30*/  ISETP.GE.AND P2, PT, R11, RZ, PT ;  /* 0x000000ff0b00720c */ /* 0x000fe20003f46270 */
[----:B------:R-:W-:Y:S01]  /*2d40*/  @!P3 IMAD.IADD R218, R218, 0x1, -R5 ;  /* 0x00000001dadab824 */ /* 0x000fe200078e0a05 */
[----:B------:R-:W-:Y:S01]  /*2d50*/  ISETP.GT.U32.AND P3, PT, R5, R214, PT ;  /* 0x000000d60500720c */ /* 0x000fe20003f64070 */
[----:B------:R-:W-:-:S04]  /*2d60*/  IMAD.HI.U32 R11, R6, R210, RZ ;  /* 0x000000d2060b7227 */ /* 0x000fc800078e00ff */
[----:B------:R-:W-:Y:S02]  /*2d70*/  VIADD R8, R0, 0x52 ;  /* 0x0000005200087836 */ /* 0x000fe40000000000 */
[----:B------:R-:W-:Y:S02]  /*2d80*/  IMAD.MOV R11, RZ, RZ, -R11 ;  /* 0x000000ffff0b7224 */ /* 0x000fe400078e0a0b */
[--C-:B------:R-:W-:Y:S01]  /*2d90*/  @!P5 IMAD.IADD R216, R216, 0x1, -R5.reuse ;  /* 0x00000001d8d8d824 */ /* 0x100fe200078e0a05 */
[----:B------:R-:W-:Y:S01]  /*2da0*/  IABS R212, R8 ;  /* 0x0000000800d47213 */ /* 0x000fe20000000000 */
[C---:B------:R-:W-:Y:S02]  /*2db0*/  IMAD R210, R5.reuse, R11, R210 ;  /* 0x0000000b05d27224 */ /* 0x040fe400078e02d2 */
[----:B------:R-:W-:Y:S01]  /*2dc0*/  @!P2 IMAD.MOV R222, RZ, RZ, -R222 ;  /* 0x000000ffffdea224 */ /* 0x000fe200078e0ade */
[----:B------:R-:W-:Y:S01]  /*2dd0*/  ISETP.GE.AND P2, PT, R8, RZ, PT ;  /* 0x000000ff0800720c */ /* 0x000fe20003f46270 */
[----:B------:R-:W-:Y:S01]  /*2de0*/  @!P3 IMAD.IADD R214, R214, 0x1, -R5 ;  /* 0x00000001d6d6b824 */ /* 0x000fe200078e0a05 */
[C---:B------:R-:W-:Y:S01]  /*2df0*/  ISETP.GT.U32.AND P5, PT, R5.reuse, R216, PT ;  /* 0x000000d80500720c */ /* 0x040fe20003fa4070 */
[----:B------:R-:W-:Y:S01]  /*2e00*/  IMAD.HI.U32 R8, R6, R212, RZ ;  /* 0x000000d406087227 */ /* 0x000fe200078e00ff */
[----:B------:R-:W-:-:S03]  /*2e10*/  ISETP.GT.U32.AND P3, PT, R5, R210, PT ;  /* 0x000000d20500720c */ /* 0x000fc60003f64070 */
[----:B------:R-:W-:Y:S01]  /*2e20*/  @!P4 IMAD.MOV R226, RZ, RZ, -R226 ;  /* 0x000000ffffe2c224 */ /* 0x000fe200078e0ae2 */
[----:B------:R-:W-:Y:S01]  /*2e30*/  ISETP.GE.AND P4, PT, R15, RZ, PT ;  /* 0x000000ff0f00720c */ /* 0x000fe20003f86270 */
[----:B------:R-:W-:Y:S02]  /*2e40*/  IMAD.MOV R8, RZ, RZ, -R8 ;  /* 0x000000ffff087224 */ /* 0x000fe400078e0a08 */
[C---:B------:R-:W-:Y:S02]  /*2e50*/  VIADD R15, R0.reuse, 0x4e ;  /* 0x0000004e000f7836 */ /* 0x040fe40000000000 */
[C---:B------:R-:W-:Y:S02]  /*2e60*/  IMAD R212, R5.reuse, R8, R212 ;  /* 0x0000000805d47224 */ /* 0x040fe400078e02d4 */
[----:B------:R-:W-:Y:S01]  /*2e70*/  VIADD R8, R0, 0x50 ;  /* 0x0000005000087836 */ /* 0x000fe20000000000 */
[----:B------:R-:W-:Y:S01]  /*2e80*/  IABS R204, R15 ;  /* 0x0000000f00cc7213 */ /* 0x000fe20000000000 */
[--C-:B------:R-:W-:Y:S01]  /*2e90*/  @!P5 IMAD.IADD R216, R216, 0x1, -R5.reuse ;  /* 0x00000001d8d8d824 */ /* 0x100fe200078e0a05 */
[----:B------:R-:W-:Y:S01]  /*2ea0*/  ISETP.GT.U32.AND P5, PT, R5, R212, PT ;  /* 0x000000d40500720c */ /* 0x000fe20003fa4070 */
[----:B------:R-:W-:Y:S01]  /*2eb0*/  VIADD R17, R0, 0x4d ;  /* 0x0000004d00117836 */ /* 0x000fe20000000000 */
[----:B------:R-:W-:Y:S01]  /*2ec0*/  IABS R208, R8 ;  /* 0x0000000800d07213 */ /* 0x000fe20000000000 */
[----:B------:R-:W-:-:S02]  /*2ed0*/  @!P3 IMAD.IADD R210, R210, 0x1, -R5 ;  /* 0x00000001d2d2b824 */ /* 0x000fc400078e0a05 */
[----:B------:R-:W-:Y:S01]  /*2ee0*/  @!P1 IMAD.MOV R218, RZ, RZ, -R218 ;  /* 0x000000ffffda9224 */ /* 0x000fe200078e0ada */
[----:B------:R-:W-:Y:S01]  /*2ef0*/  IABS R202, R17 ;  /* 0x0000001100ca7213 */ /* 0x000fe20000000000 */
[----:B------:R-:W-:Y:S01]  /*2f00*/  @!P4 IMAD.MOV R216, RZ, RZ, -R216 ;  /* 0x000000ffffd8c224 */ /* 0x000fe200078e0ad8 */
[C---:B------:R-:W-:Y:S01]  /*2f10*/  ISETP.GT.U32.AND P1, PT, R5.reuse, R214, PT ;  /* 0x000000d60500720c */ /* 0x040fe20003f24070 */
[----:B------:R-:W-:Y:S01]  /*2f20*/  IMAD.HI.U32 R7, R6, R208, RZ ;  /* 0x000000d006077227 */ /* 0x000fe200078e00ff */
[----:B------:R-:W-:Y:S02]  /*2f30*/  ISETP.GE.AND P4, PT, R8, RZ, PT ;  /* 0x000000ff0800720c */ /* 0x000fe40003f86270 */
[----:B------:R-:W-:Y:S01]  /*2f40*/  ISETP.GT.U32.AND P3, PT, R5, R210, PT ;  /* 0x000000d20500720c */ /* 0x000fe20003f64070 */
[----:B------:R-:W-:-:S04]  /*2f50*/  IMAD.HI.U32 R8, R6, R204, RZ ;  /* 0x000000cc06087227 */ /* 0x000fc800078e00ff */
[----:B------:R-:W-:Y:S01]  /*2f60*/  @!P6 IMAD.MOV R220, RZ, RZ, -R220 ;  /* 0x000000ffffdce224 */ /* 0x000fe200078e0adc */
[----:B------:R-:W-:Y:S01]  /*2f70*/  ISETP.GE.AND P6, PT, R13, RZ, PT ;  /* 0x000000ff0d00720c */ /* 0x000fe20003fc6270 */
[----:B------:R-:W-:Y:S02]  /*2f80*/  VIADD R13, R0, 0x4f ;  /* 0x0000004f000d7836 */ /* 0x000fe40000000000 */
[----:B------:R-:W-:Y:S02]  /*2f90*/  IMAD.MOV R7, RZ, RZ, -R7 ;  /* 0x000000ffff077224 */ /* 0x000fe400078e0a07 */
[----:B------:R-:W-:Y:S01]  /*2fa0*/  IMAD.HI.U32 R11, R6, R202, RZ ;  /* 0x000000ca060b7227 */ /* 0x000fe200078e00ff */
[----:B------:R-:W-:-:S03]  /*2fb0*/  IABS R206, R13 ;  /* 0x0000000d00ce7213 */ /* 0x000fc60000000000 */
[----:B------:R-:W-:Y:S02]  /*2fc0*/  IMAD.MOV R8, RZ, RZ, -R8 ;  /* 0x000000ffff087224 */ /* 0x000fe400078e0a08 */
[C---:B------:R-:W-:Y:S02]  /*2fd0*/  IMAD R208, R5.reuse, R7, R208 ;  /* 0x0000000705d07224 */ /* 0x040fe400078e02d0 */
[----:B------:R-:W-:Y:S02]  /*2fe0*/  IMAD.MOV R11, RZ, RZ, -R11 ;  /* 0x000000ffff0b7224 */ /* 0x000fe400078e0a0b */
[C---:B------:R-:W-:Y:S02]  /*2ff0*/  IMAD R204, R5.reuse, R8, R204 ;  /* 0x0000000805cc7224 */ /* 0x040fe400078e02cc */
[----:B------:R-:W-:Y:S01]  /*3000*/  @!P1 IMAD.IADD R214, R214, 0x1, -R5 ;  /* 0x00000001d6d69824 */ /* 0x000fe200078e0a05 */
[C---:B------:R-:W-:Y:S01]  /*3010*/  ISETP.GT.U32.AND P1, PT, R5.reuse, R208, PT ;  /* 0x000000d00500720c */ /* 0x040fe20003f24070 */
[----:B------:R-:W-:-:S02]  /*3020*/  IMAD R202, R5, R11, R202 ;  /* 0x0000000b05ca7224 */ /* 0x000fc400078e02ca */
[----:B------:R-:W-:Y:S01]  /*3030*/  @!P3 IMAD.IADD R210, R210, 0x1, -R5 ;  /* 0x00000001d2d2b824 */ /* 0x000fe200078e0a05 */
[----:B------:R-:W-:Y:S01]  /*3040*/  ISETP.GT.U32.AND P3, PT, R5, R204, PT ;  /* 0x000000cc0500720c */ /* 0x000fe20003f64070 */
[----:B------:R-:W-:Y:S02]  /*3050*/  VIADD R8, R0, 0x4c ;  /* 0x0000004c00087836 */ /* 0x000fe40000000000 */
[----:B------:R-:W-:-:S03]  /*3060*/  IMAD.HI.U32 R7, R6, R206, RZ ;  /* 0x000000ce06077227 */ /* 0x000fc600078e00ff */
[----:B------:R-:W-:Y:S01]  /*3070*/  IABS R200, R8 ;  /* 0x0000000800c87213 */ /* 0x000fe20000000000 */
[----:B------:R-:W-:Y:S01]  /*3080*/  @!P6 IMAD.MOV R210, RZ, RZ, -R210 ;  /* 0x000000ffffd2e224 */ /* 0x000fe200078e0ad2 */
[C---:B------:R-:W-:Y:S01]  /*3090*/  ISETP.GT.U32.AND P6, PT, R5.reuse, R202, PT ;  /* 0x000000ca0500720c */ /* 0x040fe20003fc4070 */
[----:B------:R-:W-:Y:S02]  /*30a0*/  IMAD.MOV R7, RZ, RZ, -R7 ;  /* 0x000000ffff077224 */ /* 0x000fe400078e0a07 */
[----:B------:R-:W-:Y:S02]  /*30b0*/  VIADD R11, R0, 0x4b ;  /* 0x0000004b000b7836 */ /* 0x000fe40000000000 */
[----:B------:R-:W-:Y:S02]  /*30c0*/  IMAD R206, R5, R7, R206 ;  /* 0x0000000705ce7224 */ /* 0x000fe400078e02ce */
[----:B------:R-:W-:Y:S01]  /*30d0*/  IMAD.HI.U32 R7, R6, R200, RZ ;  /* 0x000000c806077227 */ /* 0x000fe200078e00ff */
[----:B------:R-:W-:-:S03]  /*30e0*/  IABS R198, R11 ;  /* 0x0000000b00c67213 */ /* 0x000fc60000000000 */
[--C-:B------:R-:W-:Y:S02]  /*30f0*/  @!P5 IMAD.IADD R212, R212, 0x1, -R5.reuse ;  /* 0x00000001d4d4d824 */ /* 0x100fe400078e0a05 */
[--C-:B------:R-:W-:Y:S02]  /*3100*/  @!P1 IMAD.IADD R208, R208, 0x1, -R5.reuse ;  /* 0x00000001d0d09824 */ /* 0x100fe400078e0a05 */
[----:B------:R-:W-:Y:S01]  /*3110*/  @!P3 IMAD.IADD R204, R204, 0x1, -R5 ;  /* 0x00000001ccccb824 */ /* 0x000fe200078e0a05 */
[C---:B------:R-:W-:Y:S01]  /*3120*/  ISETP.GT.U32.AND P5, PT, R5.reuse, R212, PT ;  /* 0x000000d40500720c */ /* 0x040fe20003fa4070 */
[----:B------:R-:W-:Y:S01]  /*3130*/  IMAD.MOV R7, RZ, RZ, -R7 ;  /* 0x000000ffff077224 */ /* 0x000fe200078e0a07 */
[C---:B------:R-:W-:Y:S01]  /*3140*/  ISETP.GT.U32.AND P1, PT, R5.reuse, R208, PT ;  /* 0x000000d00500720c */ /* 0x040fe20003f24070 */
[----:B------:R-:W-:Y:S01]  /*3150*/  @!P6 IMAD.IADD R202, R202, 0x1, -R5 ;  /* 0x00000001cacae824 */ /* 0x000fe200078e0a05 */
[C---:B------:R-:W-:Y:S01]  /*3160*/  ISETP.GT.U32.AND P6, PT, R5.reuse, R204, PT ;  /* 0x000000cc0500720c */ /* 0x040fe20003fc4070 */
[----:B------:R-:W-:-:S02]  /*3170*/  IMAD R200, R5, R7, R200 ;  /* 0x0000000705c87224 */ /* 0x000fc400078e02c8 */
[----:B------:R-:W-:-:S04]  /*3180*/  IMAD.HI.U32 R7, R6, R198, RZ ;  /* 0x000000c606077227 */ /* 0x000fc800078e00ff */
[----:B------:R-:W-:Y:S01]  /*3190*/  @!P0 IMAD.MOV R214, RZ, RZ, -R214 ;  /* 0x000000ffffd68224 */ /* 0x000fe200078e0ad6 */
[----:B------:R-:W-:Y:S01]  /*31a0*/  ISETP.GT.U32.AND P0, PT, R5, R206, PT ;  /* 0x000000ce0500720c */ /* 0x000fe20003f04070 */
[----:B------:R-:W-:Y:S02]  /*31b0*/  IMAD.MOV R7, RZ, RZ, -R7 ;  /* 0x000000ffff077224 */ /* 0x000fe400078e0a07 */
[--C-:B------:R-:W-:Y:S01]  /*31c0*/  @!P5 IMAD.IADD R212, R212, 0x1, -R5.reuse ;  /* 0x00000001d4d4d824 */ /* 0x100fe200078e0a05 */
[----:B------:R-:W-:Y:S01]  /*31d0*/  ISETP.GE.AND P5, PT, R13, RZ, PT ;  /* 0x000000ff0d00720c */ /* 0x000fe20003fa6270 */
[----:B------:R-:W-:Y:S02]  /*31e0*/  IMAD R198, R5, R7, R198 ;  /* 0x0000000705c67224 */ /* 0x000fe400078e02c6 */
[--C-:B------:R-:W-:Y:S01]  /*31f0*/  @!P1 IMAD.IADD R208, R208, 0x1, -R5.reuse ;  /* 0x00000001d0d09824 */ /* 0x100fe200078e0a05 */
[----:B------:R-:W-:Y:S01]  /*3200*/  ISETP.GE.AND P1, PT, R17, RZ, PT ;  /* 0x000000ff1100720c */ /* 0x000fe20003f26270 */
[----:B------:R-:W-:Y:S01]  /*3210*/  @!P6 IMAD.IADD R204, R204, 0x1, -R5 ;  /* 0x00000001cccce824 */ /* 0x000fe200078e0a05 */
[----:B------:R-:W-:Y:S01]  /*3220*/  ISETP.GT.U32.AND P6, PT, R5, R198, PT ;  /* 0x000000c60500720c */ /* 0x000fe20003fc4070 */
[----:B------:R-:W-:-:S02]  /*3230*/  VIADD R13, R0, 0x4a ;  /* 0x0000004a000d7836 */ /* 0x000fc40000000000 */
[----:B------:R-:W-:Y:S01]  /*3240*/  @!P2 IMAD.MOV R212, RZ, RZ, -R212 ;  /* 0x000000ffffd4a224 */ /* 0x000fe200078e0ad4 */
[----:B------:R-:W-:Y:S01]  /*3250*/  ISETP.GE.AND P2, PT, R15, RZ, PT ;  /* 0x000000ff0f00720c */ /* 0x000fe20003f46270 */
[----:B------:R-:W-:Y:S01]  /*3260*/  @!P0 IMAD.IADD R206, R206, 0x1, -R5 ;  /* 0x00000001cece8824 */ /* 0x000fe200078e0a05 */
[----:B------:R-:W-:Y:S01]  /*3270*/  IABS R196, R13 ;  /* 0x0000000d00c47213 */ /* 0x000fe20000000000 */
[----:B------:R-:W-:Y:S01]  /*3280*/  @!P4 IMAD.MOV R208, RZ, RZ, -R208 ;  /* 0x000000ffffd0c224 */ /* 0x000fe200078e0ad0 */
[C---:B------:R-:W-:Y:S01]  /*3290*/  ISETP.GT.U32.AND P4, PT, R5.reuse, R202, PT ;  /* 0x000000ca0500720c */ /* 0x040fe20003f84070 */
[C---:B------:R-:W-:Y:S01]  /*32a0*/  VIADD R15, R0.reuse, 0x49 ;  /* 0x00000049000f7836 */ /* 0x040fe20000000000 */
[----:B------:R-:W-:Y:S01]  /*32b0*/  ISETP.GT.U32.AND P3, PT, R5, R206, PT ;  /* 0x000000ce0500720c */ /* 0x000fe20003f64070 */
[----:B------:R-:W-:Y:S01]  /*32c0*/  VIADD R17, R0, 0x48 ;  /* 0x0000004800117836 */ /* 0x000fe20000000000 */
[----:B------:R-:W-:Y:S01]  /*32d0*/  ISETP.GE.AND P0, PT, R8, RZ, PT ;  /* 0x000000ff0800720c */ /* 0x000fe20003f06270 */
[----:B------:R-:W-:Y:S01]  /*32e0*/  IMAD.HI.U32 R7, R6, R196, RZ ;  /* 0x000000c406077227 */ /* 0x000fe200078e00ff */
[----:B------:R-:W-:-:S02]  /*32f0*/  IABS R194, R15 ;  /* 0x0000000f00c27213 */ /* 0x000fc40000000000 */
[----:B------:R-:W-:Y:S01]  /*3300*/  IABS R192, R17 ;  /* 0x0000001100c07213 */ /* 0x000fe20000000000 */
[----:B------:R-:W-:Y:S02]  /*3310*/  @!P6 IMAD.IADD R198, R198, 0x1, -R5 ;  /* 0x00000001c6c6e824 */ /* 0x000fe400078e0a05 */
[----:B------:R-:W-:-:S03]  /*3320*/  IMAD.HI.U32 R8, R6, R194, RZ ;  /* 0x000000c206087227 */ /* 0x000fc600078e00ff */
[----:B------:R-:W-:Y:S01]  /*3330*/  ISETP.GT.U32.AND P6, PT, R5, R198, PT ;  /* 0x000000c60500720c */ /* 0x000fe20003fc4070 */
[----:B------:R-:W-:Y:S02]  /*3340*/  IMAD.MOV R7, RZ, RZ, -R7 ;  /* 0x000000ffff077224 */ /* 0x000fe400078e0a07 */
[----:B------:R-:W-:Y:S01]  /*3350*/  @!P4 IMAD.IADD R202, R202, 0x1, -R5 ;  /* 0x00000001cacac824 */ /* 0x000fe200078e0a05 */
[----:B------:R-:W-:Y:S01]  /*3360*/  ISETP.GE.AND P4, PT, R11, RZ, PT ;  /* 0x000000ff0b00720c */ /* 0x000fe20003f86270 */
[----:B------:R-:W-:-:S04]  /*3370*/  IMAD.HI.U32 R11, R6, R192, RZ ;  /* 0x000000c0060b7227 */ /* 0x000fc800078e00ff */
[----:B------:R-:W-:Y:S02]  /*3380*/  IMAD.MOV R8, RZ, RZ, -R8 ;  /* 0x000000ffff087224 */ /* 0x000fe400078e0a08 */
[C---:B------:R-:W-:Y:S02]  /*3390*/  IMAD R196, R5.reuse, R7, R196 ;  /* 0x0000000705c47224 */ /* 0x040fe400078e02c4 */
[----:B------:R-:W-:Y:S01]  /*33a0*/  @!P3 IMAD.IADD R206, R206, 0x1, -R5 ;  /* 0x00000001ceceb824 */ /* 0x000fe200078e0a05 */
[C---:B------:R-:W-:Y:S01]  /*33b0*/  ISETP.GT.U32.AND P3, PT, R5.reuse, R200, PT ;  /* 0x000000c80500720c */ /* 0x040fe20003f64070 */
[----:B------:R-:W-:Y:S02]  /*33c0*/  IMAD.MOV R11, RZ, RZ, -R11 ;  /* 0x000000ffff0b7224 */ /* 0x000fe400078e0a0b */
[C---:B------:R-:W-:Y:S02]  /*33d0*/  IMAD R194, R5.reuse, R8, R194 ;  /* 0x0000000805c27224 */ /* 0x040fe400078e02c2 */
[----:B------:R-:W-:Y:S01]  /*33e0*/  @!P2 IMAD.MOV R204, RZ, RZ, -R204 ;  /* 0x000000ffffcca224 */ /* 0x000fe200078e0acc */
[C---:B------:R-:W-:Y:S01]  /*33f0*/  ISETP.GT.U32.AND P2, PT, R5.reuse, R196, PT ;  /* 0x000000c40500720c */ /* 0x040fe20003f44070 */
[----:B------:R-:W-:-:S02]  /*3400*/  IMAD R192, R5, R11, R192 ;  /* 0x0000000b05c07224 */ /* 0x000fc400078e02c0 */
[----:B------:R-:W-:Y:S01]  /*3410*/  @!P1 IMAD.MOV R202, RZ, RZ, -R202 ;  /* 0x000000ffffca9224 */ /* 0x000fe200078e0aca */
[C---:B------:R-:W-:Y:S01]  /*3420*/  ISETP.GT.U32.AND P1, PT, R5.reuse, R194, PT ;  /* 0x000000c20500720c */ /* 0x040fe20003f24070 */
[--C-:B------:R-:W-:Y:S01]  /*3430*/  @!P6 IMAD.IADD R198, R198, 0x1, -R5.reuse ;  /* 0x00000001c6c6e824 */ /* 0x100fe200078e0a05 */
[----:B------:R-:W-:Y:S01]  /*3440*/  ISETP.GT.U32.AND P6, PT, R5, R192, PT ;  /* 0x000000c00500720c */ /* 0x000fe20003fc4070 */
[----:B------:R-:W-:Y:S02]  /*3450*/  VIADD R11, R0, 0x47 ;  /* 0x00000047000b7836 */ /* 0x000fe40000000000 */
[--C-:B------:R-:W-:Y:S01]  /*3460*/  @!P3 IMAD.IADD R200, R200, 0x1, -R5.reuse ;  /* 0x00000001c8c8b824 */ /* 0x100fe200078e0a05 */
[----:B------:R-:W-:Y:S01]  /*3470*/  ISETP.GE.AND P3, PT, R13, RZ, PT ;  /* 0x000000ff0d00720c */ /* 0x000fe20003f66270 */
[----:B------:R-:W-:Y:S01]  /*3480*/  VIADD R13, R0, 0x46 ;  /* 0x00000046000d7836 */ /* 0x000fe20000000000 */
[----:B------:R-:W-:Y:S01]  /*3490*/  IABS R190, R11 ;  /* 0x0000000b00be7213 */ /* 0x000fe20000000000 */
[--C-:B------:R-:W-:Y:S01]  /*34a0*/  @!P2 IMAD.IADD R196, R196, 0x1, -R5.reuse ;  /* 0x00000001c4c4a824 */ /* 0x100fe200078e0a05 */
[----:B------:R-:W-:Y:S01]  /*34b0*/  ISETP.GE.AND P2, PT, R17, RZ, PT ;  /* 0x000000ff1100720c */ /* 0x000fe20003f46270 */
[----:B------:R-:W-:Y:S01]  /*34c0*/  @!P5 IMAD.MOV R206, RZ, RZ, -R206 ;  /* 0x000000ffffced224 */ /* 0x000fe200078e0ace */
[----:B------:R-:W-:Y:S01]  /*34d0*/  IABS R188, R13 ;  /* 0x0000000d00bc7213 */ /* 0x000fe20000000000 */
[----:B------:R-:W-:Y:S01]  /*34e0*/  @!P1 IMAD.IADD R194, R194, 0x1, -R5 ;  /* 0x00000001c2c29824 */ /* 0x000fe200078e0a05 */
[C---:B------:R-:W-:Y:S01]  /*34f0*/  ISETP.GT.U32.AND P1, PT, R5.reuse, R196, PT ;  /* 0x000000c40500720c */ /* 0x040fe20003f24070 */
[----:B------:R-:W-:Y:S01]  /*3500*/  IMAD.HI.U32 R7, R6, R190, RZ ;  /* 0x000000be06077227 */ /* 0x000fe200078e00ff */
[----:B------:R-:W-:-:S03]  /*3510*/  ISETP.GT.U32.AND P5, PT, R5, R200, PT ;  /* 0x000000c80500720c */ /* 0x000fc60003fa4070 */
[----:B------:R-:W-:Y:S01]  /*3520*/  @!P6 IMAD.IADD R192, R192, 0x1, -R5 ;  /* 0x00000001c0c0e824 */ /* 0x000fe200078e0a05 */
[----:B------:R-:W-:Y:S01]  /*3530*/  ISETP.GT.U32.AND P6, PT, R5, R194, PT ;  /* 0x000000c20500720c */ /* 0x000fe20003fc4070 */
[----:B------:R-:W-:Y:S02]  /*3540*/  IMAD.MOV R8, RZ, RZ, -R7 ;  /* 0x000000ffff087224 */ /* 0x000fe400078e0a07 */
[----:B------:R-:W-:-:S04]  /*3550*/  IMAD.HI.U32 R7, R6, R188, RZ ;  /* 0x000000bc06077227 */ /* 0x000fc800078e00ff */
[C---:B------:R-:W-:Y:S02]  /*3560*/  IMAD R190, R5.reuse, R8, R190 ;  /* 0x0000000805be7224 */ /* 0x040fe400078e02be */
[----:B------:R-:W-:Y:S02]  /*3570*/  IMAD.MOV R7, RZ, RZ, -R7 ;  /* 0x000000ffff077224 */ /* 0x000fe400078e0a07 */
[--C-:B------:R-:W-:Y:S01]  /*3580*/  @!P1 IMAD.IADD R196, R196, 0x1, -R5.reuse ;  /* 0x00000001c4c49824 */ /* 0x100fe200078e0a05 */
[C---:B------:R-:W-:Y:S01]  /*3590*/  ISETP.GT.U32.AND P1, PT, R5.reuse, R190, PT ;  /* 0x000000be0500720c */ /* 0x040fe20003f24070 */
[----:B------:R-:W-:Y:S02]  /*35a0*/  IMAD R188, R5, R7, R188 ;  /* 0x0000000705bc7224 */ /* 0x000fe400078e02bc */
[--C-:B------:R-:W-:Y:S01]  /*35b0*/  @!P5 IMAD.IADD R200, R200, 0x1, -R5.reuse ;  /* 0x00000001c8c8d824 */ /* 0x100fe200078e0a05 */
[----:B------:R-:W-:Y:S01]  /*35c0*/  ISETP.GE.AND P5, PT, R15, RZ, PT ;  /* 0x000000ff0f00720c */ /* 0x000fe20003fa6270 */
[----:B------:R-:W-:Y:S01]  /*35d0*/  @!P6 IMAD.IADD R194, R194, 0x1, -R5 ;  /* 0x00000001c2c2e824 */ /* 0x000fe200078e0a05 */
[----:B------:R-:W-:Y:S01]  /*35e0*/  ISETP.GT.U32.AND P6, PT, R5, R188, PT ;  /* 0x000000bc0500720c */ /* 0x000fe20003fc4070 */
[----:B------:R-:W-:-:S02]  /*35f0*/  VIADD R15, R0, 0x45 ;  /* 0x00000045000f7836 */ /* 0x000fc40000000000 */
[----:B------:R-:W-:Y:S02]  /*3600*/  VIADD R17, R0, 0x44 ;  /* 0x0000004400117836 */ /* 0x000fe40000000000 */
[----:B------:R-:W-:Y:S01]  /*3610*/  @!P3 IMAD.MOV R196, RZ, RZ, -R196 ;  /* 0x000000ffffc4b224 */ /* 0x000fe200078e0ac4 */
[----:B------:R-:W-:Y:S01]  /*3620*/  IABS R186, R15 ;  /* 0x0000000f00ba7213 */ /* 0x000fe20000000000 */
[----:B------:R-:W-:Y:S01]  /*3630*/  @!P1 IMAD.IADD R190, R190, 0x1, -R5 ;  /* 0x00000001bebe9824 */ /* 0x000fe200078e0a05 */
[----:B------:R-:W-:Y:S01]  /*3640*/  IABS R184, R17 ;  /* 0x0000001100b87213 */ /* 0x000fe20000000000 */
[----:B------:R-:W-:Y:S01]  /*3650*/  VIADD R19, R0, 0x43 ;  /* 0x0000004300137836 */ /* 0x000fe20000000000 */
[----:B------:R-:W-:Y:S01]  /*3660*/  ISETP.GE.AND P1, PT, R13, RZ, PT ;  /* 0x000000ff0d00720c */ /* 0x000fe20003f26270 */
[----:B------:R-:W-:-:S03]  /*3670*/  IMAD.HI.U32 R7, R6, R186, RZ ;  /* 0x000000ba06077227 */ /* 0x000fc600078e00ff */
[----:B------:R-:W-:Y:S01]  /*3680*/  IABS R182, R19 ;  /* 0x0000001300b67213 */ /* 0x000fe20000000000 */
[----:B------:R-:W-:Y:S01]  /*3690*/  @!P6 IMAD.IADD R188, R188, 0x1, -R5 ;  /* 0x00000001bcbce824 */ /* 0x000fe200078e0a05 */
[----:B------:R-:W-:Y:S01]  /*36a0*/  ISETP.GT.U32.AND P6, PT, R5, R190, PT ;  /* 0x000000be0500720c */ /* 0x000fe20003fc4070 */
[----:B------:R-:W-:Y:S02]  /*36b0*/  IMAD.MOV R8, RZ, RZ, -R7 ;  /* 0x000000ffff087224 */ /* 0x000fe400078e0a07 */
[----:B------:R-:W-:-:S04]  /*36c0*/  IMAD.HI.U32 R7, R6, R184, RZ ;  /* 0x000000b806077227 */ /* 0x000fc800078e00ff */
[C---:B------:R-:W-:Y:S02]  /*36d0*/  IMAD R186, R5.reuse, R8, R186 ;  /* 0x0000000805ba7224 */ /* 0x040fe400078e02ba */
[----:B------:R-:W-:Y:S02]  /*36e0*/  IMAD.MOV R8, RZ, RZ, -R7 ;  /* 0x000000ffff087224 */ /* 0x000fe400078e0a07 */
[----:B------:R-:W-:Y:S01]  /*36f0*/  @!P0 IMAD.MOV R200, RZ, RZ, -R200 ;  /* 0x000000ffffc88224 */ /* 0x000fe200078e0ac8 */
[C---:B------:R-:W-:Y:S01]  /*3700*/  ISETP.GT.U32.AND P3, PT, R5.reuse, R186, PT ;  /* 0x000000ba0500720c */ /* 0x040fe20003f64070 */
[C---:B------:R-:W-:Y:S01]  /*3710*/  IMAD R184, R5.reuse, R8, R184 ;  /* 0x0000000805b87224 */ /* 0x040fe200078e02b8 */
[C---:B------:R-:W-:Y:S01]  /*3720*/  ISETP.GT.U32.AND P0, PT, R5.reuse, R192, PT ;  /* 0x000000c00500720c */ /* 0x040fe20003f04070 */
[----:B------:R-:W-:Y:S02]  /*3730*/  @!P6 IMAD.IADD R190, R190, 0x1, -R5 ;  /* 0x00000001bebee824 */ /* 0x000fe400078e0a05 */
[----:B------:R-:W-:Y:S01]  /*3740*/  @!P4 IMAD.MOV R198, RZ, RZ, -R198 ;  /* 0x000000ffffc6c224 */ /* 0x000fe200078e0ac6 */
[C---:B------:R-:W-:Y:S01]  /*3750*/  ISETP.GT.U32.AND P6, PT, R5.reuse, R184, PT ;  /* 0x000000b80500720c */ /* 0x040fe20003fc4070 */
[----:B------:R-:W-:Y:S01]  /*3760*/  VIADD R8, R0, 0x42 ;  /* 0x0000004200087836 */ /* 0x000fe20000000000 */
[----:B------:R-:W-:Y:S01]  /*3770*/  ISETP.GT.U32.AND P4, PT, R5, R188, PT ;  /* 0x000000bc0500720c */ /* 0x000fe20003f84070 */
[----:B------:R-:W-:-:S03]  /*3780*/  IMAD.HI.U32 R7, R6, R182, RZ ;  /* 0x000000b606077227 */ /* 0x000fc600078e00ff */
[----:B------:R-:W-:Y:S01]  /*3790*/  IABS R180, R8 ;  /* 0x0000000800b47213 */ /* 0x000fe20000000000 */
[----:B------:R-:W-:Y:S01]  /*37a0*/  @!P3 IMAD.IADD R186, R186, 0x1, -R5 ;  /* 0x00000001babab824 */ /* 0x000fe200078e0a05 */
[----:B------:R-:W-:Y:S01]  /*37b0*/  ISETP.GE.AND P3, PT, R8, RZ, PT ;  /* 0x000000ff0800720c */ /* 0x000fe20003f66270 */
[----:B------:R-:W-:Y:S02]  /*37c0*/  IMAD.MOV R7, RZ, RZ, -R7 ;  /* 0x000000ffff077224 */ /* 0x000fe400078e0a07 */
[--C-:B------:R-:W-:Y:S01]  /*37d0*/  @!P0 IMAD.IADD R192, R192, 0x1, -R5.reuse ;  /* 0x00000001c0c08824 */ /* 0x100fe200078e0a05 */
[----:B------:R-:W-:Y:S01]  /*37e0*/  ISETP.GE.AND P0, PT, R11, RZ, PT ;  /* 0x000000ff0b00720c */ /* 0x000fe20003f06270 */
[----:B------:R-:W-:Y:S01]  /*37f0*/  @!P6 IMAD.IADD R184, R184, 0x1, -R5 ;  /* 0x00000001b8b8e824 */ /* 0x000fe200078e0a05 */
[C---:B------:R-:W-:Y:S01]  /*3800*/  ISETP.GT.U32.AND P6, PT, R5.reuse, R186, PT ;  /* 0x000000ba0500720c */ /* 0x040fe20003fc4070 */
[----:B------:R-:W-:Y:S02]  /*3810*/  IMAD R182, R5, R7, R182 ;  /* 0x0000000705b67224 */ /* 0x000fe400078e02b6 */
[----:B------:R-:W-:-:S04]  /*3820*/  IMAD.HI.U32 R7, R6, R180, RZ ;  /* 0x000000b406077227 */ /* 0x000fc800078e00ff */
[----:B------:R-:W-:Y:S01]  /*3830*/  @!P4 IMAD.IADD R188, R188, 0x1, -R5 ;  /* 0x00000001bcbcc824 */ /* 0x000fe200078e0a05 */
[----:B------:R-:W-:Y:S01]  /*3840*/  ISETP.GE.AND P4, PT, R19, RZ, PT ;  /* 0x000000ff1300720c */ /* 0x000fe20003f86270 */
[----:B------:R-:W-:Y:S02]  /*3850*/  IMAD.MOV R7, RZ, RZ, -R7 ;  /* 0x000000ffff077224 */ /* 0x000fe400078e0a07 */
[----:B------:R-:W-:Y:S01]  /*3860*/  @!P1 IMAD.MOV R188, RZ, RZ, -R188 ;  /* 0x000000ffffbc9224 */ /* 0x000fe200078e0abc */
[C---:B------:R-:W-:Y:S01]  /*3870*/  ISETP.GT.U32.AND P1, PT, R5.reuse, R182, PT ;  /* 0x000000b60500720c */ /* 0x040fe20003f24070 */
[C---:B------:R-:W-:Y:S02]  /*3880*/  IMAD R180, R5.reuse, R7, R180 ;  /* 0x0000000705b47224 */ /* 0x040fe400078e02b4 */
[----:B------:R-:W-:Y:S01]  /*3890*/  @!P0 IMAD.MOV R190, RZ, RZ, -R190 ;  /* 0x000000ffffbe8224 */ /* 0x000fe200078e0abe */
[C---:B------:R-:W-:Y:S01]  /*38a0*/  ISETP.GT.U32.AND P0, PT, R5.reuse, R184, PT ;  /* 0x000000b80500720c */ /* 0x040fe20003f04070 */
[----:B------:R-:W-:Y:S01]  /*38b0*/  @!P6 IMAD.IADD R186, R186, 0x1, -R5 ;  /* 0x00000001babae824 */ /* 0x000fe200078e0a05 */
[----:B------:R-:W-:Y:S01]  /*38c0*/  ISETP.GT.U32.AND P6, PT, R5, R180, PT ;  /* 0x000000b40500720c */ /* 0x000fe20003fc4070 */
[----:B------:R-:W-:-:S02]  /*38d0*/  VIADD R11, R0, 0x41 ;  /* 0x00000041000b7836 */ /* 0x000fc40000000000 */
[----:B------:R-:W-:Y:S02]  /*38e0*/  VIADD R13, R0, 0x40 ;  /* 0x00000040000d7836 */ /* 0x000fe40000000000 */
[----:B------:R-:W-:Y:S01]  /*38f0*/  @!P2 IMAD.MOV R192, RZ, RZ, -R192 ;  /* 0x000000ffffc0a224 */ /* 0x000fe200078e0ac0 */
[----:B------:R-:W-:Y:S01]  /*3900*/  IABS R178, R11 ;  /* 0x0000000b00b27213 */ /* 0x000fe20000000000 */
[--C-:B------:R-:W-:Y:S01]  /*3910*/  @!P1 IMAD.IADD R182, R182, 0x1, -R5.reuse ;  /* 0x00000001b6b69824 */ /* 0x100fe200078e0a05 */
[----:B------:R-:W-:Y:S01]  /*3920*/  ISETP.GE.AND P2, PT, R17, RZ, PT ;  /* 0x000000ff1100720c */ /* 0x000fe20003f46270 */
[----:B------:R-:W-:Y:S01]  /*3930*/  @!P5 IMAD.MOV R194, RZ, RZ, -R194 ;  /* 0x000000ffffc2d224 */ /* 0x000fe200078e0ac2 */
[----:B------:R-:W-:Y:S01]  /*3940*/  IABS R176, R13 ;  /* 0x0000000d00b07213 */ /* 0x000fe20000000000 */
[----:B------:R-:W-:Y:S01]  /*3950*/  IMAD.HI.U32 R7, R6, R178, RZ ;  /* 0x000000b206077227 */ /* 0x000fe200078e00ff */
[----:B------:R-:W-:Y:S02]  /*3960*/  ISETP.GE.AND P5, PT, R15, RZ, PT ;  /* 0x000000ff0f00720c */ /* 0x000fe40003fa6270 */
[----:B------:R-:W-:Y:S01]  /*3970*/  ISETP.GE.AND P1, PT, R13, RZ, PT ;  /* 0x000000ff0d00720c */ /* 0x000fe20003f26270 */
[--C-:B------:R-:W-:Y:S01]  /*3980*/  @!P0 IMAD.IADD R184, R184, 0x1, -R5.reuse ;  /* 0x00000001b8b88824 */ /* 0x100fe200078e0a05 */
[----:B------:R-:W-:Y:S01]  /*3990*/  ISETP.GE.AND P0, PT, R11, RZ, PT ;  /* 0x000000ff0b00720c */ /* 0x000fe20003f06270 */
[----:B------:R-:W-:Y:S01]  /*39a0*/  @!P6 IMAD.IADD R180, R180, 0x1, -R5 ;  /* 0x00000001b4b4e824 */ /* 0x000fe200078e0a05 */
[----:B------:R-:W-:Y:S01]  /*39b0*/  ISETP.GT.U32.AND P6, PT, R5, R182, PT ;  /* 0x000000b60500720c */ /* 0x000fe20003fc4070 */
[----:B------:R-:W-:-:S04]  /*39c0*/  IMAD.HI.U32 R8, R6, R176, RZ ;  /* 0x000000b006087227 */ /* 0x000fc800078e00ff */
[----:B------:R-:W-:Y:S02]  /*39d0*/  IMAD.MOV R11, RZ, RZ, -R7 ;  /* 0x000000ffff0b7224 */ /* 0x000fe400078e0a07 */
[----:B------:R-:W-:Y:S02]  /*39e0*/  IMAD.MOV R8, RZ, RZ, -R8 ;  /* 0x000000ffff087224 */ /* 0x000fe400078e0a08 */
[C---:B------:R-:W-:Y:S02]  /*39f0*/  IMAD R178, R5.reuse, R11, R178 ;  /* 0x0000000b05b27224 */ /* 0x040fe400078e02b2 */
[C---:B------:R-:W-:Y:S02]  /*3a00*/  IMAD R176, R5.reuse, R8, R176 ;  /* 0x0000000805b07224 */ /* 0x040fe400078e02b0 */
[----:B------:R-:W-:Y:S01]  /*3a10*/  @!P2 IMAD.MOV R184, RZ, RZ, -R184 ;  /* 0x000000ffffb8a224 */ /* 0x000fe200078e0ab8 */
[----:B------:R-:W-:Y:S01]  /*3a20*/  ISETP.GT.U32.AND P2, PT, R5, R178, PT ;  /* 0x000000b20500720c */ /* 0x000fe20003f44070 */
[----:B------:R-:W-:-:S02]  /*3a30*/  VIADD R15, R0, 0x3f ;  /* 0x0000003f000f7836 */ /* 0x000fc40000000000 */
[--C-:B------:R-:W-:Y:S01]  /*3a40*/  @!P6 IMAD.IADD R182, R182, 0x1, -R5.reuse ;  /* 0x00000001b6b6e824 */ /* 0x100fe200078e0a05 */
[----:B------:R-:W-:Y:S01]  /*3a50*/  ISETP.GT.U32.AND P6, PT, R5, R176, PT ;  /* 0x000000b00500720c */ /* 0x000fe20003fc4070 */
[C---:B------:R-:W-:Y:S01]  /*3a60*/  VIADD R11, R0.reuse, 0x3e ;  /* 0x0000003e000b7836 */ /* 0x040fe20000000000 */
[----:B------:R-:W-:Y:S01]  /*3a70*/  IABS R174, R15 ;  /* 0x0000000f00ae7213 */ /* 0x000fe20000000000 */
[C---:B------:R-:W-:Y:S02]  /*3a80*/  VIADD R13, R0.reuse, 0x3d ;  /* 0x0000003d000d7836 */ /* 0x040fe40000000000 */
[----:B------:R-:W-:Y:S01]  /*3a90*/  VIADD R19, R0, 0x3b ;  /* 0x0000003b00137836 */ /* 0x000fe20000000000 */
[----:B------:R-:W-:Y:S01]  /*3aa0*/  IABS R172, R11 ;  /* 0x0000000b00ac7213 */ /* 0x000fe20000000000 */
[----:B------:R-:W-:Y:S01]  /*3ab0*/  IMAD.HI.U32 R7, R6, R174, RZ ;  /* 0x000000ae06077227 */ /* 0x000fe200078e00ff */
[----:B------:R-:W-:Y:S02]  /*3ac0*/  IABS R170, R13 ;  /* 0x0000000d00aa7213 */ /* 0x000fe40000000000 */
[----:B------:R-:W-:Y:S01]  /*3ad0*/  IABS R166, R19 ;  /* 0x0000001300a67213 */ /* 0x000fe20000000000 */
[----:B------:R-:W-:Y:S01]  /*3ae0*/  @!P2 IMAD.IADD R178, R178, 0x1, -R5 ;  /* 0x00000001b2b2a824 */ /* 0x000fe200078e0a05 */
[----:B------:R-:W-:Y:S01]  /*3af0*/  ISETP.GE.AND P2, PT, R15, RZ, PT ;  /* 0x000000ff0f00720c */ /* 0x000fe20003f46270 */
[----:B------:R-:W-:-:S02]  /*3b00*/  IMAD.MOV R7, RZ, RZ, -R7 ;  /* 0x000000ffff077224 */ /* 0x000fc400078e0a07 */
[----:B------:R-:W-:Y:S01]  /*3b10*/  @!P6 IMAD.IADD R176, R176, 0x1, -R5 ;  /* 0x00000001b0b0e824 */ /* 0x000fe200078e0a05 */
[C---:B------:R-:W-:Y:S01]  /*3b20*/  ISETP.GT.U32.AND P6, PT, R5.reuse, R178, PT ;  /* 0x000000b20500720c */ /* 0x040fe20003fc4070 */
[----:B------:R-:W-:Y:S02]  /*3b30*/  IMAD R174, R5, R7, R174 ;  /* 0x0000000705ae7224 */ /* 0x000fe400078e02ae */
[----:B------:R-:W-:-:S04]  /*3b40*/  IMAD.HI.U32 R7, R6, R172, RZ ;  /* 0x000000ac06077227 */ /* 0x000fc800078e00ff */
[----:B------:R-:W-:Y:S02]  /*3b50*/  IMAD.MOV R7, RZ, RZ, -R7 ;  /* 0x000000ffff077224 */ /* 0x000fe400078e0a07 */
[----:B------:R-:W-:-:S04]  /*3b60*/  IMAD.HI.U32 R8, R6, R170, RZ ;  /* 0x000000aa06087227 */ /* 0x000fc800078e00ff */
[C---:B------:R-:W-:Y:S02]  /*3b70*/  IMAD R172, R5.reuse, R7, R172 ;  /* 0x0000000705ac7224 */ /* 0x040fe400078e02ac */
[----:B------:R-:W-:Y:S01]  /*3b80*/  @!P5 IMAD.MOV R186, RZ, RZ, -R186 ;  /* 0x000000ffffbad224 */ /* 0x000fe200078e0aba */
[C---:B------:R-:W-:Y:S01]  /*3b90*/  ISETP.GT.U32.AND P5, PT, R5.reuse, R180, PT ;  /* 0x000000b40500720c */ /* 0x040fe20003fa4070 */
[----:B------:R-:W-:Y:S01]  /*3ba0*/  @!P4 IMAD.MOV R182, RZ, RZ, -R182 ;  /* 0x000000ffffb6c224 */ /* 0x000fe200078e0ab6 */
[C---:B------:R-:W-:Y:S01]  /*3bb0*/  ISETP.GT.U32.AND P4, PT, R5.reuse, R176, PT ;  /* 0x000000b00500720c */ /* 0x040fe20003f84070 */
[----:B------:R-:W-:Y:S01]  /*3bc0*/  @!P6 IMAD.IADD R178, R178, 0x1, -R5 ;  /* 0x00000001b2b2e824 */ /* 0x000fe200078e0a05 */
[----:B------:R-:W-:Y:S01]  /*3bd0*/  ISETP.GT.U32.AND P6, PT, R5, R172, PT ;  /* 0x000000ac0500720c */ /* 0x000fe20003fc4070 */
[----:B------:R-:W-:Y:S02]  /*3be0*/  IMAD.MOV R8, RZ, RZ, -R8 ;  /* 0x000000ffff087224 */ /* 0x000fe400078e0a08 */
[----:B------:R-:W-:-:S02]  /*3bf0*/  VIADD R17, R0, 0x3c ;  /* 0x0000003c00117836 */ /* 0x000fc40000000000 */
[----:B------:R-:W-:Y:S02]  /*3c00*/  IMAD R170, R5, R8, R170 ;  /* 0x0000000805aa7224 */ /* 0x000fe400078e02aa */
[----:B------:R-:W-:Y:S01]  /*3c10*/  IMAD.HI.U32 R8, R6, R166, RZ ;  /* 0x000000a606087227 */ /* 0x000fe200078e00ff */
[----:B------:R-:W-:-:S03]  /*3c20*/  IABS R168, R17 ;  /* 0x0000001100a87213 */ /* 0x000fc60000000000 */
[----:B------:R-:W-:Y:S02]  /*3c30*/  IMAD.MOV R8, RZ, RZ, -R8 ;  /* 0x000000ffff087224 */ /* 0x000fe400078e0a08 */
[--C-:B------:R-:W-:Y:S01]  /*3c40*/  @!P5 IMAD.IADD R180, R180, 0x1, -R5.reuse ;  /* 0x00000001b4b4d824 */ /* 0x100fe200078e0a05 */
[C---:B------:R-:W-:Y:S01]  /*3c50*/  ISETP.GT.U32.AND P5, PT, R5.reuse, R174, PT ;  /* 0x000000ae0500720c */ /* 0x040fe20003fa4070 */
[--C-:B------:R-:W-:Y:S01]  /*3c60*/  @!P4 IMAD.IADD R176, R176, 0x1, -R5.reuse ;  /* 0x00000001b0b0c824 */ /* 0x100fe200078e0a05 */
[C---:B------:R-:W-:Y:S01]  /*3c70*/  ISETP.GT.U32.AND P4, PT, R5.reuse, R170, PT ;  /* 0x000000aa0500720c */ /* 0x040fe20003f84070 */
[----:B------:R-:W-:Y:S02]  /*3c80*/  IMAD R166, R5, R8, R166 ;  /* 0x0000000805a67224 */ /* 0x000fe400078e02a6 */
[----:B------:R-:W-:Y:S02]  /*3c90*/  @!P6 IMAD.IADD R172, R172, 0x1, -R5 ;  /* 0x00000001acace824 */ /* 0x000fe400078e0a05 */
[----:B------:R-:W-:Y:S01]  /*3ca0*/  @!P3 IMAD.MOV R180, RZ, RZ, -R180 ;  /* 0x000000ffffb4b224 */ /* 0x000fe200078e0ab4 */
[----:B------:R-:W-:Y:S01]  /*3cb0*/  ISETP.GE.AND P3, PT, R11, RZ, PT ;  /* 0x000000ff0b00720c */ /* 0x000fe20003f66270 */
[----:B------:R-:W-:Y:S01]  /*3cc0*/  @!P0 IMAD.MOV R178, RZ, RZ, -R178 ;  /* 0x000000ffffb28224 */ /* 0x000fe200078e0ab2 */
[C---:B------:R-:W-:Y:S01]  /*3cd0*/  ISETP.GT.U32.AND P0, PT, R5.reuse, R172, PT ;  /* 0x000000ac0500720c */ /* 0x040fe20003f04070 */
[----:B------:R-:W-:Y:S01]  /*3ce0*/  @!P1 IMAD.MOV R176, RZ, RZ, -R176 ;  /* 0x000000ffffb09224 */ /* 0x000fe200078e0ab0 */
[----:B------:R-:W-:Y:S01]  /*3cf0*/  ISETP.GT.U32.AND P1, PT, R5, R166, PT ;  /* 0x000000a60500720c */ /* 0x000fe20003f24070 */
[----:B------:R-:W-:-:S02]  /*3d00*/  VIADD R11, R0, 0x3a ;  /* 0x0000003a000b7836 */ /* 0x000fc40000000000 */
[----:B------:R-:W-:-:S03]  /*3d10*/  IMAD.HI.U32 R7, R6, R168, RZ ;  /* 0x000000a806077227 */ /* 0x000fc600078e00ff */
[----:B------:R-:W-:Y:S01]  /*3d20*/  IABS R164, R11 ;  /* 0x0000000b00a47213 */ /* 0x000fe20000000000 */
[----:B------:R-:W-:Y:S02]  /*3d30*/  IMAD.MOV R7, RZ, RZ, -R7 ;  /* 0x000000ffff077224 */ /* 0x000fe400078e0a07 */
[----:B------:R-:W-:Y:S02]  /*3d40*/  VIADD R8, R0, 0x39 ;  /* 0x0000003900087836 */ /* 0x000fe40000000000 */
[C---:B------:R-:W-:Y:S02]  /*3d50*/  IMAD R168, R5.reuse, R7, R168 ;  /* 0x0000000705a87224 */ /* 0x040fe400078e02a8 */
[----:B------:R-:W-:Y:S01]  /*3d60*/  @!P4 IMAD.IADD R170, R170, 0x1, -R5 ;  /* 0x00000001aaaac824 */ /* 0x000fe200078e0a05 */
[----:B------:R-:W-:Y:S01]  /*3d70*/  IABS R162, R8 ;  /* 0x0000000800a27213 */ /* 0x000fe20000000000 */
[----:B------:R-:W-:Y:S01]  /*3d80*/  IMAD.HI.U32 R7, R6, R164, RZ ;  /* 0x000000a406077227 */ /* 0x000fe200078e00ff */
[----:B------:R-:W-:-:S02]  /*3d90*/  ISETP.GT.U32.AND P6, PT, R5, R168, PT ;  /* 0x000000a80500720c */ /* 0x000fc40003fc4070 */
[----:B------:R-:W-:Y:S01]  /*3da0*/  ISETP.GT.U32.AND P4, PT, R5, R170, PT ;  /* 0x000000aa0500720c */ /* 0x000fe20003f84070 */
[--C-:B------:R-:W-:Y:S02]  /*3db0*/  @!P5 IMAD.IADD R174, R174, 0x1, -R5.reuse ;  /* 0x00000001aeaed824 */ /* 0x100fe400078e0a05 */
[--C-:B------:R-:W-:Y:S01]  /*3dc0*/  @!P0 IMAD.IADD R172, R172, 0x1, -R5.reuse ;  /* 0x00000001acac8824 */ /* 0x100fe200078e0a05 */
[----:B------:R-:W-:Y:S01]  /*3dd0*/  ISETP.GE.AND P0, PT, R19, RZ, PT ;  /* 0x000000ff1300720c */ /* 0x000fe20003f06270 */
[----:B------:R-:W-:Y:S01]  /*3de0*/  @!P1 IMAD.IADD R166, R166, 0x1, -R5 ;  /* 0x00000001a6a69824 */ /* 0x000fe200078e0a05 */
[----:B------:R-:W-:Y:S01]  /*3df0*/  ISETP.GT.U32.AND P5, PT, R5, R174, PT ;  /* 0x000000ae0500720c */ /* 0x000fe20003fa4070 */
[----:B------:R-:W-:Y:S01]  /*3e00*/  IMAD.MOV R7, RZ, RZ, -R7 ;  /* 0x000000ffff077224 */ /* 0x000fe200078e0a07 */
[----:B------:R-:W-:Y:S01]  /*3e10*/  ISETP.GE.AND P1, PT, R11, RZ, PT ;  /* 0x000000ff0b00720c */ /* 0x000fe20003f26270 */
[----:B------:R-:W-:Y:S01]  /*3e20*/  @!P3 IMAD.MOV R172, RZ, RZ, -R172 ;  /* 0x000000ffffacb224 */ /* 0x000fe200078e0aac */
[C---:B------:R-:W-:Y:S01]  /*3e30*/  ISETP.GT.U32.AND P3, PT, R5.reuse, R166, PT ;  /* 0x000000a60500720c */ /* 0x040fe20003f64070 */
[----:B------:R-:W-:-:S02]  /*3e40*/  IMAD R164, R5, R7, R164 ;  /* 0x0000000705a47224 */ /* 0x000fc400078e02a4 */
[----:B------:R-:W-:-:S04]  /*3e50*/  IMAD.HI.U32 R7, R6, R162, RZ ;  /* 0x000000a206077227 */ /* 0x000fc800078e00ff */
[----:B------:R-:W-:Y:S02]  /*3e60*/  IMAD.MOV R7, RZ, RZ, -R7 ;  /* 0x000000ffff077224 */ /* 0x000fe400078e0a07 */
[--C-:B------:R-:W-:Y:S01]  /*3e70*/  @!P4 IMAD.IADD R170, R170, 0x1, -R5.reuse ;  /* 0x00000001aaaac824 */ /* 0x100fe200078e0a05 */
[C---:B------:R-:W-:Y:S01]  /*3e80*/  ISETP.GT.U32.AND P4, PT, R5.reuse, R164, PT ;  /* 0x000000a40500720c */ /* 0x040fe20003f84070 */
[----:B------:R-:W-:Y:S02]  /*3e90*/  IMAD R162, R5, R7, R162 ;  /* 0x0000000705a27224 */ /* 0x000fe400078e02a2 */
[--C-:B------:R-:W-:Y:S01]  /*3ea0*/  @!P5 IMAD.IADD R174, R174, 0x1, -R5.reuse ;  /* 0x00000001aeaed824 */ /* 0x100fe200078e0a05 */
[----:B------:R-:W-:Y:S01]  /*3eb0*/  ISETP.GE.AND P5, PT, R13, RZ, PT ;  /* 0x000000ff0d00720c */ /* 0x000fe20003fa6270 */
[--C-:B------:R-:W-:Y:S01]  /*3ec0*/  @!P6 IMAD.IADD R168, R168, 0x1, -R5.reuse ;  /* 0x00000001a8a8e824 */ /* 0x100fe200078e0a05 */
[----:B------:R-:W-:Y:S01]  /*3ed0*/  ISETP.GE.AND P6, PT, R17, RZ, PT ;  /* 0x000000ff1100720c */ /* 0x000fe20003fc6270 */
[----:B------:R-:W-:Y:S01]  /*3ee0*/  @!P3 IMAD.IADD R166, R166, 0x1, -R5 ;  /* 0x00000001a6a6b824 */ /* 0x000fe200078e0a05 */
[C---:B------:R-:W-:Y:S01]  /*3ef0*/  ISETP.GT.U32.AND P3, PT, R5.reuse, R162, PT ;  /* 0x000000a20500720c */ /* 0x040fe20003f64070 */
[----:B------:R-:W-:Y:S01]  /*3f00*/  @!P2 IMAD.MOV R174, RZ, RZ, -R174 ;  /* 0x000000ffffaea224 */ /* 0x000fe200078e0aae */
[----:B------:R-:W-:Y:S01]  /*3f10*/  ISETP.GT.U32.AND P2, PT, R5, R168, PT ;  /* 0x000000a80500720c */ /* 0x000fe20003f44070 */
[----:B------:R-:W-:-:S02]  /*3f20*/  VIADD R7, R0, 0x38 ;  /* 0x0000003800077836 */ /* 0x000fc40000000000 */
[--C-:B------:R-:W-:Y:S02]  /*3f30*/  @!P4 IMAD.IADD R164, R164, 0x1, -R5.reuse ;  /* 0x00000001a4a4c824 */ /* 0x100fe400078e0a05 */
[----:B------:R-:W-:Y:S01]  /*3f40*/  VIADD R11, R0, 0x36 ;  /* 0x00000036000b7836 */ /* 0x000fe20000000000 */
[----:B------:R-:W-:Y:S01]  /*3f50*/  IABS R160, R7 ;  /* 0x0000000700a07213 */ /* 0x000fe20000000000 */
[----:B------:R-:W-:Y:S01]  /*3f60*/  @!P5 IMAD.MOV R170, RZ, RZ, -R170 ;  /* 0x000000ffffaad224 */ /* 0x000fe200078e0aaa */
[----:B------:R-:W-:Y:S01]  /*3f70*/  ISETP.GT.U32.AND P4, PT, R5, R164, PT ;  /* 0x000000a40500720c */ /* 0x000fe20003f84070 */
[----:B------:R-:W-:Y:S01]  /*3f80*/  @!P0 IMAD.MOV R166, RZ, RZ, -R166 ;  /* 0x000000ffffa68224 */ /* 0x000fe200078e0aa6 */
[----:B------:R-:W-:Y:S01]  /*3f90*/  ISETP.GE.AND P5, PT, R7, RZ, PT ;  /* 0x000000ff0700720c */ /* 0x000fe20003fa6270 */
[--C-:B------:R-:W-:Y:S01]  /*3fa0*/  @!P3 IMAD.IADD R162, R162, 0x1, -R5.reuse ;  /* 0x00000001a2a2b824 */ /* 0x100fe200078e0a05 */
[----:B------:R-:W-:Y:S01]  /*3fb0*/  IABS R156, R11 ;  /* 0x0000000b009c7213 */ /* 0x000fe20000000000 */
[----:B------:R-:W-:Y:S01]  /*3fc0*/  @!P2 IMAD.IADD R168, R168, 0x1, -R5 ;  /* 0x00000001a8a8a824 */ /* 0x000fe200078e0a05 */
[----:B------:R-:W-:Y:S01]  /*3fd0*/  ISETP.GE.AND P2, PT, R8, RZ, PT ;  /* 0x000000ff0800720c */ /* 0x000fe20003f46270 */
[----:B------:R-:W-:Y:S01]  /*3fe0*/  VIADD R8, R0, 0x37 ;  /* 0x0000003700087836 */ /* 0x000fe20000000000 */
[----:B------:R-:W-:Y:S01]  /*3ff0*/  ISETP.GT.U32.AND P3, PT, R5, R162, PT ;  /* 0x000000a20500720c */ /* 0x000fe20003f64070 */
[----:B------:R-:W-:Y:S01]  /*4000*/  IMAD.HI.U32 R7, R6, R160, RZ ;  /* 0x000000a006077227 */ /* 0x000fe200078e00ff */
[----:B------:R-:W-:-:S02]  /*4010*/  ISETP.GE.AND P0, PT, R11, RZ, PT ;  /* 0x000000ff0b00720c */ /* 0x000fc40003f06270 */
[----:B------:R-:W-:Y:S01]  /*4020*/  IABS R158, R8 ;  /* 0x00000008009e7213 */ /* 0x000fe20000000000 */
[----:B------:R-:W-:Y:S01]  /*4030*/  @!P6 IMAD.MOV R168, RZ, RZ, -R168 ;  /* 0x000000ffffa8e224 */ /* 0x000fe200078e0aa8 */
[----:B------:R-:W-:Y:S01]  /*4040*/  ISETP.GE.AND P6, PT, R8, RZ, PT ;  /* 0x000000ff0800720c */ /* 0x000fe20003fc6270 */
[----:B------:R-:W-:Y:S02]  /*4050*/  IMAD.MOV R11, RZ, RZ, -R7 ;  /* 0x000000ffff0b7224 */ /* 0x000fe400078e0a07 */
[----:B------:R-:W-:-:S04]  /*4060*/  IMAD.HI.U32 R8, R6, R156, RZ ;  /* 0x0000009c06087227 */ /* 0x000fc800078e00ff */
[--C-:B------:R-:W-:Y:S02]  /*4070*/  @!P4 IMAD.IADD R164, R164, 0x1, -R5.reuse ;  /* 0x00000001a4a4c824 */ /* 0x100fe400078e0a05 */
[C---:B------:R-:W-:Y:S02]  /*4080*/  IMAD R160, R5.reuse, R11, R160 ;  /* 0x0000000b05a07224 */ /* 0x040fe400078e02a0 */
[----:B------:R-:W-:Y:S02]  /*4090*/  IMAD.MOV R8, RZ, RZ, -R8 ;  /* 0x000000ffff087224 */ /* 0x000fe400078e0a08 */
[----:B------:R-:W-:Y:S01]  /*40a0*/  @!P1 IMAD.MOV R164, RZ, RZ, -R164 ;  /* 0x000000ffffa49224 */ /* 0x000fe200078e0aa4 */
[C---:B------:R-:W-:Y:S01]  /*40b0*/  ISETP.GT.U32.AND P1, PT, R5.reuse, R160, PT ;  /* 0x000000a00500720c */ /* 0x040fe20003f24070 */
[----:B------:R-:W-:Y:S02]  /*40c0*/  @!P3 IMAD.IADD R162, R162, 0x1, -R5 ;  /* 0x00000001a2a2b824 */ /* 0x000fe400078e0a05 */
[----:B------:R-:W-:-:S02]  /*40d0*/  IMAD R156, R5, R8, R156 ;  /* 0x00000008059c7224 */ /* 0x000fc400078e029c */
[----:B------:R-:W-:Y:S02]  /*40e0*/  @!P2 IMAD.MOV R162, RZ, RZ, -R162 ;  /* 0x000000ffffa2a224 */ /* 0x000fe400078e0aa2 */
[----:B------:R-:W-:Y:S01]  /*40f0*/  IMAD.HI.U32 R7, R6, R158, RZ ;  /* 0x0000009e06077227 */ /* 0x000fe200078e00ff */
[----:B------:R-:W-:-:S03]  /*4100*/  ISETP.GT.U32.AND P2, PT, R5, R156, PT ;  /* 0x0000009c0500720c */ /* 0x000fc60003f44070 */
[----:B------:R-:W-:Y:S02]  /*4110*/  VIADD R13, R0, 0x35 ;  /* 0x00000035000d7836 */ /* 0x000fe40000000000 */
[----:B------:R-:W-:Y:S02]  /*4120*/  IMAD.MOV R11, RZ, RZ, -R7 ;  /* 0x000000ffff0b7224 */ /* 0x000fe400078e0a07 */
[--C-:B------:R-:W-:Y:S01]  /*4130*/  @!P1 IMAD.IADD R160, R160, 0x1, -R5.reuse ;  /* 0x00000001a0a09824 */ /* 0x100fe200078e0a05 */
[----:B------:R-:W-:Y:S01]  /*4140*/  ISETP.GE.AND P4, PT, R13, RZ, PT ;  /* 0x000000ff0d00720c */ /* 0x000fe20003f86270 */
[C---:B------:R-:W-:Y:S01]  /*4150*/  IMAD R158, R5.reuse, R11, R158 ;  /* 0x0000000b059e7224 */ /* 0x040fe200078e029e */
[----:B------:R-:W-:Y:S01]  /*4160*/  IABS R154, R13 ;  /* 0x0000000d009a7213 */ /* 0x000fe20000000000 */
[----:B------:R-:W-:Y:S01]  /*4170*/  VIADD R13, R0, 0x33 ;  /* 0x00000033000d7836 */ /* 0x000fe20000000000 */
[C---:B------:R-:W-:Y:S01]  /*4180*/  ISETP.GT.U32.AND P1, PT, R5.reuse, R160, PT ;  /* 0x000000a00500720c */ /* 0x040fe20003f24070 */
[----:B------:R-:W-:Y:S01]  /*4190*/  @!P2 IMAD.IADD R156, R156, 0x1, -R5 ;  /* 0x000000019c9ca824 */ /* 0x000fe200078e0a05 */
[----:B------:R-:W-:Y:S01]  /*41a0*/  ISETP.GT.U32.AND P3, PT, R5, R158, PT ;  /* 0x0000009e0500720c */ /* 0x000fe20003f64070 */
[----:B------:R-:W-:Y:S01]  /*41b0*/  IMAD.HI.U32 R7, R6, R154, RZ ;  /* 0x0000009a06077227 */ /* 0x000fe200078e00ff */
[----:B------:R-:W-:-:S02]  /*41c0*/  IABS R150, R13 ;  /* 0x0000000d00967213 */ /* 0x000fc40000000000 */
[----:B------:R-:W-:Y:S01]  /*41d0*/  ISETP.GT.U32.AND P2, PT, R5, R156, PT ;  /* 0x0000009c0500720c */ /* 0x000fe20003f44070 */
[----:B------:R-:W-:Y:S02]  /*41e0*/  IMAD.MOV R7, RZ, RZ, -R7 ;  /* 0x000000ffff077224 */ /* 0x000fe400078e0a07 */
[----:B------:R-:W-:-:S04]  /*41f0*/  IMAD.HI.U32 R8, R6, R150, RZ ;  /* 0x0000009606087227 */ /* 0x000fc800078e00ff */
[----:B------:R-:W-:Y:S02]  /*4200*/  VIADD R11, R0, 0x34 ;  /* 0x00000034000b7836 */ /* 0x000fe40000000000 */
[C---:B------:R-:W-:Y:S02]  /*4210*/  IMAD R154, R5.reuse, R7, R154 ;  /* 0x00000007059a7224 */ /* 0x040fe400078e029a */
[----:B------:R-:W-:Y:S01]  /*4220*/  IMAD.MOV R8, RZ, RZ, -R8 ;  /* 0x000000ffff087224 */ /* 0x000fe200078e0a08 */
[----:B------:R-:W-:Y:S01]  /*4230*/  IABS R152, R11 ;  /* 0x0000000b00987213 */ /* 0x000fe20000000000 */
[--C-:B------:R-:W-:Y:S02]  /*4240*/  @!P3 IMAD.IADD R158, R158, 0x1, -R5.reuse ;  /* 0x000000019e9eb824 */ /* 0x100fe400078e0a05 */
[--C-:B------:R-:W-:Y:S01]  /*4250*/  @!P1 IMAD.IADD R160, R160, 0x1, -R5.reuse ;  /* 0x00000001a0a09824 */ /* 0x100fe200078e0a05 */
[C---:B------:R-:W-:Y:S01]  /*4260*/  ISETP.GT.U32.AND P1, PT, R5.reuse, R154, PT ;  /* 0x0000009a0500720c */ /* 0x040fe20003f24070 */
[C---:B------:R-:W-:Y:S01]  /*4270*/  IMAD R150, R5.reuse, R8, R150 ;  /* 0x0000000805967224 */ /* 0x040fe200078e0296 */
[----:B------:R-:W-:Y:S01]  /*4280*/  ISETP.GT.U32.AND P3, PT, R5, R158, PT ;  /* 0x0000009e0500720c */ /* 0x000fe20003f64070 */
[----:B------:R-:W-:-:S02]  /*4290*/  @!P2 IMAD.IADD R156, R156, 0x1, -R5 ;  /* 0x000000019c9ca824 */ /* 0x000fc400078e0a05 */
[----:B------:R-:W-:Y:S01]  /*42a0*/  VIADD R15, R0, 0x32 ;  /* 0x00000032000f7836 */ /* 0x000fe20000000000 */
[----:B------:R-:W-:Y:S01]  /*42b0*/  ISETP.GT.U32.AND P2, PT, R5, R150, PT ;  /* 0x000000960500720c */ /* 0x000fe20003f44070 */
[----:B------:R-:W-:-:S03]  /*42c0*/  IMAD.HI.U32 R7, R6, R152, RZ ;  /* 0x0000009806077227 */ /* 0x000fc600078e00ff */
[----:B------:R-:W-:Y:S01]  /*42d0*/  IABS R148, R15 ;  /* 0x0000000f00947213 */ /* 0x000fe20000000000 */
[----:B------:R-:W-:Y:S02]  /*42e0*/  IMAD.MOV R7, RZ, RZ, -R7 ;  /* 0x000000ffff077224 */ /* 0x000fe400078e0a07 */
[C---:B------:R-:W-:Y:S02]  /*42f0*/  VIADD R17, R0.reuse, 0x31 ;  /* 0x0000003100117836 */ /* 0x040fe40000000000 */
[----:B------:R-:W-:Y:S02]  /*4300*/  IMAD R152, R5, R7, R152 ;  /* 0x0000000705987224 */ /* 0x000fe400078e0298 */
[----:B------:R-:W-:Y:S01]  /*4310*/  VIADD R19, R0, 0x30 ;  /* 0x0000003000137836 */ /* 0x000fe20000000000 */
[----:B------:R-:W-:Y:S01]  /*4320*/  IABS R116, R17 ;  /* 0x0000001100747213 */ /* 0x000fe20000000000 */
[----:B------:R-:W-:Y:S01]  /*4330*/  @!P1 IMAD.IADD R154, R154, 0x1, -R5 ;  /* 0x000000019a9a9824 */ /* 0x000fe200078e0a05 */
[----:B------:R-:W-:Y:S01]  /*4340*/  ISETP.GE.AND P1, PT, R11, RZ, PT ;  /* 0x000000ff0b00720c */ /* 0x000fe20003f26270 */
[----:B------:R-:W-:Y:S01]  /*4350*/  IMAD.HI.U32 R7, R6, R148, RZ ;  /* 0x0000009406077227 */ /* 0x000fe200078e00ff */
[----:B------:R-:W-:-:S03]  /*4360*/  IABS R114, R19 ;  /* 0x0000001300727213 */ /* 0x000fc60000000000 */
[--C-:B------:R-:W-:Y:S01]  /*4370*/  @!P3 IMAD.IADD R158, R158, 0x1, -R5.reuse ;  /* 0x000000019e9eb824 */ /* 0x100fe200078e0a05 */
[C---:B------:R-:W-:Y:S01]  /*4380*/  ISETP.GT.U32.AND P3, PT, R5.reuse, R152, PT ;  /* 0x000000980500720c */ /* 0x040fe20003f64070 */
[----:B------:R-:W-:Y:S01]  /*4390*/  @!P5 IMAD.MOV R160, RZ, RZ, -R160 ;  /* 0x000000ffffa0d224 */ /* 0x000fe200078e0aa0 */
[C---:B------:R-:W-:Y:S01]  /*43a0*/  ISETP.GT.U32.AND P5, PT, R5.reuse, R154, PT ;  /* 0x0000009a0500720c */ /* 0x040fe20003fa4070 */
[----:B------:R-:W-:Y:S02]  /*43b0*/  @!P2 IMAD.IADD R150, R150, 0x1, -R5 ;  /* 0x000000019696a824 */ /* 0x000fe400078e0a05 */
[----:B------:R-:W-:Y:S02]  /*43c0*/  IMAD.MOV R7, RZ, RZ, -R7 ;  /* 0x000000ffff077224 */ /* 0x000fe400078e0a07 */
[----:B------:R-:W-:Y:S01]  /*43d0*/  @!P6 IMAD.MOV R158, RZ, RZ, -R158 ;  /* 0x000000ffff9ee224 */ /* 0x000fe200078e0a9e */
[C---:B------:R-:W-:Y:S01]  /*43e0*/  ISETP.GT.U32.AND P6, PT, R5.reuse, R150, PT ;  /* 0x000000960500720c */ /* 0x040fe20003fc4070 */
[----:B------:R-:W-:-:S02]  /*43f0*/  IMAD R148, R5, R7, R148 ;  /* 0x0000000705947224 */ /* 0x000fc400078e0294 */
[----:B------:R-:W-:-:S04]  /*4400*/  IMAD.HI.U32 R8, R6, R116, RZ ;  /* 0x0000007406087227 */ /* 0x000fc800078e00ff */
[----:B------:R-:W-:-:S04]  /*4410*/  IMAD.HI.U32 R7, R6, R114, RZ ;  /* 0x0000007206077227 */ /* 0x000fc800078e00ff */
[----:B------:R-:W-:Y:S02]  /*4420*/  IMAD.MOV R8, RZ, RZ, -R8 ;  /* 0x000000ffff087224 */ /* 0x000fe400078e0a08 */
[----:B------:R-:W-:Y:S02]  /*4430*/  IMAD.MOV R7, RZ, RZ, -R7 ;  /* 0x000000ffff077224 */ /* 0x000fe400078e0a07 */
[--C-:B------:R-:W-:Y:S01]  /*4440*/  @!P3 IMAD.IADD R152, R152, 0x1, -R5.reuse ;  /* 0x000000019898b824 */ /* 0x100fe200078e0a05 */
[----:B------:R-:W-:Y:S01]  /*4450*/  ISETP.GE.AND P3, PT, R13, RZ, PT ;  /* 0x000000ff0d00720c */ /* 0x000fe20003f66270 */
[C---:B------:R-:W-:Y:S02]  /*4460*/  IMAD R116, R5.reuse, R8, R116 ;  /* 0x0000000805747224 */ /* 0x040fe400078e0274 */
[--C-:B------:R-:W-:Y:S01]  /*4470*/  @!P5 IMAD.IADD R154, R154, 0x1, -R5.reuse ;  /* 0x000000019a9ad824 */ /* 0x100fe200078e0a05 */
[C---:B------:R-:W-:Y:S01]  /*4480*/  ISETP.GT.U32.AND P5, PT, R5.reuse, R148, PT ;  /* 0x000000940500720c */ /* 0x040fe20003fa4070 */
[C---:B------:R-:W-:Y:S01]  /*4490*/  IMAD R114, R5.reuse, R7, R114 ;  /* 0x0000000705727224 */ /* 0x040fe200078e0272 */
[C---:B------:R-:W-:Y:S01]  /*44a0*/  ISETP.GT.U32.AND P2, PT, R5.reuse, R152, PT ;  /* 0x000000980500720c */ /* 0x040fe20003f44070 */
        /* <DEDUP_REMOVED lines=9> */
[----:B------:R-:W-:Y:S01]  /*4540*/  IABS R112, R13 ;  /* 0x0000000d00707213 */ /* 0x000fe20000000000 */
[--C-:B------:R-:W-:Y:S01]  /*4550*/  @!P2 IMAD.IADD R152, R152, 0x1, -R5.reuse ;  /* 0x000000019898a824 */ /* 0x100fe200078e0a05 */
[----:B------:R-:W-:Y:S01]  /*4560*/  ISETP.GE.AND P0, PT, R15, RZ, PT ;  /* 0x000000ff0f00720c */ /* 0x000fe20003f06270 */
[--C-:B------:R-:W-:Y:S01]  /*4570*/  @!P4 IMAD.IADD R116, R116, 0x1, -R5.reuse ;  /* 0x000000017474c824 */ /* 0x100fe200078e0a05 */
[----:B------:R-:W-:Y:S01]  /*4580*/  ISETP.GT.U32.AND P4, PT, R5, R148, PT ;  /* 0x000000940500720c */ /* 0x000fe20003f84070 */
[----:B------:R-:W-:Y:S01]  /*4590*/  @!P6 IMAD.IADD R114, R114, 0x1, -R5 ;  /* 0x000000017272e824 */ /* 0x000fe200078e0a05 */
[----:B------:R-:W-:Y:S01]  /*45a0*/  ISETP.GE.AND P2, PT, R17, RZ, PT ;  /* 0x000000ff1100720c */ /* 0x000fe20003f46270 */
[----:B------:R-:W-:Y:S01]  /*45b0*/  IMAD.HI.U32 R7, R6, R40, RZ ;  /* 0x0000002806077227 */ /* 0x000fe200078e00ff */
[----:B------:R-:W-:-:S02]  /*45c0*/  ISETP.GT.U32.AND P6, PT, R5, R116, PT ;  /* 0x000000740500720c */ /* 0x000fc40003fc4070 */
[----:B------:R-:W-:Y:S01]  /*45d0*/  ISETP.GE.AND P5, PT, R19, RZ, PT ;  /* 0x000000ff1300720c */ /* 0x000fe20003fa6270 */
[----:B------:R-:W-:Y:S01]  /*45e0*/  @!P1 IMAD.MOV R152, RZ, RZ, -R152 ;  /* 0x000000ffff989224 */ /* 0x000fe200078e0a98 */
[----:B------:R-:W-:Y:S01]  /*45f0*/  ISETP.GT.U32.AND P1, PT, R5, R114, PT ;  /* 0x000000720500720c */ /* 0x000fe20003f24070 */
[----:B------:R-:W-:Y:S02]  /*4600*/  IMAD.MOV R8, RZ, RZ, -R7 ;  /* 0x000000ffff087224 */ /* 0x000fe400078e0a07 */
[----:B------:R-:W-:-:S04]  /*4610*/  IMAD.HI.U32 R7, R6, R112, RZ ;  /* 0x0000007006077227 */ /* 0x000fc800078e00ff */
[C---:B------:R-:W-:Y:S02]  /*4620*/  IMAD R40, R5.reuse, R8, R40 ;  /* 0x0000000805287224 */ /* 0x040fe400078e0228 */
[----:B------:R-:W-:Y:S02]  /*4630*/  IMAD.MOV R7, RZ, RZ, -R7 ;  /* 0x000000ffff077224 */ /* 0x000fe400078e0a07 */
[----:B------:R-:W-:Y:S02]  /*4640*/  VIADD R15, R0, 0x2d ;  /* 0x0000002d000f7836 */ /* 0x000fe40000000000 */
[----:B------:R-:W-:Y:S01]  /*4650*/  @!P4 IMAD.IADD R148, R148, 0x1, -R5 ;  /* 0x000000019494c824 */ /* 0x000fe200078e0a05 */
[C---:B------:R-:W-:Y:S01]  /*4660*/  ISETP.GT.U32.AND P4, PT, R5.reuse, R40, PT ;  /* 0x000000280500720c */ /* 0x040fe20003f84070 */
[----:B------:R-:W-:Y:S01]  /*4670*/  IMAD R112, R5, R7, R112 ;  /* 0x0000000705707224 */ /* 0x000fe200078e0270 */
[----:B------:R-:W-:Y:S01]  /*4680*/  IABS R110, R15 ;  /* 0x0000000f006e7213 */ /* 0x000fe20000000000 */
[----:B------:R-:W-:-:S02]  /*4690*/  VIADD R17, R0, 0x2c ;  /* 0x0000002c00117836 */ /* 0x000fc40000000000 */
[----:B------:R-:W-:Y:S01]  /*46a0*/  @!P1 IMAD.IADD R114, R114, 0x1, -R5 ;  /* 0x0000000172729824 */ /* 0x000fe200078e0a05 */
[----:B------:R-:W-:Y:S01]  /*46b0*/  ISETP.GT.U32.AND P1, PT, R5, R112, PT ;  /* 0x000000700500720c */ /* 0x000fe20003f24070 */
[----:B------:R-:W-:Y:S01]  /*46c0*/  IMAD.HI.U32 R7, R6, R110, RZ ;  /* 0x0000006e06077227 */ /* 0x000fe200078e00ff */
[----:B------:R-:W-:-:S03]  /*46d0*/  IABS R36, R17 ;  /* 0x0000001100247213 */ /* 0x000fc60000000000 */
[----:B------:R-:W-:Y:S01]  /*46e0*/  @!P6 IMAD.IADD R116, R116, 0x1, -R5 ;  /* 0x000000017474e824 */ /* 0x000fe200078e0a05 */
[----:B------:R-:W-:Y:S01]  /*46f0*/  ISETP.GE.AND P6, PT, R11, RZ, PT ;  /* 0x000000ff0b00720c */ /* 0x000fe20003fc6270 */
[----:B------:R-:W-:-:S04]  /*4700*/  IMAD.HI.U32 R8, R6, R36, RZ ;  /* 0x0000002406087227 */ /* 0x000fc800078e00ff */
[----:B------:R-:W-:Y:S02]  /*4710*/  VIADD R11, R0, 0x2b ;  /* 0x0000002b000b7836 */ /* 0x000fe40000000000 */
[----:B------:R-:W-:Y:S02]  /*4720*/  IMAD.MOV R7, RZ, RZ, -R7 ;  /* 0x000000ffff077224 */ /* 0x000fe400078e0a07 */
[----:B------:R-:W-:Y:S01]  /*4730*/  @!P4 IMAD.IADD R40, R40, 0x1, -R5 ;  /* 0x000000012828c824 */ /* 0x000fe200078e0a05 */
[----:B------:R-:W-:Y:S01]  /*4740*/  ISETP.GE.AND P4, PT, R13, RZ, PT ;  /* 0x000000ff0d00720c */ /* 0x000fe20003f86270 */
[----:B------:R-:W-:Y:S01]  /*4750*/  IMAD.MOV R8, RZ, RZ, -R8 ;  /* 0x000000ffff087224 */ /* 0x000fe200078e0a08 */
[----:B------:R-:W-:Y:S01]  /*4760*/  IABS R38, R11 ;  /* 0x0000000b00267213 */ /* 0x000fe20000000000 */
[----:B------:R-:W-:Y:S02]  /*4770*/  VIADD R13, R0, 0x2a ;  /* 0x0000002a000d7836 */ /* 0x000fe40000000000 */
[----:B------:R-:W-:-:S02]  /*4780*/  IMAD R110, R5, R7, R110 ;  /* 0x00000007056e7224 */ /* 0x000fc400078e026e */
[----:B------:R-:W-:Y:S01]  /*4790*/  @!P1 IMAD.IADD R112, R112, 0x1, -R5 ;  /* 0x0000000170709824 */ /* 0x000fe200078e0a05 */
[C---:B------:R-:W-:Y:S01]  /*47a0*/  ISETP.GT.U32.AND P1, PT, R5.reuse, R40, PT ;  /* 0x000000280500720c */ /* 0x040fe20003f24070 */
[C---:B------:R-:W-:Y:S01]  /*47b0*/  IMAD R36, R5.reuse, R8, R36 ;  /* 0x0000000805247224 */ /* 0x040fe200078e0224 */
[----:B------:R-:W-:Y:S01]  /*47c0*/  IABS R108, R13 ;  /* 0x0000000d006c7213 */ /* 0x000fe20000000000 */
[----:B------:R-:W-:Y:S01]  /*47d0*/  @!P3 IMAD.MOV R150, RZ, RZ, -R150 ;  /* 0x000000ffff96b224 */ /* 0x000fe200078e0a96 */
[C---:B------:R-:W-:Y:S01]  /*47e0*/  ISETP.GT.U32.AND P3, PT, R5.reuse, R110, PT ;  /* 0x0000006e0500720c */ /* 0x040fe20003f64070 */
[----:B------:R-:W-:Y:S01]  /*47f0*/  @!P0 IMAD.MOV R148, RZ, RZ, -R148 ;  /* 0x000000ffff948224 */ /* 0x000fe200078e0a94 */
[----:B------:R-:W-:Y:S01]  /*4800*/  ISETP.GT.U32.AND P0, PT, R5, R112, PT ;  /* 0x000000700500720c */ /* 0x000fe20003f04070 */
[----:B------:R-:W-:-:S04]  /*4810*/  IMAD.HI.U32 R7, R6, R38, RZ ;  /* 0x0000002606077227 */ /* 0x000fc800078e00ff */
[----:B------:R-:W-:Y:S01]  /*4820*/  @!P2 IMAD.MOV R116, RZ, RZ, -R116 ;  /* 0x000000ffff74a224 */ /* 0x000fe200078e0a74 */
[----:B------:R-:W-:Y:S01]  /*4830*/  ISETP.GT.U32.AND P2, PT, R5, R36, PT ;  /* 0x000000240500720c */ /* 0x000fe20003f44070 */
[----:B------:R-:W-:-:S04]  /*4840*/  IMAD.HI.U32 R8, R6, R108, RZ ;  /* 0x0000006c06087227 */ /* 0x000fc800078e00ff */
[----:B------:R-:W-:Y:S02]  /*4850*/  IMAD.MOV R7, RZ, RZ, -R7 ;  /* 0x000000ffff077224 */ /* 0x000fe400078e0a07 */
[--C-:B------:R-:W-:Y:S01]  /*4860*/  @!P1 IMAD.IADD R40, R40, 0x1, -R5.reuse ;  /* 0x0000000128289824 */ /* 0x100fe200078e0a05 */
[----:B------:R-:W-:Y:S01]  /*4870*/  ISETP.GE.AND P1, PT, R17, RZ, PT ;  /* 0x000000ff1100720c */ /* 0x000fe20003f26270 */
[----:B------:R-:W-:Y:S02]  /*4880*/  IMAD.MOV R8, RZ, RZ, -R8 ;  /* 0x000000ffff087224 */ /* 0x000fe400078e0a08 */
[----:B------:R-:W-:Y:S02]  /*4890*/  IMAD R38, R5, R7, R38 ;  /* 0x0000000705267224 */ /* 0x000fe400078e0226 */
[--C-:B------:R-:W-:Y:S01]  /*48a0*/  @!P0 IMAD.IADD R112, R112, 0x1, -R5.reuse ;  /* 0x0000000170708824 */ /* 0x100fe200078e0a05 */
[----:B------:R-:W-:Y:S01]  /*48b0*/  ISETP.GE.AND P0, PT, R11, RZ, PT ;  /* 0x000000ff0b00720c */ /* 0x000fe20003f06270 */
[----:B------:R-:W-:-:S02]  /*48c0*/  @!P3 IMAD.IADD R110, R110, 0x1, -R5 ;  /* 0x000000016e6eb824 */ /* 0x000fc400078e0a05 */
[C---:B------:R-:W-:Y:S02]  /*48d0*/  IMAD R108, R5.reuse, R8, R108 ;  /* 0x00000008056c7224 */ /* 0x040fe400078e026c */
[----:B------:R-:W-:Y:S01]  /*48e0*/  @!P6 IMAD.MOV R40, RZ, RZ, -R40 ;  /* 0x000000ffff28e224 */ /* 0x000fe200078e0a28 */
[C---:B------:R-:W-:Y:S01]  /*48f0*/  ISETP.GT.U32.AND P6, PT, R5.reuse, R38, PT ;  /* 0x000000260500720c */ /* 0x040fe20003fc4070 */
[----:B------:R-:W-:Y:S01]  /*4900*/  @!P2 IMAD.IADD R36, R36, 0x1, -R5 ;  /* 0x000000012424a824 */ /* 0x000fe200078e0a05 */
[C---:B------:R-:W-:Y:S01]  /*4910*/  ISETP.GT.U32.AND P3, PT, R5.reuse, R110, PT ;  /* 0x0000006e0500720c */ /* 0x040fe20003f64070 */
[----:B------:R-:W-:Y:S01]  /*4920*/  @!P4 IMAD.MOV R112, RZ, RZ, -R112 ;  /* 0x000000ffff70c224 */ /* 0x000fe200078e0a70 */
[----:B------:R-:W-:Y:S01]  /*4930*/  ISETP.GT.U32.AND P4, PT, R5, R108, PT ;  /* 0x0000006c0500720c */ /* 0x000fe20003f84070 */
[----:B------:R-:W-:Y:S01]  /*4940*/  @!P5 IMAD.MOV R114, RZ, RZ, -R114 ;  /* 0x000000ffff72d224 */ /* 0x000fe200078e0a72 */
[----:B------:R-:W-:Y:S01]  /*4950*/  ISETP.GE.AND P5, PT, R15, RZ, PT ;  /* 0x000000ff0f00720c */ /* 0x000fe20003fa6270 */
[C---:B------:R-:W-:Y:S01]  /*4960*/  VIADD R8, R0.reuse, 0x29 ;  /* 0x0000002900087836 */ /* 0x040fe20000000000 */
[----:B------:R-:W-:Y:S01]  /*4970*/  ISETP.GT.U32.AND P2, PT, R5, R36, PT ;  /* 0x000000240500720c */ /* 0x000fe20003f44070 */
[----:B------:R-:W-:-:S02]  /*4980*/  VIADD R11, R0, 0x28 ;  /* 0x00000028000b7836 */ /* 0x000fc40000000000 */
[----:B------:R-:W-:Y:S01]  /*4990*/  VIADD R17, R0, 0x24 ;  /* 0x0000002400117836 */ /* 0x000fe20000000000 */
[----:B------:R-:W-:Y:S01]  /*49a0*/  IABS R44, R8 ;  /* 0x00000008002c7213 */ /* 0x000fe20000000000 */
[--C-:B------:R-:W-:Y:S01]  /*49b0*/  @!P6 IMAD.IADD R38, R38, 0x1, -R5.reuse ;  /* 0x000000012626e824 */ /* 0x100fe200078e0a05 */
[----:B------:R-:W-:Y:S01]  /*49c0*/  IABS R46, R11 ;  /* 0x0000000b002e7213 */ /* 0x000fe20000000000 */
[--C-:B------:R-:W-:Y:S01]  /*49d0*/  @!P3 IMAD.IADD R110, R110, 0x1, -R5.reuse ;  /* 0x000000016e6eb824 */ /* 0x100fe200078e0a05 */
[----:B------:R-:W-:Y:S01]  /*49e0*/  ISETP.GE.AND P3, PT, R13, RZ, PT ;  /* 0x000000ff0d00720c */ /* 0x000fe20003f66270 */
[--C-:B------:R-:W-:Y:S01]  /*49f0*/  @!P4 IMAD.IADD R108, R108, 0x1, -R5.reuse ;  /* 0x000000016c6cc824 */ /* 0x100fe200078e0a05 */
[----:B------:R-:W-:Y:S01]  /*4a00*/  ISETP.GT.U32.AND P6, PT, R5, R38, PT ;  /* 0x000000260500720c */ /* 0x000fe20003fc4070 */
[----:B------:R-:W-:Y:S01]  /*4a10*/  IMAD.HI.U32 R7, R6, R44, RZ ;  /* 0x0000002c06077227 */ /* 0x000fe200078e00ff */
[----:B------:R-:W-:Y:S02]  /*4a20*/  ISETP.GE.AND P4, PT, R11, RZ, PT ;  /* 0x000000ff0b00720c */ /* 0x000fe40003f86270 */
[----:B------:R-:W-:Y:S01]  /*4a30*/  IABS R54, R17 ;  /* 0x0000001100367213 */ /* 0x000fe20000000000 */
[----:B------:R-:W-:Y:S01]  /*4a40*/  @!P2 IMAD.IADD R36, R36, 0x1, -R5 ;  /* 0x000000012424a824 */ /* 0x000fe200078e0a05 */
[----:B------:R-:W-:Y:S01]  /*4a50*/  ISETP.GE.AND P2, PT, R8, RZ, PT ;  /* 0x000000ff0800720c */ /* 0x000fe20003f46270 */
[----:B------:R-:W-:Y:S01]  /*4a60*/  @!P5 IMAD.MOV R110, RZ, RZ, -R110 ;  /* 0x000000ffff6ed224 */ /* 0x000fe200078e0a6e */
        /* <DEDUP_REMOVED lines=10> */
[----:B------:R-:W-:Y:S01]  /*4b10*/  ISETP.GT.U32.AND P5, PT, R5, R46, PT ;  /* 0x0000002e0500720c */ /* 0x000fe20003fa4070 */
[C---:B------:R-:W-:Y:S01]  /*4b20*/  VIADD R11, R0.reuse, 0x26 ;  /* 0x00000026000b7836 */ /* 0x040fe20000000000 */
[----:B------:R-:W-:Y:S01]  /*4b30*/  IABS R48, R13 ;  /* 0x0000000d00307213 */ /* 0x000fe20000000000 */
[----:B------:R-:W-:Y:S02]  /*4b40*/  @!P0 IMAD.MOV R38, RZ, RZ, -R38 ;  /* 0x000000ffff268224 */ /* 0x000fe400078e0a26 */
[----:B------:R-:W-:Y:S01]  /*4b50*/  VIADD R15, R0, 0x25 ;  /* 0x00000025000f7836 */ /* 0x000fe20000000000 */
[----:B------:R-:W-:Y:S01]  /*4b60*/  IABS R50, R11 ;  /* 0x0000000b00327213 */ /* 0x000fe20000000000 */
[----:B------:R-:W-:-:S03]  /*4b70*/  IMAD.HI.U32 R7, R6, R48, RZ ;  /* 0x0000003006077227 */ /* 0x000fc600078e00ff */
[----:B------:R-:W-:Y:S01]  /*4b80*/  IABS R52, R15 ;  /* 0x0000000f00347213 */ /* 0x000fe20000000000 */
[----:B------:R-:W-:Y:S02]  /*4b90*/  @!P6 IMAD.IADD R44, R44, 0x1, -R5 ;  /* 0x000000012c2ce824 */ /* 0x000fe400078e0a05 */
[----:B------:R-:W-:Y:S02]  /*4ba0*/  IMAD.MOV R7, RZ, RZ, -R7 ;  /* 0x000000ffff077224 */ /* 0x000fe400078e0a07 */
[----:B------:R-:W-:Y:S01]  /*4bb0*/  @!P5 IMAD.IADD R46, R46, 0x1, -R5 ;  /* 0x000000012e2ed824 */ /* 0x000fe200078e0a05 */
[C---:B------:R-:W-:Y:S01]  /*4bc0*/  ISETP.GT.U32.AND P5, PT, R5.reuse, R44, PT ;  /* 0x0000002c0500720c */ /* 0x040fe20003fa4070 */
[C---:B------:R-:W-:Y:S02]  /*4bd0*/  IMAD R48, R5.reuse, R7, R48 ;  /* 0x0000000705307224 */ /* 0x040fe400078e0230 */
[----:B------:R-:W-:Y:S01]  /*4be0*/  IMAD.HI.U32 R7, R6, R50, RZ ;  /* 0x0000003206077227 */ /* 0x000fe200078e00ff */
[----:B------:R-:W-:-:S02]  /*4bf0*/  ISETP.GT.U32.AND P0, PT, R5, R46, PT ;  /* 0x0000002e0500720c */ /* 0x000fc40003f04070 */
[C---:B------:R-:W-:Y:S01]  /*4c00*/  ISETP.GT.U32.AND P6, PT, R5.reuse, R48, PT ;  /* 0x000000300500720c */ /* 0x040fe20003fc4070 */
[----:B------:R-:W-:Y:S02]  /*4c10*/  IMAD.MOV R7, RZ, RZ, -R7 ;  /* 0x000000ffff077224 */ /* 0x000fe400078e0a07 */
[----:B------:R-:W-:Y:S02]  /*4c20*/  VIADD R19, R0, 0x23 ;  /* 0x0000002300137836 */ /* 0x000fe40000000000 */
[C---:B------:R-:W-:Y:S02]  /*4c30*/  IMAD R50, R5.reuse, R7, R50 ;  /* 0x0000000705327224 */ /* 0x040fe400078e0232 */
[----:B------:R-:W-:Y:S01]  /*4c40*/  @!P5 IMAD.IADD R44, R44, 0x1, -R5 ;  /* 0x000000012c2cd824 */ /* 0x000fe200078e0a05 */
[----:B------:R-:W-:Y:S01]  /*4c50*/  IABS R56, R19 ;  /* 0x0000001300387213 */ /* 0x000fe20000000000 */
[----:B------:R-:W-:Y:S01]  /*4c60*/  IMAD.HI.U32 R7, R6, R54, RZ ;  /* 0x0000003606077227 */ /* 0x000fe200078e00ff */
[----:B------:R-:W-:-:S03]  /*4c70*/  ISETP.GT.U32.AND P5, PT, R5, R50, PT ;  /* 0x000000320500720c */ /* 0x000fc60003fa4070 */
[----:B------:R-:W-:-:S04]  /*4c80*/  IMAD.HI.U32 R8, R6, R52, RZ ;  /* 0x0000003406087227 */ /* 0x000fc800078e00ff */
[----:B------:R-:W-:Y:S02]  /*4c90*/  IMAD.MOV R7, RZ, RZ, -R7 ;  /* 0x000000ffff077224 */ /* 0x000fe400078e0a07 */
[--C-:B------:R-:W-:Y:S01]  /*4ca0*/  @!P0 IMAD.IADD R46, R46, 0x1, -R5.reuse ;  /* 0x000000012e2e8824 */ /* 0x100fe200078e0a05 */
[----:B------:R-:W-:Y:S01]  /*4cb0*/  ISETP.GE.AND P0, PT, R15, RZ, PT ;  /* 0x000000ff0f00720c */ /* 0x000fe20003f06270 */
[----:B------:R-:W-:Y:S02]  /*4cc0*/  IMAD.MOV R8, RZ, RZ, -R8 ;  /* 0x000000ffff087224 */ /* 0x000fe400078e0a08 */
[--C-:B------:R-:W-:Y:S02]  /*4cd0*/  @!P5 IMAD.IADD R50, R50, 0x1, -R5.reuse ;  /* 0x000000013232d824 */ /* 0x100fe400078e0a05 */
[----:B------:R-:W-:Y:S02]  /*4ce0*/  IMAD R54, R5, R7, R54 ;  /* 0x0000000705367224 */ /* 0x000fe400078e0236 */
[----:B------:R-:W-:-:S02]  /*4cf0*/  @!P6 IMAD.IADD R48, R48, 0x1, -R5 ;  /* 0x000000013030e824 */ /* 0x000fc400078e0a05 */
[----:B------:R-:W-:Y:S01]  /*4d00*/  @!P4 IMAD.MOV R46, RZ, RZ, -R46 ;  /* 0x000000ffff2ec224 */ /* 0x000fe200078e0a2e */
[C---:B------:R-:W-:Y:S01]  /*4d10*/  ISETP.GT.U32.AND P4, PT, R5.reuse, R50, PT ;  /* 0x000000320500720c */ /* 0x040fe20003f84070 */
[C---:B------:R-:W-:Y:S01]  /*4d20*/  IMAD R52, R5.reuse, R8, R52 ;  /* 0x0000000805347224 */ /* 0x040fe200078e0234 */
[C---:B------:R-:W-:Y:S01]  /*4d30*/  ISETP.GT.U32.AND P5, PT, R5.reuse, R54, PT ;  /* 0x000000360500720c */ /* 0x040fe20003fa4070 */
[----:B------:R-:W-:Y:S01]  /*4d40*/  IMAD.HI.U32 R8, R6, R56, RZ ;  /* 0x0000003806087227 */ /* 0x000fe200078e00ff */
[----:B------:R-:W-:-:S03]  /*4d50*/  ISETP.GT.U32.AND P6, PT, R5, R48, PT ;  /* 0x000000300500720c */ /* 0x000fc60003fc4070 */
[----:B------:R-:W-:Y:S02]  /*4d60*/  IMAD.MOV R8, RZ, RZ, -R8 ;  /* 0x000000ffff087224 */ /* 0x000fe400078e0a08 */
[----:B------:R-:W-:Y:S01]  /*4d70*/  @!P2 IMAD.MOV R44, RZ, RZ, -R44 ;  /* 0x000000ffff2ca224 */ /* 0x000fe200078e0a2c */
[----:B------:R-:W-:Y:S01]  /*4d80*/  ISETP.GT.U32.AND P2, PT, R5, R52, PT ;  /* 0x000000340500720c */ /* 0x000fe20003f44070 */
[----:B------:R-:W-:Y:S01]  /*4d90*/  @!P1 IMAD.MOV R36, RZ, RZ, -R36 ;  /* 0x000000ffff249224 */ /* 0x000fe200078e0a24 */
[----:B------:R-:W-:Y:S01]  /*4da0*/  ISETP.GE.AND P1, PT, R13, RZ, PT ;  /* 0x000000ff0d00720c */ /* 0x000fe20003f26270 */
[C---:B------:R-:W-:Y:S02]  /*4db0*/  IMAD R56, R5.reuse, R8, R56 ;  /* 0x0000000805387224 */ /* 0x040fe400078e0238 */
[----:B------:R-:W-:Y:S02]  /*4dc0*/  VIADD R13, R0, 0x22 ;  /* 0x00000022000d7836 */ /* 0x000fe40000000000 */
[--C-:B------:R-:W-:Y:S01]  /*4dd0*/  @!P4 IMAD.IADD R50, R50, 0x1, -R5.reuse ;  /* 0x000000013232c824 */ /* 0x100fe200078e0a05 */
[----:B------:R-:W-:Y:S01]  /*4de0*/  ISETP.GT.U32.AND P4, PT, R5, R56, PT ;  /* 0x000000380500720c */ /* 0x000fe20003f84070 */
[--C-:B------:R-:W-:Y:S01]  /*4df0*/  @!P5 IMAD.IADD R54, R54, 0x1, -R5.reuse ;  /* 0x000000013636d824 */ /* 0x100fe200078e0a05 */
[----:B------:R-:W-:Y:S01]  /*4e00*/  IABS R58, R13 ;  /* 0x0000000d003a7213 */ /* 0x000fe20000000000 */
[--C-:B------:R-:W-:Y:S01]  /*4e10*/  @!P6 IMAD.IADD R48, R48, 0x1, -R5.reuse ;  /* 0x000000013030e824 */ /* 0x100fe200078e0a05 */
[----:B------:R-:W-:Y:S01]  /*4e20*/  ISETP.GE.AND P6, PT, R17, RZ, PT ;  /* 0x000000ff1100720c */ /* 0x000fe20003fc6270 */
[----:B------:R-:W-:Y:S01]  /*4e30*/  VIADD R17, R0, 0x20 ;  /* 0x0000002000117836 */ /* 0x000fe20000000000 */
[----:B------:R-:W-:Y:S01]  /*4e40*/  ISETP.GT.U32.AND P5, PT, R5, R54, PT ;  /* 0x000000360500720c */ /* 0x000fe20003fa4070 */
[----:B------:R-:W-:-:S02]  /*4e50*/  @!P2 IMAD.IADD R52, R52, 0x1, -R5 ;  /* 0x000000013434a824 */ /* 0x000fc400078e0a05 */
[----:B------:R-:W-:Y:S01]  /*4e60*/  IMAD.HI.U32 R7, R6, R58, RZ ;  /* 0x0000003a06077227 */ /* 0x000fe200078e00ff */
[----:B------:R-:W-:Y:S02]  /*4e70*/  IABS R62, R17 ;  /* 0x00000011003e7213 */ /* 0x000fe40000000000 */
[C---:B------:R-:W-:Y:S01]  /*4e80*/  ISETP.GT.U32.AND P2, PT, R5.reuse, R52, PT ;  /* 0x000000340500720c */ /* 0x040fe20003f44070 */
[----:B------:R-:W-:Y:S02]  /*4e90*/  VIADD R21, R0, 0x1f ;  /* 0x0000001f00157836 */ /* 0x000fe40000000000 */
[----:B------:R-:W-:Y:S02]  /*4ea0*/  IMAD.MOV R7, RZ, RZ, -R7 ;  /* 0x000000ffff077224 */ /* 0x000fe400078e0a07 */
[----:B------:R-:W-:Y:S01]  /*4eb0*/  @!P4 IMAD.IADD R56, R56, 0x1, -R5 ;  /* 0x000000013838c824 */ /* 0x000fe200078e0a05 */
[----:B------:R-:W-:Y:S01]  /*4ec0*/  IABS R64, R21 ;  /* 0x0000001500407213 */ /* 0x000fe20000000000 */
[----:B------:R-:W-:Y:S01]  /*4ed0*/  IMAD R58, R5, R7, R58 ;  /* 0x00000007053a7224 */ /* 0x000fe200078e023a */
[----:B------:R-:W-:Y:S01]  /*4ee0*/  ISETP.GE.AND P4, PT, R13, RZ, PT ;  /* 0x000000ff0d00720c */ /* 0x000fe20003f86270 */
[----:B------:R-:W-:-:S04]  /*4ef0*/  IMAD.HI.U32 R8, R6, R62, RZ ;  /* 0x0000003e06087227 */ /* 0x000fc800078e00ff */
[----:B------:R-:W-:Y:S01]  /*4f00*/  @!P3 IMAD.MOV R108, RZ, RZ, -R108 ;  /* 0x000000ffff6cb224 */ /* 0x000fe200078e0a6c */
[----:B------:R-:W-:Y:S01]  /*4f10*/  ISETP.GE.AND P3, PT, R11, RZ, PT ;  /* 0x000000ff0b00720c */ /* 0x000fe20003f66270 */
[----:B------:R-:W-:Y:S01]  /*4f20*/  @!P1 IMAD.MOV R48, RZ, RZ, -R48 ;  /* 0x000000ffff309224 */ /* 0x000fe200078e0a30 */
[----:B------:R-:W-:Y:S01]  /*4f30*/  ISETP.GT.U32.AND P1, PT, R5, R56, PT ;  /* 0x000000380500720c */ /* 0x000fe20003f24070 */
[----:B------:R-:W-:-:S04]  /*4f40*/  IMAD.HI.U32 R11, R6, R64, RZ ;  /* 0x00000040060b7227 */ /* 0x000fc800078e00ff */
[--C-:B------:R-:W-:Y:S01]  /*4f50*/  @!P5 IMAD.IADD R54, R54, 0x1, -R5.reuse ;  /* 0x000000013636d824 */ /* 0x100fe200078e0a05 */
[----:B------:R-:W-:Y:S01]  /*4f60*/  ISETP.GT.U32.AND P5, PT, R5, R58, PT ;  /* 0x0000003a0500720c */ /* 0x000fe20003fa4070 */
[----:B------:R-:W-:Y:S02]  /*4f70*/  IMAD.MOV R8, RZ, RZ, -R8 ;  /* 0x000000ffff087224 */ /* 0x000fe400078e0a08 */
[----:B------:R-:W-:Y:S02]  /*4f80*/  VIADD R15, R0, 0x21 ;  /* 0x00000021000f7836 */ /* 0x000fe40000000000 */
[----:B------:R-:W-:Y:S01]  /*4f90*/  @!P2 IMAD.IADD R52, R52, 0x1, -R5 ;  /* 0x000000013434a824 */ /* 0x000fe200078e0a05 */
[----:B------:R-:W-:Y:S01]  /*4fa0*/  ISETP.GE.AND P2, PT, R19, RZ, PT ;  /* 0x000000ff1300720c */ /* 0x000fe20003f46270 */
[----:B------:R-:W-:Y:S01]  /*4fb0*/  IMAD.MOV R11, RZ, RZ, -R11 ;  /* 0x000000ffff0b7224 */ /* 0x000fe200078e0a0b */
[----:B------:R-:W-:Y:S01]  /*4fc0*/  IABS R60, R15 ;  /* 0x0000000f003c7213 */ /* 0x000fe20000000000 */
[----:B------:R-:W-:-:S02]  /*4fd0*/  IMAD R62, R5, R8, R62 ;  /* 0x00000008053e7224 */ /* 0x000fc400078e023e */
[C---:B------:R-:W-:Y:S02]  /*4fe0*/  IMAD R64, R5.reuse, R11, R64 ;  /* 0x0000000b05407224 */ /* 0x040fe400078e0240 */
[----:B------:R-:W-:Y:S01]  /*4ff0*/  @!P0 IMAD.MOV R52, RZ, RZ, -R52 ;  /* 0x000000ffff348224 */ /* 0x000fe200078e0a34 */
[C---:B------:R-:W-:Y:S01]  /*5000*/  ISETP.GT.U32.AND P0, PT, R5.reuse, R62, PT ;  /* 0x0000003e0500720c */ /* 0x040fe20003f04070 */
[----:B------:R-:W-:Y:S01]  /*5010*/  @!P1 IMAD.IADD R56, R56, 0x1, -R5 ;  /* 0x0000000138389824 */ /* 0x000fe200078e0a05 */
[----:B------:R-:W-:Y:S01]  /*5020*/  ISETP.GT.U32.AND P1, PT, R5, R64, PT ;  /* 0x000000400500720c */ /* 0x000fe20003f24070 */
[----:B------:R-:W-:Y:S02]  /*5030*/  VIADD R13, R0, 0x1e ;  /* 0x0000001e000d7836 */ /* 0x000fe40000000000 */
[----:B------:R-:W-:-:S03]  /*5040*/  IMAD.HI.U32 R7, R6, R60, RZ ;  /* 0x0000003c06077227 */ /* 0x000fc600078e00ff */
[----:B------:R-:W-:Y:S01]  /*5050*/  IABS R66, R13 ;  /* 0x0000000d00427213 */ /* 0x000fe20000000000 */
[----:B------:R-:W-:Y:S02]  /*5060*/  @!P5 IMAD.IADD R58, R58, 0x1, -R5 ;  /* 0x000000013a3ad824 */ /* 0x000fe400078e0a05 */
[----:B------:R-:W-:Y:S02]  /*5070*/  IMAD.MOV R7, RZ, RZ, -R7 ;  /* 0x000000ffff077224 */ /* 0x000fe400078e0a07 */
[----:B------:R-:W-:Y:S02]  /*5080*/  VIADD R11, R0, 0x1d ;  /* 0x0000001d000b7836 */ /* 0x000fe40000000000 */
[----:B------:R-:W-:Y:S01]  /*5090*/  @!P3 IMAD.MOV R50, RZ, RZ, -R50 ;  /* 0x000000ffff32b224 */ /* 0x000fe200078e0a32 */
[C---:B------:R-:W-:Y:S01]  /*50a0*/  ISETP.GT.U32.AND P3, PT, R5.reuse, R58, PT ;  /* 0x0000003a0500720c */ /* 0x040fe20003f64070 */
[----:B------:R-:W-:Y:S01]  /*50b0*/  IMAD R60, R5, R7, R60 ;  /* 0x00000007053c7224 */ /* 0x000fe200078e023c */
[----:B------:R-:W-:Y:S01]  /*50c0*/  IABS R68, R11 ;  /* 0x0000000b00447213 */ /* 0x000fe20000000000 */
[----:B------:R-:W-:-:S02]  /*50d0*/  @!P0 IMAD.IADD R62, R62, 0x1, -R5 ;  /* 0x000000013e3e8824 */ /* 0x000fc400078e0a05 */
[----:B------:R-:W-:Y:S01]  /*50e0*/  IMAD.HI.U32 R7, R6, R66, RZ ;  /* 0x0000004206077227 */ /* 0x000fe200078e00ff */
[----:B------:R-:W-:-:S03]  /*50f0*/  ISETP.GT.U32.AND P5, PT, R5, R60, PT ;  /* 0x0000003c0500720c */ /* 0x000fc60003fa4070 */
[----:B------:R-:W-:Y:S01]  /*5100*/  @!P1 IMAD.IADD R64, R64, 0x1, -R5 ;  /* 0x0000000140409824 */ /* 0x000fe200078e0a05 */
[----:B------:R-:W-:Y:S01]  /*5110*/  ISETP.GT.U32.AND P1, PT, R5, R62, PT ;  /* 0x0000003e0500720c */ /* 0x000fe20003f24070 */
[----:B------:R-:W-:Y:S02]  /*5120*/  IMAD.MOV R8, RZ, RZ, -R7 ;  /* 0x000000ffff087224 */ /* 0x000fe400078e0a07 */
[----:B------:R-:W-:-:S04]  /*5130*/  IMAD.HI.U32 R7, R6, R68, RZ ;  /* 0x0000004406077227 */ /* 0x000fc800078e00ff */
[----:B------:R-:W-:Y:S01]  /*5140*/  @!P3 IMAD.IADD R58, R58, 0x1, -R5 ;  /* 0x000000013a3ab824 */ /* 0x000fe200078e0a05 */
[----:B------:R-:W-:Y:S01]  /*5150*/  ISETP.GE.AND P3, PT, R17, RZ, PT ;  /* 0x000000ff1100720c */ /* 0x000fe20003f66270 */
[C---:B------:R-:W-:Y:S02]  /*5160*/  IMAD R66, R5.reuse, R8, R66 ;  /* 0x0000000805427224 */ /* 0x040fe400078e0242 */
[----:B------:R-:W-:Y:S02]  /*5170*/  IMAD.MOV R7, RZ, RZ, -R7 ;  /* 0x000000ffff077224 */ /* 0x000fe400078e0a07 */
[----:B------:R-:W-:Y:S01]  /*5180*/  @!P4 IMAD.MOV R58, RZ, RZ, -R58 ;  /* 0x000000ffff3ac224 */ /* 0x000fe200078e0a3a */
[C---:B------:R-:W-:Y:S01]  /*5190*/  ISETP.GT.U32.AND P4, PT, R5.reuse, R66, PT ;  /* 0x000000420500720c */ /* 0x040fe20003f84070 */
[----:B------:R-:W-:Y:S02]  /*51a0*/  IMAD R68, R5, R7, R68 ;  /* 0x0000000705447224 */ /* 0x000fe400078e0244 */
[----:B------:R-:W-:-:S02]  /*51b0*/  @!P1 IMAD.IADD R62, R62, 0x1, -R5 ;  /* 0x000000013e3e9824 */ /* 0x000fc400078e0a05 */
[----:B------:R-:W-:Y:S01]  /*51c0*/  VIADD R17, R0, 0x1b ;  /* 0x0000001b00117836 */ /* 0x000fe20000000000 */
[C---:B------:R-:W-:Y:S01]  /*51d0*/  ISETP.GT.U32.AND P1, PT, R5.reuse, R68, PT ;  /* 0x000000440500720c */ /* 0x040fe20003f24070 */
[----:B------:R-:W-:Y:S01]  /*51e0*/  @!P2 IMAD.MOV R56, RZ, RZ, -R56 ;  /* 0x000000ffff38a224 */ /* 0x000fe200078e0a38 */
[----:B------:R-:W-:Y:S01]  /*51f0*/  ISETP.GT.U32.AND P2, PT, R5, R64, PT ;  /* 0x000000400500720c */ /* 0x000fe20003f44070 */
[----:B------:R-:W-:Y:S01]  /*5200*/  @!P6 IMAD.MOV R54, RZ, RZ, -R54 ;  /* 0x000000ffff36e224 */ /* 0x000fe200078e0a36 */
[----:B------:R-:W-:Y:S01]  /*5210*/  IABS R72, R17 ;  /* 0x0000001100487213 */ /* 0x000fe20000000000 */
[--C-:B------:R-:W-:Y:S01]  /*5220*/  @!P5 IMAD.IADD R60, R60, 0x1, -R5.reuse ;  /* 0x000000013c3cd824 */ /* 0x100fe200078e0a05 */
[----:B------:R-:W-:Y:S01]  /*5230*/  ISETP.GE.AND P6, PT, R15, RZ, PT ;  /* 0x000000ff0f00720c */ /* 0x000fe20003fc6270 */
[----:B------:R-:W-:Y:S01]  /*5240*/  @!P4 IMAD.IADD R66, R66, 0x1, -R5 ;  /* 0x000000014242c824 */ /* 0x000fe200078e0a05 */
[----:B------:R-:W-:Y:S01]  /*5250*/  ISETP.GE.AND P5, PT, R21, RZ, PT ;  /* 0x000000ff1500720c */ /* 0x000fe20003fa6270 */
[----:B------:R-:W-:Y:S01]  /*5260*/  VIADD R15, R0, 0x1c ;  /* 0x0000001c000f7836 */ /* 0x000fe20000000000 */
[----:B------:R-:W-:Y:S01]  /*5270*/  ISETP.GT.U32.AND P0, PT, R5, R60, PT ;  /* 0x0000003c0500720c */ /* 0x000fe20003f04070 */
[----:B------:R-:W-:-:S03]  /*5280*/  IMAD.HI.U32 R8, R6, R72, RZ ;  /* 0x0000004806087227 */ /* 0x000fc600078e00ff */
[----:B------:R-:W-:Y:S01]  /*5290*/  IABS R70, R15 ;  /* 0x0000000f00467213 */ /* 0x000fe20000000000 */
[--C-:B------:R-:W-:Y:S01]  /*52a0*/  @!P1 IMAD.IADD R68, R68, 0x1, -R5.reuse ;  /* 0x0000000144449824 */ /* 0x100fe200078e0a05 */
[----:B------:R-:W-:Y:S01]  /*52b0*/  ISETP.GT.U32.AND P1, PT, R5, R66, PT ;  /* 0x000000420500720c */ /* 0x000fe20003f24070 */
[----:B------:R-:W-:Y:S01]  /*52c0*/  IMAD.MOV R8, RZ, RZ, -R8 ;  /* 0x000000ffff087224 */ /* 0x000fe200078e0a08 */
[----:B------:R-:W-:Y:S01]  /*52d0*/  ISETP.GE.AND P4, PT, R15, RZ, PT ;  /* 0x000000ff0f00720c */ /* 0x000fe20003f86270 */
[----:B------:R-:W-:Y:S01]  /*52e0*/  @!P2 IMAD.IADD R64, R64, 0x1, -R5 ;  /* 0x000000014040a824 */ /* 0x000fe200078e0a05 */
[----:B------:R-:W-:Y:S01]  /*52f0*/  ISETP.GE.AND P2, PT, R11, RZ, PT ;  /* 0x000000ff0b00720c */ /* 0x000fe20003f46270 */
[----:B------:R-:W-:Y:S02]  /*5300*/  VIADD R11, R0, 0x1a ;  /* 0x0000001a000b7836 */ /* 0x000fe40000000000 */
[----:B------:R-:W-:-:S03]  /*5310*/  IMAD.HI.U32 R7, R6, R70, RZ ;  /* 0x0000004606077227 */ /* 0x000fc600078e00ff */
[----:B------:R-:W-:Y:S01]  /*5320*/  IABS R74, R11 ;  /* 0x0000000b004a7213 */ /* 0x000fe20000000000 */
[C---:B------:R-:W-:Y:S02]  /*5330*/  IMAD R72, R5.reuse, R8, R72 ;  /* 0x0000000805487224 */ /* 0x040fe400078e0248 */
[----:B------:R-:W-:Y:S02]  /*5340*/  IMAD.MOV R7, RZ, RZ, -R7 ;  /* 0x000000ffff077224 */ /* 0x000fe400078e0a07 */
[----:B------:R-:W-:Y:S01]  /*5350*/  @!P1 IMAD.IADD R66, R66, 0x1, -R5 ;  /* 0x0000000142429824 */ /* 0x000fe200078e0a05 */
[C---:B------:R-:W-:Y:S01]  /*5360*/  ISETP.GT.U32.AND P1, PT, R5.reuse, R72, PT ;  /* 0x000000480500720c */ /* 0x040fe20003f24070 */
[----:B------:R-:W-:Y:S02]  /*5370*/  IMAD R70, R5, R7, R70 ;  /* 0x0000000705467224 */ /* 0x000fe400078e0246 */
[----:B------:R-:W-:-:S04]  /*5380*/  IMAD.HI.U32 R7, R6, R74, RZ ;  /* 0x0000004a06077227 */ /* 0x000fc800078e00ff */
[----:B------:R-:W-:Y:S01]  /*5390*/  @!P0 IMAD.IADD R60, R60, 0x1, -R5 ;  /* 0x000000013c3c8824 */ /* 0x000fe200078e0a05 */
[----:B------:R-:W-:Y:S01]  /*53a0*/  ISETP.GE.AND P0, PT, R13, RZ, PT ;  /* 0x000000ff0d00720c */ /* 0x000fe20003f06270 */
[----:B------:R-:W-:Y:S01]  /*53b0*/  @!P3 IMAD.MOV R62, RZ, RZ, -R62 ;  /* 0x000000ffff3eb224 */ /* 0x000fe200078e0a3e */
[C---:B------:R-:W-:Y:S01]  /*53c0*/  ISETP.GT.U32.AND P3, PT, R5.reuse, R70, PT ;  /* 0x000000460500720c */ /* 0x040fe20003f64070 */
[----:B------:R-:W-:Y:S02]  /*53d0*/  IMAD.MOV R7, RZ, RZ, -R7 ;  /* 0x000000ffff077224 */ /* 0x000fe400078e0a07 */
[----:B------:R-:W-:Y:S01]  /*53e0*/  @!P6 IMAD.MOV R60, RZ, RZ, -R60 ;  /* 0x000000ffff3ce224 */ /* 0x000fe200078e0a3c */
[C---:B------:R-:W-:Y:S01]  /*53f0*/  ISETP.GT.U32.AND P6, PT, R5.reuse, R68, PT ;  /* 0x000000440500720c */ /* 0x040fe20003fc4070 */
[----:B------:R-:W-:Y:S02]  /*5400*/  IMAD R74, R5, R7, R74 ;  /* 0x00000007054a7224 */ /* 0x000fe400078e024a */
[----:B------:R-:W-:-:S02]  /*5410*/  VIADD R7, R0, 0x19 ;  /* 0x0000001900077836 */ /* 0x000fc40000000000 */
[--C-:B------:R-:W-:Y:S02]  /*5420*/  @!P1 IMAD.IADD R72, R72, 0x1, -R5.reuse ;  /* 0x0000000148489824 */ /* 0x100fe400078e0a05 */
[----:B------:R-:W-:Y:S01]  /*5430*/  @!P5 IMAD.MOV R64, RZ, RZ, -R64 ;  /* 0x000000ffff40d224 */ /* 0x000fe200078e0a40 */
[----:B------:R-:W-:Y:S01]  /*5440*/  IABS R76, R7 ;  /* 0x00000007004c7213 */ /* 0x000fe20000000000 */
[--C-:B------:R-:W-:Y:S01]  /*5450*/  @!P3 IMAD.IADD R70, R70, 0x1, -R5.reuse ;  /* 0x000000014646b824 */ /* 0x100fe200078e0a05 */
[----:B------:R-:W-:Y:S01]  /*5460*/  ISETP.GT.U32.AND P1, PT, R5, R72, PT ;  /* 0x000000480500720c */ /* 0x000fe20003f24070 */
[----:B------:R-:W-:Y:S01]  /*5470*/  @!P0 IMAD.MOV R66, RZ, RZ, -R66 ;  /* 0x000000ffff428224 */ /* 0x000fe200078e0a42 */
[----:B------:R-:W-:Y:S01]  /*5480*/  ISETP.GE.AND P5, PT, R17, RZ, PT ;  /* 0x000000ff1100720c */ /* 0x000fe20003fa6270 */
[----:B------:R-:W-:Y:S01]  /*5490*/  @!P6 IMAD.IADD R68, R68, 0x1, -R5 ;  /* 0x000000014444e824 */ /* 0x000fe200078e0a05 */
[----:B------:R-:W-:Y:S01]  /*54a0*/  ISETP.GE.AND P3, PT, R7, RZ, PT ;  /* 0x000000ff0700720c */ /* 0x000fe20003f66270 */
[----:B------:R-:W-:Y:S01]  /*54b0*/  IMAD.HI.U32 R7, R6, R76, RZ ;  /* 0x0000004c06077227 */ /* 0x000fe200078e00ff */
[----:B------:R-:W-:-:S02]  /*54c0*/  ISETP.GT.U32.AND P0, PT, R5, R70, PT ;  /* 0x000000460500720c */ /* 0x000fc40003f04070 */
[----:B------:R-:W-:Y:S01]  /*54d0*/  ISETP.GE.AND P6, PT, R11, RZ, PT ;  /* 0x000000ff0b00720c */ /* 0x000fe20003fc6270 */
[----:B------:R-:W-:Y:S01]  /*54e0*/  @!P2 IMAD.MOV R68, RZ, RZ, -R68 ;  /* 0x000000ffff44a224 */ /* 0x000fe200078e0a44 */
[C---:B------:R-:W-:Y:S01]  /*54f0*/  ISETP.GT.U32.AND P2, PT, R5.reuse, R74, PT ;  /* 0x0000004a0500720c */ /* 0x040fe20003f44070 */
[----:B------:R-:W-:Y:S02]  /*5500*/  IMAD.MOV R7, RZ, RZ, -R7 ;  /* 0x000000ffff077224 */ /* 0x000fe400078e0a07 */
[----:B------:R-:W-:Y:S02]  /*5510*/  @!P1 IMAD.IADD R72, R72, 0x1, -R5 ;  /* 0x0000000148489824 */ /* 0x000fe400078e0a05 */
[C---:B------:R-:W-:Y:S02]  /*5520*/  IMAD R76, R5.reuse, R7, R76 ;  /* 0x00000007054c7224 */ /* 0x040fe400078e024c */
[----:B------:R-:W-:Y:S02]  /*5530*/  @!P5 IMAD.MOV R72, RZ, RZ, -R72 ;  /* 0x000000ffff48d224 */ /* 0x000fe400078e0a48 */
[C---:B------:R-:W-:Y:S01]  /*5540*/  VIADD R15, R0.reuse, 0x17 ;  /* 0x00000017000f7836 */ /* 0x040fe20000000000 */
[----:B------:R-:W-:Y:S01]  /*5550*/  ISETP.GT.U32.AND P5, PT, R5, R76, PT ;  /* 0x0000004c0500720c */ /* 0x000fe20003fa4070 */
[----:B------:R-:W-:-:S02]  /*5560*/  VIADD R13, R0, 0x18 ;  /* 0x00000018000d7836 */ /* 0x000fc40000000000 */
[--C-:B------:R-:W-:Y:S01]  /*5570*/  @!P2 IMAD.IADD R74, R74, 0x1, -R5.reuse ;  /* 0x000000014a4aa824 */ /* 0x100fe200078e0a05 */
[----:B------:R-:W-:Y:S01]  /*5580*/  IABS R80, R15 ;  /* 0x0000000f00507213 */ /* 0x000fe20000000000 */
[----:B------:R-:W-:Y:S01]  /*5590*/  VIADD R7, R0, 0x16 ;  /* 0x0000001600077836 */ /* 0x000fe20000000000 */
[----:B------:R-:W-:Y:S01]  /*55a0*/  IABS R78, R13 ;  /* 0x0000000d004e7213 */ /* 0x000fe20000000000 */
[--C-:B------:R-:W-:Y:S01]  /*55b0*/  @!P0 IMAD.IADD R70, R70, 0x1, -R5.reuse ;  /* 0x0000000146468824 */ /* 0x100fe200078e0a05 */
[----:B------:R-:W-:Y:S01]  /*55c0*/  ISETP.GT.U32.AND P2, PT, R5, R74, PT ;  /* 0x0000004a0500720c */ /* 0x000fe20003f44070 */
[----:B------:R-:W-:Y:S01]  /*55d0*/  IMAD.HI.U32 R11, R6, R80, RZ ;  /* 0x00000050060b7227 */ /* 0x000fe200078e00ff */
[----:B------:R-:W-:Y:S02]  /*55e0*/  IABS R82, R7 ;  /* 0x0000000700527213 */ /* 0x000fe40000000000 */
[----:B------:R-:W-:Y:S01]  /*55f0*/  ISETP.GE.AND P1, PT, R15, RZ, PT ;  /* 0x000000ff0f00720c */ /* 0x000fe20003f26270 */
[----:B------:R-:W-:Y:S01]  /*5600*/  @!P5 IMAD.IADD R76, R76, 0x1, -R5 ;  /* 0x000000014c4cd824 */ /* 0x000fe200078e0a05 */
[----:B------:R-:W-:Y:S01]  /*5610*/  ISETP.GE.AND P0, PT, R13, RZ, PT ;  /* 0x000000ff0d00720c */ /* 0x000fe20003f06270 */
[----:B------:R-:W-:Y:S01]  /*5620*/  @!P4 IMAD.MOV R70, RZ, RZ, -R70 ;  /* 0x000000ffff46c224 */ /* 0x000fe200078e0a46 */
[----:B------:R-:W-:Y:S01]  /*5630*/  ISETP.GE.AND P4, PT, R7, RZ, PT ;  /* 0x000000ff0700720c */ /* 0x000fe20003f86270 */
[----:B------:R-:W-:Y:S01]  /*5640*/  IMAD.HI.U32 R8, R6, R78, RZ ;  /* 0x0000004e06087227 */ /* 0x000fe200078e00ff */
[----:B------:R-:W-:-:S03]  /*5650*/  ISETP.GT.U32.AND P5, PT, R5, R76, PT ;  /* 0x0000004c0500720c */ /* 0x000fc60003fa4070 */
[----:B------:R-:W-:Y:S02]  /*5660*/  IMAD.MOV R11, RZ, RZ, -R11 ;  /* 0x000000ffff0b7224 */ /* 0x000fe400078e0a0b */
[----:B------:R-:W-:-:S04]  /*5670*/  IMAD.HI.U32 R7, R6, R82, RZ ;  /* 0x0000005206077227 */ /* 0x000fc800078e00ff */
[----:B------:R-:W-:Y:S02]  /*5680*/  IMAD.MOV R8, RZ, RZ, -R8 ;  /* 0x000000ffff087224 */ /* 0x000fe400078e0a08 */
[C---:B------:R-:W-:Y:S02]  /*5690*/  IMAD R80, R5.reuse, R11, R80 ;  /* 0x0000000b05507224 */ /* 0x040fe400078e0250 */
[----:B------:R-:W-:Y:S02]  /*56a0*/  @!P2 IMAD.IADD R74, R74, 0x1, -R5 ;  /* 0x000000014a4aa824 */ /* 0x000fe400078e0a05 */
[----:B------:R-:W-:Y:S02]  /*56b0*/  IMAD.MOV R7, RZ, RZ, -R7 ;  /* 0x000000ffff077224 */ /* 0x000fe400078e0a07 */
[C---:B------:R-:W-:Y:S02]  /*56c0*/  IMAD R78, R5.reuse, R8, R78 ;  /* 0x00000008054e7224 */ /* 0x040fe400078e024e */
[----:B------:R-:W-:Y:S01]  /*56d0*/  @!P6 IMAD.MOV R74, RZ, RZ, -R74 ;  /* 0x000000ffff4ae224 */ /* 0x000fe200078e0a4a */
[C---:B------:R-:W-:Y:S01]  /*56e0*/  ISETP.GT.U32.AND P6, PT, R5.reuse, R80, PT ;  /* 0x000000500500720c */ /* 0x040fe20003fc4070 */
[C---:B------:R-:W-:Y:S01]  /*56f0*/  IMAD R82, R5.reuse, R7, R82 ;  /* 0x0000000705527224 */ /* 0x040fe200078e0252 */
        /* <DEDUP_REMOVED lines=12> */
[----:B------:R-:W-:-:S02]  /*57c0*/  @!P6 IMAD.IADD R80, R80, 0x1, -R5 ;  /* 0x000000015050e824 */ /* 0x000fc400078e0a05 */
[----:B------:R-:W-:Y:S02]  /*57d0*/  IMAD.MOV R11, RZ, RZ, -R11 ;  /* 0x000000ffff0b7224 */ /* 0x000fe400078e0a0b */
[--C-:B------:R-:W-:Y:S02]  /*57e0*/  @!P2 IMAD.IADD R78, R78, 0x1, -R5.reuse ;  /* 0x000000014e4ea824 */ /* 0x100fe400078e0a05 */
[----:B------:R-:W-:Y:S01]  /*57f0*/  @!P5 IMAD.IADD R82, R82, 0x1, -R5 ;  /* 0x000000015252d824 */ /* 0x000fe200078e0a05 */
[C---:B------:R-:W-:Y:S01]  /*5800*/  ISETP.GT.U32.AND P5, PT, R5.reuse, R80, PT ;  /* 0x000000500500720c */ /* 0x040fe20003fa4070 */
[----:B------:R-:W-:Y:S01]  /*5810*/  IMAD.HI.U32 R7, R6, R118, RZ ;  /* 0x0000007606077227 */ /* 0x000fe200078e00ff */
[----:B------:R-:W-:-:S03]  /*5820*/  ISETP.GT.U32.AND P2, PT, R5, R78, PT ;  /* 0x0000004e0500720c */ /* 0x000fc60003f44070 */
[----:B------:R-:W-:Y:S02]  /*5830*/  IMAD R86, R5, R11, R86 ;  /* 0x0000000b05567224 */ /* 0x000fe400078e0256 */
[----:B------:R-:W-:-:S03]  /*5840*/  IMAD.HI.U32 R8, R6, R84, RZ ;  /* 0x0000005406087227 */ /* 0x000fc600078e00ff */
[C---:B------:R-:W-:Y:S01]  /*5850*/  ISETP.GT.U32.AND P6, PT, R5.reuse, R86, PT ;  /* 0x000000560500720c */ /* 0x040fe20003fc4070 */
[----:B------:R-:W-:Y:S02]  /*5860*/  IMAD.MOV R7, RZ, RZ, -R7 ;  /* 0x000000ffff077224 */ /* 0x000fe400078e0a07 */
[----:B------:R-:W-:Y:S02]  /*5870*/  IMAD.MOV R8, RZ, RZ, -R8 ;  /* 0x000000ffff087224 */ /* 0x000fe400078e0a08 */
[C---:B------:R-:W-:Y:S02]  /*5880*/  IMAD R118, R5.reuse, R7, R118 ;  /* 0x0000000705767224 */ /* 0x040fe400078e0276 */
[C---:B------:R-:W-:Y:S02]  /*5890*/  IMAD R84, R5.reuse, R8, R84 ;  /* 0x0000000805547224 */ /* 0x040fe400078e0254 */
[--C-:B------:R-:W-:Y:S01]  /*58a0*/  @!P5 IMAD.IADD R80, R80, 0x1, -R5.reuse ;  /* 0x000000015050d824 */ /* 0x100fe200078e0a05 */
[C---:B------:R-:W-:Y:S01]  /*58b0*/  ISETP.GT.U32.AND P5, PT, R5.reuse, R118, PT ;  /* 0x000000760500720c */ /* 0x040fe20003fa4070 */
[----:B------:R-:W-:Y:S01]  /*58c0*/  @!P2 IMAD.IADD R78, R78, 0x1, -R5 ;  /* 0x000000014e4ea824 */ /* 0x000fe200078e0a05 */
[----:B------:R-:W-:Y:S01]  /*58d0*/  ISETP.GT.U32.AND P2, PT, R5, R84, PT ;  /* 0x000000540500720c */ /* 0x000fe20003f44070 */
[----:B------:R-:W-:-:S02]  /*58e0*/  VIADD R23, R0, 0xf ;  /* 0x0000000f00177836 */ /* 0x000fc40000000000 */
[--C-:B------:R-:W-:Y:S02]  /*58f0*/  @!P6 IMAD.IADD R86, R86, 0x1, -R5.reuse ;  /* 0x000000015656e824 */ /* 0x100fe400078e0a05 */
[----:B------:R-:W-:Y:S01]  /*5900*/  IMAD.HI.U32 R8, R6, R120, RZ ;  /* 0x0000007806087227 */ /* 0x000fe200078e00ff */
[----:B------:R-:W-:Y:S02]  /*5910*/  IABS R126, R23 ;  /* 0x00000017007e7213 */ /* 0x000fe40000000000 */
[----:B------:R-:W-:Y:S01]  /*5920*/  ISETP.GT.U32.AND P6, PT, R5, R86, PT ;  /* 0x000000560500720c */ /* 0x000fe20003fc4070 */
[----:B------:R-:W-:Y:S02]  /*5930*/  IMAD.MOV R8, RZ, RZ, -R8 ;  /* 0x000000ffff087224 */ /* 0x000fe400078e0a08 */
[----:B------:R-:W-:Y:S01]  /*5940*/  @!P5 IMAD.IADD R118, R118, 0x1, -R5 ;  /* 0x000000017676d824 */ /* 0x000fe200078e0a05 */
[----:B------:R-:W-:Y:S01]  /*5950*/  ISETP.GE.AND P5, PT, R15, RZ, PT ;  /* 0x000000ff0f00720c */ /* 0x000fe20003fa6270 */
[----:B------:R-:W-:-:S02]  /*5960*/  IMAD R120, R5, R8, R120 ;  /* 0x0000000805787224 */ /* 0x000fc400078e0278 */
[----:B------:R-:W-:-:S04]  /*5970*/  IMAD.HI.U32 R8, R6, R126, RZ ;  /* 0x0000007e06087227 */ /* 0x000fc800078e00ff */
[--C-:B------:R-:W-:Y:S01]  /*5980*/  @!P2 IMAD.IADD R84, R84, 0x1, -R5.reuse ;  /* 0x000000015454a824 */ /* 0x100fe200078e0a05 */
[C---:B------:R-:W-:Y:S01]  /*5990*/  ISETP.GT.U32.AND P2, PT, R5.reuse, R82, PT ;  /* 0x000000520500720c */ /* 0x040fe20003f44070 */
[----:B------:R-:W-:Y:S02]  /*59a0*/  VIADD R11, R0, 0x11 ;  /* 0x00000011000b7836 */ /* 0x000fe40000000000 */
[----:B------:R-:W-:Y:S02]  /*59b0*/  IMAD.MOV R8, RZ, RZ, -R8 ;  /* 0x000000ffff087224 */ /* 0x000fe400078e0a08 */
[----:B------:R-:W-:Y:S01]  /*59c0*/  @!P3 IMAD.MOV R76, RZ, RZ, -R76 ;  /* 0x000000ffff4cb224 */ /* 0x000fe200078e0a4c */
[C---:B------:R-:W-:Y:S01]  /*59d0*/  ISETP.GT.U32.AND P3, PT, R5.reuse, R84, PT ;  /* 0x000000540500720c */ /* 0x040fe20003f64070 */
[----:B------:R-:W-:Y:S01]  /*59e0*/  @!P6 IMAD.IADD R86, R86, 0x1, -R5 ;  /* 0x000000015656e824 */ /* 0x000fe200078e0a05 */
[----:B------:R-:W-:Y:S01]  /*59f0*/  IABS R122, R11 ;  /* 0x0000000b007a7213 */ /* 0x000fe20000000000 */
[----:B------:R-:W-:-:S02]  /*5a00*/  IMAD R126, R5, R8, R126 ;  /* 0x00000008057e7224 */ /* 0x000fc400078e027e */
[----:B------:R-:W-:Y:S02]  /*5a10*/  @!P5 IMAD.MOV R86, RZ, RZ, -R86 ;  /* 0x000000ffff56d224 */ /* 0x000fe400078e0a56 */
[----:B------:R-:W-:Y:S01]  /*5a20*/  VIADD R21, R0, 0x10 ;  /* 0x0000001000157836 */ /* 0x000fe20000000000 */
[----:B------:R-:W-:Y:S01]  /*5a30*/  ISETP.GT.U32.AND P5, PT, R5, R126, PT ;  /* 0x0000007e0500720c */ /* 0x000fe20003fa4070 */
[----:B------:R-:W-:-:S03]  /*5a40*/  IMAD.HI.U32 R7, R6, R122, RZ ;  /* 0x0000007a06077227 */ /* 0x000fc600078e00ff */
[----:B------:R-:W-:Y:S01]  /*5a50*/  IABS R124, R21 ;  /* 0x00000015007c7213 */ /* 0x000fe20000000000 */
[----:B------:R-:W-:Y:S02]  /*5a60*/  IMAD.MOV R7, RZ, RZ, -R7 ;  /* 0x000000ffff077224 */ /* 0x000fe400078e0a07 */
[----:B------:R-:W-:Y:S01]  /*5a70*/  @!P3 IMAD.IADD R84, R84, 0x1, -R5 ;  /* 0x000000015454b824 */ /* 0x000fe200078e0a05 */
[----:B------:R-:W-:Y:S01]  /*5a80*/  ISETP.GE.AND P3, PT, R13, RZ, PT ;  /* 0x000000ff0d00720c */ /* 0x000fe20003f66270 */
[C---:B------:R-:W-:Y:S02]  /*5a90*/  IMAD R122, R5.reuse, R7, R122 ;  /* 0x00000007057a7224 */ /* 0x040fe400078e027a */
[----:B------:R-:W-:Y:S02]  /*5aa0*/  VIADD R13, R0, 0xe ;  /* 0x0000000e000d7836 */ /* 0x000fe40000000000 */
[----:B------:R-:W-:Y:S01]  /*5ab0*/  IMAD.HI.U32 R7, R6, R124, RZ ;  /* 0x0000007c06077227 */ /* 0x000fe200078e00ff */
[----:B------:R-:W-:-:S02]  /*5ac0*/  ISETP.GT.U32.AND P6, PT, R5, R122, PT ;  /* 0x0000007a0500720c */ /* 0x000fc40003fc4070 */
[----:B------:R-:W-:Y:S01]  /*5ad0*/  IABS R128, R13 ;  /* 0x0000000d00807213 */ /* 0x000fe20000000000 */
[--C-:B------:R-:W-:Y:S01]  /*5ae0*/  @!P2 IMAD.IADD R82, R82, 0x1, -R5.reuse ;  /* 0x000000015252a824 */ /* 0x100fe200078e0a05 */
[C---:B------:R-:W-:Y:S01]  /*5af0*/  ISETP.GT.U32.AND P2, PT, R5.reuse, R120, PT ;  /* 0x000000780500720c */ /* 0x040fe20003f44070 */
[----:B------:R-:W-:Y:S02]  /*5b00*/  @!P5 IMAD.IADD R126, R126, 0x1, -R5 ;  /* 0x000000017e7ed824 */ /* 0x000fe400078e0a05 */
[----:B------:R-:W-:Y:S02]  /*5b10*/  IMAD.MOV R7, RZ, RZ, -R7 ;  /* 0x000000ffff077224 */ /* 0x000fe400078e0a07 */
[----:B------:R-:W-:Y:S01]  /*5b20*/  @!P0 IMAD.MOV R78, RZ, RZ, -R78 ;  /* 0x000000ffff4e8224 */ /* 0x000fe200078e0a4e */
[C---:B------:R-:W-:Y:S01]  /*5b30*/  ISETP.GT.U32.AND P5, PT, R5.reuse, R126, PT ;  /* 0x0000007e0500720c */ /* 0x040fe20003fa4070 */
[C---:B------:R-:W-:Y:S01]  /*5b40*/  IMAD R124, R5.reuse, R7, R124 ;  /* 0x00000007057c7224 */ /* 0x040fe200078e027c */
[----:B------:R-:W-:Y:S01]  /*5b50*/  ISETP.GT.U32.AND P0, PT, R5, R118, PT ;  /* 0x000000760500720c */ /* 0x000fe20003f04070 */
[----:B------:R-:W-:-:S04]  /*5b60*/  IMAD.HI.U32 R7, R6, R128, RZ ;  /* 0x0000008006077227 */ /* 0x000fc800078e00ff */
[----:B------:R-:W-:Y:S02]  /*5b70*/  IMAD.MOV R7, RZ, RZ, -R7 ;  /* 0x000000ffff077224 */ /* 0x000fe400078e0a07 */
[--C-:B------:R-:W-:Y:S01]  /*5b80*/  @!P2 IMAD.IADD R120, R120, 0x1, -R5.reuse ;  /* 0x000000017878a824 */ /* 0x100fe200078e0a05 */
[----:B------:R-:W-:Y:S01]  /*5b90*/  ISETP.GE.AND P2, PT, R17, RZ, PT ;  /* 0x000000ff1100720c */ /* 0x000fe20003f46270 */
[C---:B------:R-:W-:Y:S02]  /*5ba0*/  IMAD R128, R5.reuse, R7, R128 ;  /* 0x0000000705807224 */ /* 0x040fe400078e0280 */
[----:B------:R-:W-:Y:S01]  /*5bb0*/  @!P1 IMAD.MOV R80, RZ, RZ, -R80 ;  /* 0x000000ffff509224 */ /* 0x000fe200078e0a50 */
[C---:B------:R-:W-:Y:S01]  /*5bc0*/  ISETP.GT.U32.AND P1, PT, R5.reuse, R120, PT ;  /* 0x000000780500720c */ /* 0x040fe20003f24070 */
[--C-:B------:R-:W-:Y:S01]  /*5bd0*/  @!P5 IMAD.IADD R126, R126, 0x1, -R5.reuse ;  /* 0x000000017e7ed824 */ /* 0x100fe200078e0a05 */
[C---:B------:R-:W-:Y:S01]  /*5be0*/  ISETP.GT.U32.AND P5, PT, R5.reuse, R128, PT ;  /* 0x000000800500720c */ /* 0x040fe20003fa4070 */
[----:B------:R-:W-:Y:S01]  /*5bf0*/  @!P6 IMAD.IADD R122, R122, 0x1, -R5 ;  /* 0x000000017a7ae824 */ /* 0x000fe200078e0a05 */
[----:B------:R-:W-:Y:S01]  /*5c00*/  ISETP.GT.U32.AND P6, PT, R5, R124, PT ;  /* 0x0000007c0500720c */ /* 0x000fe20003fc4070 */
[----:B------:R-:W-:Y:S01]  /*5c10*/  @!P3 IMAD.MOV R84, RZ, RZ, -R84 ;  /* 0x000000ffff54b224 */ /* 0x000fe200078e0a54 */
[----:B------:R-:W-:Y:S01]  /*5c20*/  ISETP.GE.AND P3, PT, R19, RZ, PT ;  /* 0x000000ff1300720c */ /* 0x000fe20003f66270 */
[----:B------:R-:W-:Y:S01]  /*5c30*/  @!P4 IMAD.MOV R82, RZ, RZ, -R82 ;  /* 0x000000ffff52c224 */ /* 0x000fe200078e0a52 */
[----:B------:R-:W-:Y:S01]  /*5c40*/  ISETP.GT.U32.AND P4, PT, R5, R122, PT ;  /* 0x0000007a0500720c */ /* 0x000fe20003f84070 */
[----:B------:R-:W-:-:S02]  /*5c50*/  VIADD R7, R0, 0xd ;  /* 0x0000000d00077836 */ /* 0x000fc40000000000 */
[--C-:B------:R-:W-:Y:S01]  /*5c60*/  @!P0 IMAD.IADD R118, R118, 0x1, -R5.reuse ;  /* 0x0000000176768824 */ /* 0x100fe200078e0a05 */
[----:B------:R-:W-:Y:S01]  /*5c70*/  ISETP.GE.AND P0, PT, R11, RZ, PT ;  /* 0x000000ff0b00720c */ /* 0x000fe20003f06270 */
[--C-:B------:R-:W-:Y:S01]  /*5c80*/  @!P1 IMAD.IADD R120, R120, 0x1, -R5.reuse ;  /* 0x0000000178789824 */ /* 0x100fe200078e0a05 */
[----:B------:R-:W-:Y:S01]  /*5c90*/  IABS R106, R7 ;  /* 0x00000007006a7213 */ /* 0x000fe20000000000 */
[----:B------:R-:W-:Y:S01]  /*5ca0*/  @!P5 IMAD.IADD R128, R128, 0x1, -R5 ;  /* 0x000000018080d824 */ /* 0x000fe200078e0a05 */
[----:B------:R-:W-:Y:S01]  /*5cb0*/  ISETP.GE.AND P1, PT, R21, RZ, PT ;  /* 0x000000ff1500720c */ /* 0x000fe20003f26270 */
[----:B------:R-:W-:Y:S02]  /*5cc0*/  VIADD R8, R0, 0xc ;  /* 0x0000000c00087836 */ /* 0x000fe40000000000 */
[----:B------:R-:W-:Y:S01]  /*5cd0*/  @!P3 IMAD.MOV R120, RZ, RZ, -R120 ;  /* 0x000000ffff78b224 */ /* 0x000fe200078e0a78 */
[----:B------:R-:W-:Y:S01]  /*5ce0*/  ISETP.GE.AND P3, PT, R7, RZ, PT ;  /* 0x000000ff0700720c */ /* 0x000fe20003f66270 */
[----:B------:R-:W-:Y:S01]  /*5cf0*/  IMAD.HI.U32 R7, R6, R106, RZ ;  /* 0x0000006a06077227 */ /* 0x000fe200078e00ff */
[----:B------:R-:W-:-:S02]  /*5d00*/  ISETP.GT.U32.AND P5, PT, R5, R128, PT ;  /* 0x000000800500720c */ /* 0x000fc40003fa4070 */
[----:B------:R-:W-:Y:S01]  /*5d10*/  IABS R130, R8 ;  /* 0x0000000800827213 */ /* 0x000fe20000000000 */
[----:B------:R-:W-:Y:S01]  /*5d20*/  @!P4 IMAD.IADD R122, R122, 0x1, -R5 ;  /* 0x000000017a7ac824 */ /* 0x000fe200078e0a05 */
[----:B------:R-:W-:Y:S01]  /*5d30*/  ISETP.GE.AND P4, PT, R23, RZ, PT ;  /* 0x000000ff1700720c */ /* 0x000fe20003f86270 */
[----:B------:R-:W-:Y:S02]  /*5d40*/  IMAD.MOV R7, RZ, RZ, -R7 ;  /* 0x000000ffff077224 */ /* 0x000fe400078e0a07 */
[----:B------:R-:W-:Y:S01]  /*5d50*/  @!P6 IMAD.IADD R124, R124, 0x1, -R5 ;  /* 0x000000017c7ce824 */ /* 0x000fe200078e0a05 */
[----:B------:R-:W-:Y:S01]  /*5d60*/  ISETP.GE.AND P6, PT, R13, RZ, PT ;  /* 0x000000ff0d00720c */ /* 0x000fe20003fc6270 */
[----:B------:R-:W-:Y:S01]  /*5d70*/  @!P0 IMAD.MOV R122, RZ, RZ, -R122 ;  /* 0x000000ffff7a8224 */ /* 0x000fe200078e0a7a */
[----:B------:R-:W-:Y:S01]  /*5d80*/  ISETP.GE.AND P0, PT, R8, RZ, PT ;  /* 0x000000ff0800720c */ /* 0x000fe20003f06270 */
[----:B------:R-:W-:-:S04]  /*5d90*/  IMAD.HI.U32 R8, R6, R130, RZ ;  /* 0x0000008206087227 */ /* 0x000fc800078e00ff */
[C---:B------:R-:W-:Y:S02]  /*5da0*/  IMAD R106, R5.reuse, R7, R106 ;  /* 0x00000007056a7224 */ /* 0x040fe400078e026a */
[----:B------:R-:W-:Y:S02]  /*5db0*/  IMAD.MOV R8, RZ, RZ, -R8 ;  /* 0x000000ffff087224 */ /* 0x000fe400078e0a08 */
[----:B------:R-:W-:Y:S01]  /*5dc0*/  @!P5 IMAD.IADD R128, R128, 0x1, -R5 ;  /* 0x000000018080d824 */ /* 0x000fe200078e0a05 */
[C---:B------:R-:W-:Y:S01]  /*5dd0*/  ISETP.GT.U32.AND P5, PT, R5.reuse, R106, PT ;  /* 0x0000006a0500720c */ /* 0x040fe20003fa4070 */
[----:B------:R-:W-:Y:S01]  /*5de0*/  @!P2 IMAD.MOV R118, RZ, RZ, -R118 ;  /* 0x000000ffff76a224 */ /* 0x000fe200078e0a76 */
[C---:B------:R-:W-:Y:S01]  /*5df0*/  ISETP.GT.U32.AND P2, PT, R5.reuse, R124, PT ;  /* 0x0000007c0500720c */ /* 0x040fe20003f44070 */
[----:B------:R-:W-:Y:S02]  /*5e00*/  IMAD R130, R5, R8, R130 ;  /* 0x0000000805827224 */ /* 0x000fe400078e0282 */
[----:B------:R-:W-:-:S02]  /*5e10*/  @!P6 IMAD.MOV R128, RZ, RZ, -R128 ;  /* 0x000000ffff80e224 */ /* 0x000fc400078e0a80 */
[C---:B------:R-:W-:Y:S01]  /*5e20*/  VIADD R11, R0.reuse, 0xb ;  /* 0x0000000b000b7836 */ /* 0x040fe20000000000 */
[----:B------:R-:W-:Y:S01]  /*5e30*/  ISETP.GT.U32.AND P6, PT, R5, R130, PT ;  /* 0x000000820500720c */ /* 0x000fe20003fc4070 */
[C---:B------:R-:W-:Y:S02]  /*5e40*/  VIADD R13, R0.reuse, 0xa ;  /* 0x0000000a000d7836 */ /* 0x040fe40000000000 */
[----:B------:R-:W-:Y:S01]  /*5e50*/  VIADD R15, R0, 0x9 ;  /* 0x00000009000f7836 */ /* 0x000fe20000000000 */
[----:B------:R-:W-:Y:S01]  /*5e60*/  IABS R104, R11 ;  /* 0x0000000b00687213 */ /* 0x000fe20000000000 */
[--C-:B------:R-:W-:Y:S01]  /*5e70*/  @!P5 IMAD.IADD R106, R106, 0x1, -R5.reuse ;  /* 0x000000016a6ad824 */ /* 0x100fe200078e0a05 */
[----:B------:R-:W-:Y:S01]  /*5e80*/  IABS R132, R13 ;  /* 0x0000000d00847213 */ /* 0x000fe20000000000 */
[----:B------:R-:W-:Y:S01]  /*5e90*/  @!P2 IMAD.IADD R124, R124, 0x1, -R5 ;  /* 0x000000017c7ca824 */ /* 0x000fe200078e0a05 */
[----:B------:R-:W-:Y:S01]  /*5ea0*/  ISETP.GE.AND P2, PT, R11, RZ, PT ;  /* 0x000000ff0b00720c */ /* 0x000fe20003f46270 */
[----:B------:R-:W-:Y:S01]  /*5eb0*/  IMAD.HI.U32 R11, R6, R104, RZ ;  /* 0x00000068060b7227 */ /* 0x000fe200078e00ff */
[----:B------:R-:W-:-:S02]  /*5ec0*/  ISETP.GT.U32.AND P5, PT, R5, R106, PT ;  /* 0x0000006a0500720c */ /* 0x000fc40003fa4070 */
[----:B------:R-:W-:Y:S01]  /*5ed0*/  IABS R102, R15 ;  /* 0x0000000f00667213 */ /* 0x000fe20000000000 */
[----:B------:R-:W-:Y:S02]  /*5ee0*/  @!P6 IMAD.IADD R130, R130, 0x1, -R5 ;  /* 0x000000018282e824 */ /* 0x000fe400078e0a05 */
[----:B------:R-:W-:Y:S02]  /*5ef0*/  IMAD.MOV R11, RZ, RZ, -R11 ;  /* 0x000000ffff0b7224 */ /* 0x000fe400078e0a0b */
[----:B------:R-:W-:Y:S01]  /*5f00*/  @!P1 IMAD.MOV R124, RZ, RZ, -R124 ;  /* 0x000000ffff7c9224 */ /* 0x000fe200078e0a7c */
[----:B------:R-:W-:Y:S01]  /*5f10*/  ISETP.GE.AND P1, PT, R13, RZ, PT ;  /* 0x000000ff0d00720c */ /* 0x000fe20003f26270 */
[----:B------:R-:W-:Y:S01]  /*5f20*/  IMAD.HI.U32 R13, R6, R132, RZ ;  /* 0x00000084060d7227 */ /* 0x000fe200078e00ff */
[----:B------:R-:W-:-:S03]  /*5f30*/  ISETP.GT.U32.AND P6, PT, R5, R130, PT ;  /* 0x000000820500720c */ /* 0x000fc60003fc4070 */
[C---:B------:R-:W-:Y:S02]  /*5f40*/  IMAD R104, R5.reuse, R11, R104 ;  /* 0x0000000b05687224 */ /* 0x040fe400078e0268 */
[C---:B------:R-:W-:Y:S02]  /*5f50*/  VIADD R19, R0.reuse, 0x8 ;  /* 0x0000000800137836 */ /* 0x040fe40000000000 */
[----:B------:R-:W-:Y:S02]  /*5f60*/  IMAD.MOV R13, RZ, RZ, -R13 ;  /* 0x000000ffff0d7224 */ /* 0x000fe400078e0a0d */
[----:B------:R-:W-:Y:S01]  /*5f70*/  VIADD R23, R0, 0x6 ;  /* 0x0000000600177836 */ /* 0x000fe20000000000 */
[----:B------:R-:W-:Y:S01]  /*5f80*/  IABS R134, R19 ;  /* 0x0000001300867213 */ /* 0x000fe20000000000 */
[----:B------:R-:W-:Y:S01]  /*5f90*/  @!P5 IMAD.IADD R106, R106, 0x1, -R5 ;  /* 0x000000016a6ad824 */ /* 0x000fe200078e0a05 */
[----:B------:R-:W-:Y:S01]  /*5fa0*/  ISETP.GT.U32.AND P5, PT, R5, R104, PT ;  /* 0x000000680500720c */ /* 0x000fe20003fa4070 */
[----:B------:R-:W-:Y:S01]  /*5fb0*/  @!P4 IMAD.MOV R126, RZ, RZ, -R126 ;  /* 0x000000ffff7ec224 */ /* 0x000fe200078e0a7e */
[----:B------:R-:W-:Y:S01]  /*5fc0*/  ISETP.GE.AND P4, PT, R15, RZ, PT ;  /* 0x000000ff0f00720c */ /* 0x000fe20003f86270 */
[----:B------:R-:W-:Y:S01]  /*5fd0*/  IMAD.HI.U32 R15, R6, R102, RZ ;  /* 0x00000066060f7227 */ /* 0x000fe200078e00ff */
[----:B------:R-:W-:-:S03]  /*5fe0*/  IABS R136, R23 ;  /* 0x0000001700887213 */ /* 0x000fc60000000000 */
[C---:B------:R-:W-:Y:S02]  /*5ff0*/  IMAD R132, R5.reuse, R13, R132 ;  /* 0x0000000d05847224 */ /* 0x040fe400078e0284 */
[----:B------:R-:W-:Y:S02]  /*6000*/  IMAD.MOV R15, RZ, RZ, -R15 ;  /* 0x000000ffff0f7224 */ /* 0x000fe400078e0a0f */
[----:B------:R-:W-:Y:S02]  /*6010*/  VIADD R17, R0, 0x5 ;  /* 0x0000000500117836 */ /* 0x000fe40000000000 */
[----:B------:R-:W-:Y:S01]  /*6020*/  @!P6 IMAD.IADD R130, R130, 0x1, -R5 ;  /* 0x000000018282e824 */ /* 0x000fe200078e0a05 */
[----:B------:R-:W-:Y:S01]  /*6030*/  ISETP.GT.U32.AND P6, PT, R5, R132, PT ;  /* 0x000000840500720c */ /* 0x000fe20003fc4070 */
[----:B------:R-:W-:Y:S01]  /*6040*/  IMAD.HI.U32 R7, R6, R134, RZ ;  /* 0x0000008606077227 */ /* 0x000fe200078e00ff */
[----:B------:R-:W-:-:S03]  /*6050*/  IABS R34, R17 ;  /* 0x0000001100227213 */ /* 0x000fc60000000000 */
[----:B------:R-:W-:Y:S02]  /*6060*/  VIADD R21, R0, 0x7 ;  /* 0x0000000700157836 */ /* 0x000fe40000000000 */
[----:B------:R-:W-:-:S03]  /*6070*/  IMAD.HI.U32 R8, R6, R136, RZ ;  /* 0x0000008806087227 */ /* 0x000fc600078e00ff */
[----:B------:R-:W-:Y:S01]  /*6080*/  IABS R100, R21 ;  /* 0x0000001500647213 */ /* 0x000fe20000000000 */
[C---:B------:R-:W-:Y:S02]  /*6090*/  IMAD R102, R5.reuse, R15, R102 ;  /* 0x0000000f05667224 */ /* 0x040fe400078e0266 */
[----:B------:R-:W-:Y:S02]  /*60a0*/  VIADD R15, R0, 0x4 ;  /* 0x00000004000f7836 */ /* 0x000fe40000000000 */
[----:B------:R-:W-:Y:S02]  /*60b0*/  IMAD.MOV R13, RZ, RZ, -R7 ;  /* 0x000000ffff0d7224 */ /* 0x000fe400078e0a07 */
[----:B------:R-:W-:Y:S01]  /*60c0*/  IMAD.MOV R8, RZ, RZ, -R8 ;  /* 0x000000ffff087224 */ /* 0x000fe200078e0a08 */
[----:B------:R-:W-:Y:S01]  /*60d0*/  IABS R138, R15 ;  /* 0x0000000f008a7213 */ /* 0x000fe20000000000 */
[----:B------:R-:W-:Y:S02]  /*60e0*/  @!P5 IMAD.IADD R104, R104, 0x1, -R5 ;  /* 0x000000016868d824 */ /* 0x000fe400078e0a05 */
[----:B------:R-:W-:-:S02]  /*60f0*/  IMAD R134, R5, R13, R134 ;  /* 0x0000000d05867224 */ /* 0x000fc400078e0286 */
[----:B------:R-:W-:Y:S01]  /*6100*/  @!P3 IMAD.MOV R106, RZ, RZ, -R106 ;  /* 0x000000ffff6ab224 */ /* 0x000fe200078e0a6a */
[C---:B------:R-:W-:Y:S01]  /*6110*/  ISETP.GT.U32.AND P3, PT, R5.reuse, R102, PT ;  /* 0x000000660500720c */ /* 0x040fe20003f64070 */
[----:B------:R-:W-:Y:S01]  /*6120*/  IMAD.HI.U32 R11, R6, R34, RZ ;  /* 0x00000022060b7227 */ /* 0x000fe200078e00ff */
[----:B------:R-:W-:-:S03]  /*6130*/  ISETP.GT.U32.AND P5, PT, R5, R104, PT ;  /* 0x000000680500720c */ /* 0x000fc60003fa4070 */
[----:B------:R-:W-:Y:S02]  /*6140*/  IMAD R136, R5, R8, R136 ;  /* 0x0000000805887224 */ /* 0x000fe400078e0288 */
[----:B------:R-:W-:-:S04]  /*6150*/  IMAD.HI.U32 R7, R6, R100, RZ ;  /* 0x0000006406077227 */ /* 0x000fc800078e00ff */
[----:B------:R-:W-:Y:S01]  /*6160*/  @!P0 IMAD.MOV R130, RZ, RZ, -R130 ;  /* 0x000000ffff828224 */ /* 0x000fe200078e0a82 */
[C---:B------:R-:W-:Y:S01]  /*6170*/  ISETP.GT.U32.AND P0, PT, R5.reuse, R134, PT ;  /* 0x000000860500720c */ /* 0x040fe20003f04070 */
[----:B------:R-:W-:Y:S02]  /*6180*/  IMAD.MOV R11, RZ, RZ, -R11 ;  /* 0x000000ffff0b7224 */ /* 0x000fe400078e0a0b */
[----:B------:R-:W-:Y:S01]  /*6190*/  @!P6 IMAD.IADD R132, R132, 0x1, -R5 ;  /* 0x000000018484e824 */ /* 0x000fe200078e0a05 */
[----:B------:R-:W-:Y:S01]  /*61a0*/  ISETP.GT.U32.AND P6, PT, R5, R136, PT ;  /* 0x000000880500720c */ /* 0x000fe20003fc4070 */
[----:B------:R-:W-:-:S04]  /*61b0*/  IMAD.HI.U32 R13, R6, R138, RZ ;  /* 0x0000008a060d7227 */ /* 0x000fc800078e00ff */
[----:B------:R-:W-:Y:S02]  /*61c0*/  IMAD.MOV R7, RZ, RZ, -R7 ;  /* 0x000000ffff077224 */ /* 0x000fe400078e0a07 */
[C---:B------:R-:W-:Y:S02]  /*61d0*/  IMAD R34, R5.reuse, R11, R34 ;  /* 0x0000000b05227224 */ /* 0x040fe400078e0222 */
[----:B------:R-:W-:Y:S02]  /*61e0*/  IMAD.MOV R13, RZ, RZ, -R13 ;  /* 0x000000ffff0d7224 */ /* 0x000fe400078e0a0d */
[----:B------:R-:W-:Y:S02]  /*61f0*/  VIADD R11, R0, 0x3 ;  /* 0x00000003000b7836 */ /* 0x000fe40000000000 */
[C---:B------:R-:W-:Y:S02]  /*6200*/  IMAD R100, R5.reuse, R7, R100 ;  /* 0x0000000705647224 */ /* 0x040fe400078e0264 */
[C---:B------:R-:W-:Y:S01]  /*6210*/  IMAD R138, R5.reuse, R13, R138 ;  /* 0x0000000d058a7224 */ /* 0x040fe200078e028a */
[----:B------:R-:W-:Y:S01]  /*6220*/  IABS R32, R11 ;  /* 0x0000000b00207213 */ /* 0x000fe20000000000 */
[----:B------:R-:W-:Y:S01]  /*6230*/  @!P3 IMAD.IADD R102, R102, 0x1, -R5 ;  /* 0x000000016666b824 */ /* 0x000fe200078e0a05 */
[----:B------:R-:W-:Y:S01]  /*6240*/  ISETP.GT.U32.AND P3, PT, R5, R132, PT ;  /* 0x000000840500720c */ /* 0x000fe20003f64070 */
[----:B------:R-:W-:-:S02]  /*6250*/  VIADD R13, R0, 0x2 ;  /* 0x00000002000d7836 */ /* 0x000fc40000000000 */
[--C-:B------:R-:W-:Y:S01]  /*6260*/  @!P5 IMAD.IADD R104, R104, 0x1, -R5.reuse ;  /* 0x000000016868d824 */ /* 0x100fe200078e0a05 */
[C---:B------:R-:W-:Y:S01]  /*6270*/  ISETP.GT.U32.AND P5, PT, R5.reuse, R100, PT ;  /* 0x000000640500720c */ /* 0x040fe20003fa4070 */
[--C-:B------:R-:W-:Y:S01]  /*6280*/  @!P0 IMAD.IADD R134, R134, 0x1, -R5.reuse ;  /* 0x0000000186868824 */ /* 0x100fe200078e0a05 */
[----:B------:R-:W-:Y:S01]  /*6290*/  ISETP.GT.U32.AND P0, PT, R5, R102, PT ;  /* 0x000000660500720c */ /* 0x000fe20003f04070 */
[----:B------:R-:W-:Y:S01]  /*62a0*/  @!P6 IMAD.IADD R136, R136, 0x1, -R5 ;  /* 0x000000018888e824 */ /* 0x000fe200078e0a05 */
[----:B------:R-:W-:Y:S01]  /*62b0*/  IABS R140, R13 ;  /* 0x0000000d008c7213 */ /* 0x000fe20000000000 */
[----:B------:R-:W-:-:S03]  /*62c0*/  IMAD.HI.U32 R7, R6, R32, RZ ;  /* 0x0000002006077227 */ /* 0x000fc600078e00ff */
[----:B------:R-:W-:Y:S01]  /*62d0*/  ISETP.GT.U32.AND P6, PT, R5, R136, PT ;  /* 0x000000880500720c */ /* 0x000fe20003fc4070 */
[----:B------:R-:W-:Y:S02]  /*62e0*/  IMAD.MOV R8, RZ, RZ, -R7 ;  /* 0x000000ffff087224 */ /* 0x000fe400078e0a07 */
[----:B------:R-:W-:-:S04]  /*62f0*/  IMAD.HI.U32 R7, R6, R140, RZ ;  /* 0x0000008c06077227 */ /* 0x000fc800078e00ff */
[----:B------:R-:W-:Y:S02]  /*6300*/  IMAD.MOV R7, RZ, RZ, -R7 ;  /* 0x000000ffff077224 */ /* 0x000fe400078e0a07 */
[--C-:B------:R-:W-:Y:S01]  /*6310*/  @!P5 IMAD.IADD R100, R100, 0x1, -R5.reuse ;  /* 0x000000016464d824 */ /* 0x100fe200078e0a05 */
[C---:B------:R-:W-:Y:S01]  /*6320*/  ISETP.GT.U32.AND P5, PT, R5.reuse, R134, PT ;  /* 0x000000860500720c */ /* 0x040fe20003fa4070 */
[----:B------:R-:W-:Y:S01]  /*6330*/  @!P0 IMAD.IADD R102, R102, 0x1, -R5 ;  /* 0x0000000166668824 */ /* 0x000fe200078e0a05 */
[C---:B------:R-:W-:Y:S01]  /*6340*/  ISETP.GT.U32.AND P0, PT, R5.reuse, R138, PT ;  /* 0x0000008a0500720c */ /* 0x040fe20003f04070 */
[----:B------:R-:W-:Y:S02]  /*6350*/  IMAD R140, R5, R7, R140 ;  /* 0x00000007058c7224 */ /* 0x000fe400078e028c */
[----:B------:R-:W-:-:S04]  /*6360*/  IMAD.HI.U32 R6, R6, R30, RZ ;  /* 0x0000001e06067227 */ /* 0x000fc800078e00ff */
[----:B------:R-:W-:Y:S01]  /*6370*/  @!P2 IMAD.MOV R104, RZ, RZ, -R104 ;  /* 0x000000ffff68a224 */ /* 0x000fe200078e0a68 */
[C---:B------:R-:W-:Y:S01]  /*6380*/  ISETP.GT.U32.AND P2, PT, R5.reuse, R100, PT ;  /* 0x000000640500720c */ /* 0x040fe20003f44070 */
[--C-:B------:R-:W-:Y:S01]  /*6390*/  @!P6 IMAD.IADD R136, R136, 0x1, -R5.reuse ;  /* 0x000000018888e824 */ /* 0x100fe200078e0a05 */
[C---:B------:R-:W-:Y:S01]  /*63a0*/  ISETP.GT.U32.AND P6, PT, R5.reuse, R140, PT ;  /* 0x0000008c0500720c */ /* 0x040fe20003fc4070 */
[----:B------:R-:W-:Y:S02]  /*63b0*/  IMAD.MOV R7, RZ, RZ, -R6 ;  /* 0x000000ffff077224 */ /* 0x000fe400078e0a06 */
[C---:B------:R-:W-:Y:S02]  /*63c0*/  IMAD R32, R5.reuse, R8, R32 ;  /* 0x0000000805207224 */ /* 0x040fe400078e0220 */
[C---:B------:R-:W-:Y:S02]  /*63d0*/  IMAD R30, R5.reuse, R7, R30 ;  /* 0x00000007051e7224 */ /* 0x040fe400078e021e */
[--C-:B------:R-:W-:Y:S01]  /*63e0*/  @!P5 IMAD.IADD R134, R134, 0x1, -R5.reuse ;  /* 0x000000018686d824 */ /* 0x100fe200078e0a05 */
[C---:B------:R-:W-:Y:S01]  /*63f0*/  ISETP.GT.U32.AND P5, PT, R5.reuse, R32, PT ;  /* 0x000000200500720c */ /* 0x040fe20003fa4070 */
[--C-:B------:R-:W-:Y:S01]  /*6400*/  @!P3 IMAD.IADD R132, R132, 0x1, -R5.reuse ;  /* 0x000000018484b824 */ /* 0x100fe200078e0a05 */
[C---:B------:R-:W-:Y:S01]  /*6410*/  ISETP.GT.U32.AND P3, PT, R5.reuse, R34, PT ;  /* 0x000000220500720c */ /* 0x040fe20003f64070 */
[--C-:B------:R-:W-:Y:S01]  /*6420*/  @!P0 IMAD.IADD R138, R138, 0x1, -R5.reuse ;  /* 0x000000018a8a8824 */ /* 0x100fe200078e0a05 */
[----:B------:R-:W-:Y:S01]  /*6430*/  ISETP.GT.U32.AND P0, PT, R5, R30, PT ;  /* 0x0000001e0500720c */ /* 0x000fe20003f04070 */
[--C-:B------:R-:W-:Y:S01]  /*6440*/  @!P2 IMAD.IADD R100, R100, 0x1, -R5.reuse ;  /* 0x000000016464a824 */ /* 0x100fe200078e0a05 */
[----:B------:R-:W-:Y:S01]  /*6450*/  ISETP.GE.AND P2, PT, R19, RZ, PT ;  /* 0x000000ff1300720c */ /* 0x000fe20003f46270 */
[----:B------:R-:W-:Y:S01]  /*6460*/  @!P6 IMAD.IADD R140, R140, 0x1, -R5 ;  /* 0x000000018c8ce824 */ /* 0x000fe200078e0a05 */
[----:B------:R-:W-:Y:S01]  /*6470*/  ISETP.GT.U32.AND P6, PT, R5, R138, PT ;  /* 0x0000008a0500720c */ /* 0x000fe20003fc4070 */
[----:B------:R-:W-:-:S02]  /*6480*/  @!P4 IMAD.MOV R102, RZ, RZ, -R102 ;  /* 0x000000ffff66c224 */ /* 0x000fc400078e0a66 */
[----:B------:R-:W-:Y:S02]  /*6490*/  @!P1 IMAD.MOV R132, RZ, RZ, -R132 ;  /* 0x000000ffff849224 */ /* 0x000fe400078e0a84 */
[--C-:B------:R-:W-:Y:S01]  /*64a0*/  @!P5 IMAD.IADD R32, R32, 0x1, -R5.reuse ;  /* 0x000000012020d824 */ /* 0x100fe200078e0a05 */
[----:B------:R-:W-:Y:S01]  /*64b0*/  ISETP.GE.AND P5, PT, R23, RZ, PT ;  /* 0x000000ff1700720c */ /* 0x000fe20003fa6270 */
[--C-:B------:R-:W-:Y:S01]  /*64c0*/  @!P3 IMAD.IADD R34, R34, 0x1, -R5.reuse ;  /* 0x000000012222b824 */ /* 0x100fe200078e0a05 */
[----:B------:R-:W-:Y:S01]  /*64d0*/  ISETP.GE.AND P3, PT, R21, RZ, PT ;  /* 0x000000ff1500720c */ /* 0x000fe20003f66270 */
[--C-:B------:R-:W-:Y:S01]  /*64e0*/  @!P0 IMAD.IADD R30, R30, 0x1, -R5.reuse ;  /* 0x000000011e1e8824 */ /* 0x100fe200078e0a05 */
[C---:B------:R-:W-:Y:S01]  /*64f0*/  ISETP.GT.U32.AND P4, PT, R5.reuse, R32, PT ;  /* 0x000000200500720c */ /* 0x040fe20003f84070 */
[----:B------:R-:W-:Y:S01]  /*6500*/  @!P2 IMAD.MOV R134, RZ, RZ, -R134 ;  /* 0x000000ffff86a224 */ /* 0x000fe200078e0a86 */
[C---:B------:R-:W-:Y:S01]  /*6510*/  ISETP.GT.U32.AND P1, PT, R5.reuse, R34, PT ;  /* 0x000000220500720c */ /* 0x040fe20003f24070 */
[----:B------:R-:W-:Y:S01]  /*6520*/  @!P6 IMAD.IADD R138, R138, 0x1, -R5 ;  /* 0x000000018a8ae824 */ /* 0x000fe200078e0a05 */
[----:B------:R-:W-:Y:S01]  /*6530*/  ISETP.GT.U32.AND P2, PT, R5, R30, PT ;  /* 0x0000001e0500720c */ /* 0x000fe20003f44070 */
[----:B------:R-:W-:Y:S01]  /*6540*/  IMAD R6, R42, 0x2, R142 ;  /* 0x000000022a067824 */ /* 0x000fe200078e028e */
[----:B------:R-:W-:-:S02]  /*6550*/  ISETP.GE.AND P6, PT, R11, RZ, PT ;  /* 0x000000ff0b00720c */ /* 0x000fc40003fc6270 */
[----:B------:R-:W-:Y:S01]  /*6560*/  ISETP.GT.U32.AND P0, PT, R5, R140, PT ;  /* 0x0000008c0500720c */ /* 0x000fe20003f04070 */
[----:B------:R-:W-:Y:S01]  /*6570*/  @!P5 IMAD.MOV R136, RZ, RZ, -R136 ;  /* 0x000000ffff88d224 */ /* 0x000fe200078e0a88 */
[----:B------:R-:W-:Y:S01]  /*6580*/  SHF.R.S32.HI R11, RZ, 0x1f, R144 ;  /* 0x0000001fff0b7819 */ /* 0x000fe20000011490 */
[----:B------:R-:W-:Y:S01]  /*6590*/  @!P3 IMAD.MOV R100, RZ, RZ, -R100 ;  /* 0x000000ffff64b224 */ /* 0x000fe200078e0a64 */
[----:B------:R-:W-:Y:S01]  /*65a0*/  ISETP.GE.AND P3, PT, R17, RZ, PT ;  /* 0x000000ff1100720c */ /* 0x000fe20003f66270 */
[--C-:B------:R-:W-:Y:S01]  /*65b0*/  @!P4 IMAD.IADD R32, R32, 0x1, -R5.reuse ;  /* 0x000000012020c824 */ /* 0x100fe200078e0a05 */
[----:B------:R-:W-:Y:S01]  /*65c0*/  ISETP.GE.AND P4, PT, R13, RZ, PT ;  /* 0x000000ff0d00720c */ /* 0x000fe20003f86270 */
[--C-:B------:R-:W-:Y:S01]  /*65d0*/  @!P1 IMAD.IADD R34, R34, 0x1, -R5.reuse ;  /* 0x0000000122229824 */ /* 0x100fe200078e0a05 */
[----:B------:R-:W-:Y:S01]  /*65e0*/  ISETP.GE.AND P1, PT, R15, RZ, PT ;  /* 0x000000ff0f00720c */ /* 0x000fe20003f26270 */
[--C-:B------:R-:W-:Y:S01]  /*65f0*/  @!P2 IMAD.IADD R30, R30, 0x1, -R5.reuse ;  /* 0x000000011e1ea824 */ /* 0x100fe200078e0a05 */
[----:B------:R-:W-:Y:S01]  /*6600*/  ISETP.NE.AND P2, PT, R141, RZ, PT ;  /* 0x000000ff8d00720c */ /* 0x000fe20003f45270 */
[----:B------:R-:W-:Y:S01]  /*6610*/  @!P6 IMAD.MOV R32, RZ, RZ, -R32 ;  /* 0x000000ffff20e224 */ /* 0x000fe200078e0a20 */
[----:B------:R-:W-:Y:S01]  /*6620*/  LOP3.LUT R141, RZ, R141, RZ, 0x33, !PT ;  /* 0x0000008dff8d7212 */ /* 0x000fe200078e33ff */
[----:B------:R-:W-:Y:S01]  /*6630*/  @!P0 IMAD.IADD R140, R140, 0x1, -R5 ;  /* 0x000000018c8c8824 */ /* 0x000fe200078e0a05 */
[----:B------:R-:W-:Y:S01]  /*6640*/  ISETP.GE.AND P0, PT, R27, RZ, PT ;  /* 0x000000ff1b00720c */ /* 0x000fe20003f06270 */
[----:B------:R-:W-:Y:S01]  /*6650*/  IMAD R7, R42, 0x2, R6 ;  /* 0x000000022a077824 */ /* 0x000fe200078e0206 */
[----:B------:R-:W-:Y:S01]  /*6660*/  LEA.HI R144, R11, R144, RZ, 0x7 ;  /* 0x000000900b907211 */ /* 0x000fe200078f38ff */
[----:B------:R-:W-:Y:S01]  /*6670*/  @!P3 IMAD.MOV R34, RZ, RZ, -R34 ;  /* 0x000000ffff22b224 */ /* 0x000fe200078e0a22 */
[C---:B------:R-:W-:Y:S01]  /*6680*/  SEL R139, R141.reuse, R32, !P2 ;  /* 0x000000208d8b7207 */ /* 0x040fe20005000000 */
[----:B------:R-:W-:Y:S01]  /*6690*/  IMAD.SHL.U32 R32, R4, 0x10, RZ ;  /* 0x0000001004207824 */ /* 0x000fe200078e00ff */
[----:B------:R-:W-:Y:S01]  /*66a0*/  SEL R11, R141, R16, !P2 ;  /* 0x000000108d0b7207 */ /* 0x000fe20005000000 */
[----:B------:R-:W-:Y:S01]  /*66b0*/  IMAD R4, R91, UR17, RZ ;  /* 0x000000115b047c24 */ /* 0x000fe2000f8e02ff */
[C---:B------:R-:W-:Y:S01]  /*66c0*/  SEL R16, R141.reuse, R98, !P2 ;  /* 0x000000628d107207 */ /* 0x040fe20005000000 */
[----:B------:R-:W-:Y:S01]  /*66d0*/  @!P1 IMAD.MOV R138, RZ, RZ, -R138 ;  /* 0x000000ffff8a9224 */ /* 0x000fe200078e0a8a */
[----:B------:R-:W-:Y:S01]  /*66e0*/  SEL R98, R141, R9, !P2 ;  /* 0x000000098d627207 */ /* 0x000fe20005000000 */
[----:B------:R-:W-:Y:S01]  /*66f0*/  IMAD R9, R3, UR4, RZ ;  /* 0x0000000403097c24 */ /* 0x000fe2000f8e02ff */
[C---:B------:R-:W-:Y:S01]  /*6700*/  SEL R88, R141.reuse, R88, !P2 ;  /* 0x000000588d587207 */ /* 0x040fe20005000000 */
[----:B------:R-:W-:Y:S01]  /*6710*/  ULDC.64 UR4, c[0x0][0x218] ;  /* 0x0000860000047ab9 */ /* 0x000fe20000000a00 */
[C---:B------:R-:W-:Y:S01]  /*6720*/  SEL R101, R141.reuse, R10, !P2 ;  /* 0x0000000a8d657207 */ /* 0x040fe20005000000 */
[----:B------:R-:W-:Y:S01]  /*6730*/  @!P4 IMAD.MOV R140, RZ, RZ, -R140 ;  /* 0x000000ffff8cc224 */ /* 0x000fe200078e0a8c */
[----:B------:R-:W-:Y:S01]  /*6740*/  IADD3 R5, P1, R4, UR4, RZ ;  /* 0x0000000404057c10 */ /* 0x000fe2000ff3e0ff */
[----:B------:R-:W-:Y:S01]  /*6750*/  ULDC UR4, c[0x0][0x240] ;  /* 0x0000900000047ab9 */ /* 0x000fe20000000800 */
[C---:B------:R-:W-:Y:S01]  /*6760*/  SEL R117, R141.reuse, R12, !P2 ;  /* 0x0000000c8d757207 */ /* 0x040fe20005000000 */
[----:B------:R-:W-:Y:S01]  /*6770*/  IMAD R88, R88, UR4, RZ ;  /* 0x0000000458587c24 */ /* 0x000fe2000f8e02ff */
[----:B------:R-:W-:Y:S01]  /*6780*/  SEL R15, R141, R96, !P2 ;  /* 0x000000608d0f7207 */ /* 0x000fe20005000000 */
[----:B------:R-:W-:Y:S01]  /*6790*/  @!P0 IMAD.MOV R30, RZ, RZ, -R30 ;  /* 0x000000ffff1e8224 */ /* 0x000fe200078e0a1e */
[----:B------:R-:W-:Y:S01]  /*67a0*/  LOP3.LUT R91, R32, 0x70, RZ, 0xc0, !PT ;  /* 0x00000070205b7812 */ /* 0x000fe200078ec0ff */
[----:B------:R-:W-:Y:S01]  /*67b0*/  IMAD R101, R101, UR4, RZ ;  /* 0x0000000465657c24 */ /* 0x000fe2000f8e02ff */
[----:B------:R-:W-:Y:S01]  /*67c0*/  SEL R10, R141, R14, !P2 ;  /* 0x0000000e8d0a7207 */ /* 0x000fe20005000000 */
[----:B------:R-:W-:Y:S01]  /*67d0*/  IMAD R117, R117, UR4, RZ ;  /* 0x0000000475757c24 */ /* 0x000fe2000f8e02ff */
[C---:B------:R-:W-:Y:S01]  /*67e0*/  SEL R18, R141.reuse, R18, !P2 ;  /* 0x000000128d127207 */ /* 0x040fe20005000000 */
[----:B------:R0:W-:Y:S01]  /*67f0*/  STL [R1+0x564], R91 ;  /* 0x0005645b01007387 */ /* 0x0001e20000100800 */
[----:B------:R-:W-:Y:S01]  /*6800*/  SEL R12, R141, R92, !P2 ;  /* 0x0000005c8d0c7207 */ /* 0x000fe20005000000 */
[----:B------:R-:W-:Y:S01]  /*6810*/  IMAD R15, R15, UR4, RZ ;  /* 0x000000040f0f7c24 */ /* 0x000fe2000f8e02ff */
[C---:B------:R-:W-:Y:S01]  /*6820*/  SEL R13, R141.reuse, R90, !P2 ;  /* 0x0000005a8d0d7207 */ /* 0x040fe20005000000 */
[----:B------:R-:W-:Y:S01]  /*6830*/  IMAD R10, R10, UR4, RZ ;  /* 0x000000040a0a7c24 */ /* 0x000fe2000f8e02ff */
[C---:B------:R-:W-:Y:S01]  /*6840*/  SEL R14, R141.reuse, R94, !P2 ;  /* 0x0000005e8d0e7207 */ /* 0x040fe20005000000 */
[----:B------:R-:W-:Y:S01]  /*6850*/  IMAD R18, R18, UR4, RZ ;  /* 0x0000000412127c24 */ /* 0x000fe2000f8e02ff */
[C---:B------:R-:W-:Y:S01]  /*6860*/  SEL R20, R141.reuse, R20, !P2 ;  /* 0x000000148d147207 */ /* 0x040fe20005000000 */
[----:B------:R-:W-:Y:S01]  /*6870*/  IMAD R16, R16, UR4, RZ ;  /* 0x0000000410107c24 */ /* 0x000fe2000f8e02ff */
[C---:B------:R-:W-:Y:S01]  /*6880*/  SEL R22, R141.reuse, R22, !P2 ;  /* 0x000000168d167207 */ /* 0x040fe20005000000 */
[----:B0-----:R-:W-:Y:S01]  /*6890*/  IMAD R91, R2, 0x80, R91 ;  /* 0x00000080025b7824 */ /* 0x001fe200078e025b */
[----:B------:R-:W-:Y:S01]  /*68a0*/  SEL R17, R141, R236, !P2 ;  /* 0x000000ec8d117207 */ /* 0x000fe20005000000 */
[----:B------:R-:W-:Y:S01]  /*68b0*/  IMAD R11, R11, UR4, RZ ;  /* 0x000000040b0b7c24 */ /* 0x000fe2000f8e02ff */
[C---:B------:R-:W-:Y:S01]  /*68c0*/  SEL R19, R141.reuse, R238, !P2 ;  /* 0x000000ee8d137207 */ /* 0x040fe20005000000 */
[----:B------:R-:W-:Y:S01]  /*68d0*/  IMAD R20, R20, UR4, RZ ;  /* 0x0000000414147c24 */ /* 0x000fe2000f8e02ff */
[----:B------:R-:W-:Y:S01]  /*68e0*/  SEL R21, R141, R242, !P2 ;  /* 0x000000f28d157207 */ /* 0x000fe20005000000 */
[----:B------:R-:W-:Y:S01]  /*68f0*/  IMAD R17, R17, UR4, RZ ;  /* 0x0000000411117c24 */ /* 0x000fe2000f8e02ff */
[C---:B------:R-:W-:Y:S01]  /*6900*/  SEL R23, R141.reuse, R240, !P2 ;  /* 0x000000f08d177207 */ /* 0x040fe20005000000 */
[----:B------:R-:W-:Y:S01]  /*6910*/  IMAD R12, R12, UR4, RZ ;  /* 0x000000040c0c7c24 */ /* 0x000fe2000f8e02ff */
[C---:B------:R-:W-:Y:S01]  /*6920*/  SEL R89, R141.reuse, R246, !P2 ;  /* 0x000000f68d597207 */ /* 0x040fe20005000000 */
[----:B------:R-:W-:Y:S01]  /*6930*/  IMAD R22, R22, UR4, RZ ;  /* 0x0000000416167c24 */ /* 0x000fe2000f8e02ff */
[----:B------:R-:W-:Y:S01]  /*6940*/  SEL R90, R141, R244, !P2 ;  /* 0x000000f48d5a7207 */ /* 0x000fe20005000000 */
[----:B------:R-:W-:Y:S01]  /*6950*/  IMAD R19, R19, UR4, RZ ;  /* 0x0000000413137c24 */ /* 0x000fe2000f8e02ff */
        /* <DEDUP_REMOVED lines=18> */
[----:B------:R-:W-:Y:S01]  /*6a80*/  SEL R205, R141, R205, !P2 ;  /* 0x000000cd8dcd7207 */ /* 0x000fe20005000000 */
[----:B------:R-:W-:Y:S01]  /*6a90*/  IMAD R201, R201, UR4, RZ ;  /* 0x00000004c9c97c24 */ /* 0x000fe2000f8e02ff */
[----:B------:R-:W-:Y:S01]  /*6aa0*/  SEL R207, R141, R207, !P2 ;  /* 0x000000cf8dcf7207 */ /* 0x000fe20005000000 */
        /* <DEDUP_REMOVED lines=191> */
[----:B------:R-:W-:Y:S01]  /*76a0*/  IADD3 R3, P0, R9, UR8, RZ ;  /* 0x0000000809037c10 */ /* 0x000fe2000ff1e0ff */
[----:B------:R-:W-:Y:S01]  /*76b0*/  IMAD R133, R133, UR4, RZ ;  /* 0x0000000485857c24 */ /* 0x000fe2000f8e02ff */
[----:B------:R-:W-:Y:S01]  /*76c0*/  LEA.HI.X.SX32 R4, R4, UR5, 0x1, P1 ;  /* 0x0000000504047c11 */ /* 0x000fe200088f0eff */
[----:B------:R-:W-:Y:S01]  /*76d0*/  IMAD R134, R134, UR4, RZ ;  /* 0x0000000486867c24 */ /* 0x000fe2000f8e02ff */
[-C--:B------:R-:W-:Y:S01]  /*76e0*/  IADD3 R97, P6, R88, R5.reuse, RZ ;  /* 0x0000000558617210 */ /* 0x080fe20007fde0ff */
[----:B------:R-:W-:Y:S01]  /*76f0*/  IMAD R135, R135, UR4, RZ ;  /* 0x0000000487877c24 */ /* 0x000fe2000f8e02ff */
[----:B------:R-:W-:Y:S01]  /*7700*/  SEL R141, R141, R30, !P2 ;  /* 0x0000001e8d8d7207 */ /* 0x000fe20005000000 */
[----:B------:R-:W-:Y:S01]  /*7710*/  IMAD R136, R136, UR4, RZ ;  /* 0x0000000488887c24 */ /* 0x000fe2000f8e02ff */
[-C--:B------:R-:W-:Y:S01]  /*7720*/  IADD3 R95, P2, R101, R5.reuse, RZ ;  /* 0x00000005655f7210 */ /* 0x080fe20007f5e0ff */
[----:B------:R-:W-:Y:S01]  /*7730*/  IMAD R137, R137, UR4, RZ ;  /* 0x0000000489897c24 */ /* 0x000fe2000f8e02ff */
[----:B------:R-:W-:Y:S01]  /*7740*/  LEA.HI.X.SX32 R2, R9, UR9, 0x1, P0 ;  /* 0x0000000909027c11 */ /* 0x000fe200080f0eff */
[----:B------:R-:W-:Y:S01]  /*7750*/  IMAD R138, R138, UR4, RZ ;  /* 0x000000048a8a7c24 */ /* 0x000fe2000f8e02ff */
[----:B------:R-:W-:Y:S01]  /*7760*/  LEA.HI.X.SX32 R88, R88, R4, 0x1, P6 ;  /* 0x0000000458587211 */ /* 0x000fe200030f0eff */
[----:B------:R-:W-:Y:S01]  /*7770*/  STL [R1+0x45c], R95 ;  /* 0x00045c5f01007387 */ /* 0x000fe20000100800 */
[-C--:B------:R-:W-:Y:S01]  /*7780*/  IADD3 R99, P0, R117, R5.reuse, RZ ;  /* 0x0000000575637210 */ /* 0x080fe20007f1e0ff */
[----:B------:R-:W-:Y:S01]  /*7790*/  IMAD R139, R139, UR4, RZ ;  /* 0x000000048b8b7c24 */ /* 0x000fe2000f8e02ff */
[-C--:B------:R-:W-:Y:S01]  /*77a0*/  IADD3 R105, P6, R15, R5.reuse, RZ ;  /* 0x000000050f697210 */ /* 0x080fe20007fde0ff */
[----:B------:R-:W-:Y:S01]  /*77b0*/  IMAD R140, R140, UR4, RZ ;  /* 0x000000048c8c7c24 */ /* 0x000fe2000f8e02ff */
[----:B------:R-:W-:Y:S01]  /*77c0*/  LOP3.LUT R9, R91, R146, RZ, 0xfc, !PT ;  /* 0x000000925b097212 */ /* 0x000fe200078efcff */
[----:B------:R-:W-:Y:S01]  /*77d0*/  IMAD R141, R141, UR4, RZ ;  /* 0x000000048d8d7c24 */ /* 0x000fe2000f8e02ff */
[-C--:B------:R-:W-:Y:S01]  /*77e0*/  IADD3 R100, P1, R10, R5.reuse, RZ ;  /* 0x000000050a647210 */ /* 0x080fe20007f3e0ff */
[----:B------:R-:W-:Y:S01]  /*77f0*/  IMAD.WIDE R146, R146, UR16, RZ ;  /* 0x0000001092927c25 */ /* 0x000fe2000f8e02ff */
[-C--:B------:R-:W-:Y:S01]  /*7800*/  LEA.HI.X.SX32 R102, R101, R4.reuse, 0x1, P2 ;  /* 0x0000000465667211 */ /* 0x080fe200010f0eff */
[----:B------:R-:W-:Y:S01]  /*7810*/  UIADD3 UR8, UR7, 0x4000, URZ ;  /* 0x0000400007087890 */ /* 0x000fe2000fffe03f */
[-C--:B------:R-:W-:Y:S01]  /*7820*/  IADD3 R91, P3, R18, R5.reuse, RZ ;  /* 0x00000005125b7210 */ /* 0x080fe20007f7e0ff */
[C---:B------:R-:W-:Y:S01]  /*7830*/  IMAD R8, R42.reuse, 0x2, R7 ;  /* 0x000000022a087824 */ /* 0x040fe200078e0207 */
[-C--:B------:R-:W-:Y:S01]  /*7840*/  LEA.HI.X.SX32 R117, R117, R4.reuse, 0x1, P0 ;  /* 0x0000000475757211 */ /* 0x080fe200000f0eff */
[----:B------:R0:W-:Y:S01]  /*7850*/  STL [R1+0x458], R102 ;  /* 0x0004586601007387 */ /* 0x0001e20000100800 */
[-C--:B------:R-:W-:Y:S01]  /*7860*/  LEA.HI.X.SX32 R15, R15, R4.reuse, 0x1, P6 ;  /* 0x000000040f0f7211 */ /* 0x080fe200030f0eff */
[----:B------:R-:W-:Y:S01]  /*7870*/  IMAD R24, R42, 0x2, R8 ;  /* 0x000000022a187824 */ /* 0x000fe200078e0208 */
[-C--:B------:R-:W-:Y:S01]  /*7880*/  IADD3 R106, P0, R16, R5.reuse, RZ ;  /* 0x00000005106a7210 */ /* 0x080fe20007f1e0ff */
[----:B------:R-:W-:Y:S01]  /*7890*/  USHF.R.U32.HI UR8, URZ, 0x4, UR8 ;  /* 0x000000043f087899 */ /* 0x000fe20008011608 */
[-C--:B------:R-:W-:Y:S01]  /*78a0*/  LEA.HI.X.SX32 R10, R10, R4.reuse, 0x1, P1 ;  /* 0x000000040a0a7211 */ /* 0x080fe200008f0eff */
[----:B------:R-:W-:Y:S01]  /*78b0*/  IMAD R25, R42, 0x4, R24 ;  /* 0x000000042a197824 */ /* 0x000fe200078e0218 */
[-C--:B------:R-:W-:Y:S01]  /*78c0*/  IADD3 R112, P6, R90, R5.reuse, RZ ;  /* 0x000000055a707210 */ /* 0x080fe20007fde0ff */
[----:B------:R-:W-:Y:S01]  /*78d0*/  USGXT.U32 UR12, UR8, 0xe ;  /* 0x0000000e080c789a */ /* 0x000fe20008000000 */
[-C--:B------:R-:W-:Y:S01]  /*78e0*/  IADD3 R101, P2, R11, R5.reuse, RZ ;  /* 0x000000050b657210 */ /* 0x080fe20007f5e0ff */
[----:B------:R-:W-:Y:S01]  /*78f0*/  IMAD R26, R42, 0x2, R25 ;  /* 0x000000022a1a7824 */ /* 0x000fe200078e0219 */
[-C--:B------:R-:W-:Y:S01]  /*7900*/  LEA.HI.X.SX32 R18, R18, R4.reuse, 0x1, P3 ;  /* 0x0000000412127211 */ /* 0x080fe200018f0eff */
[----:B------:R-:W-:Y:S01]  /*7910*/  UIADD3 UR8, UP0, UR12, 0x2, URZ ;  /* 0x000000020c087890 */ /* 0x000fe2000ff1e03f */
[-C--:B------:R-:W-:Y:S01]  /*7920*/  IADD3 R107, P1, R17, R5.reuse, RZ ;  /* 0x00000005116b7210 */ /* 0x080fe20007f3e0ff */
[----:B------:R-:W-:Y:S01]  /*7930*/  IMAD R27, R42, 0x2, R26 ;  /* 0x000000022a1b7824 */ /* 0x000fe200078e021a */
[-C--:B------:R-:W-:Y:S01]  /*7940*/  IADD3 R93, P4, R20, R5.reuse, RZ ;  /* 0x00000005145d7210 */ /* 0x080fe20007f9e0ff */
[----:B------:R-:W-:Y:S01]  /*7950*/  UMOV UR5, URZ ;  /* 0x0000003f00057c82 */ /* 0x000fe20008000000 */
[-C--:B0-----:R-:W-:Y:S01]  /*7960*/  IADD3 R102, P3, R12, R5.reuse, RZ ;  /* 0x000000050c667210 */ /* 0x081fe20007f7e0ff */
[----:B------:R-:W-:Y:S01]  /*7970*/  IMAD R28, R42, 0x2, R27 ;  /* 0x000000022a1c7824 */ /* 0x000fe200078e021b */
[-C--:B------:R-:W-:Y:S01]  /*7980*/  IADD3 R95, P5, R22, R5.reuse, RZ ;  /* 0x00000005165f7210 */ /* 0x080fe20007fbe0ff */
[----:B------:R-:W-:Y:S01]  /*7990*/  USHF.L.U32 UR17, UR17, 0x7, URZ ;  /* 0x0000000711117899 */ /* 0x000fe2000800063f */
[-C--:B------:R-:W-:Y:S01]  /*79a0*/  LEA.HI.X.SX32 R16, R16, R4.reuse, 0x1, P0 ;  /* 0x0000000410107211 */ /* 0x080fe200000f0eff */
[----:B------:R-:W-:Y:S01]  /*79b0*/  IMAD R29, R42, 0x2, R28 ;  /* 0x000000022a1d7824 */ /* 0x000fe200078e021c */
[-C--:B------:R-:W-:Y:S01]  /*79c0*/  LEA.HI.X.SX32 R90, R90, R4.reuse, 0x1, P6 ;  /* 0x000000045a5a7211 */ /* 0x080fe200030f0eff */
[----:B------:R-:W-:Y:S01]  /*79d0*/  UIADD3.X UR9, UR5, 0x40000040, URZ, UP0, !UPT ;  /* 0x4000004005097890 */ /* 0x000fe200087fe43f */
[-C--:B------:R-:W-:Y:S01]  /*79e0*/  LEA.HI.X.SX32 R11, R11, R4.reuse, 0x1, P2 ;  /* 0x000000040b0b7211 */ /* 0x080fe200010f0eff */
[----:B------:R-:W-:Y:S01]  /*79f0*/  IMAD R30, R42, 0x2, R29 ;  /* 0x000000022a1e7824 */ /* 0x000fe200078e021d */
[-C--:B------:R-:W-:Y:S01]  /*7a00*/  IADD3 R113, P0, R92, R5.reuse, RZ ;  /* 0x000000055c717210 */ /* 0x080fe20007f1e0ff */
[----:B------:R-:W-:Y:S01]  /*7a10*/  UMOV UR4, URZ ;  /* 0x0000003f00047c82 */ /* 0x000fe20008000000 */
[-C--:B------:R-:W-:Y:S01]  /*7a20*/  LEA.HI.X.SX32 R17, R17, R4.reuse, 0x1, P1 ;  /* 0x0000000411117211 */ /* 0x080fe200008f0eff */
[----:B------:R-:W-:Y:S01]  /*7a30*/  IMAD R31, R42, 0x2, R30 ;  /* 0x000000022a1f7824 */ /* 0x000fe200078e021e */
[-C--:B------:R-:W-:Y:S01]  /*7a40*/  IADD3 R198, P6, R197, R5.reuse, RZ ;  /* 0x00000005c5c67210 */ /* 0x080fe20007fde0ff */
[----:B------:R-:W-:Y:S01]  /*7a50*/  USHF.R.S32.HI UR28, URZ, 0x1f, UR17 ;  /* 0x0000001f3f1c7899 */ /* 0x000fe20008011411 */
[-C--:B------:R-:W-:Y:S01]  /*7a60*/  LEA.HI.X.SX32 R20, R20, R4.reuse, 0x1, P4 ;  /* 0x0000000414147211 */ /* 0x080fe200020f0eff */
[----:B------:R-:W-:Y:S01]  /*7a70*/  IMAD R32, R42, 0x4, R31 ;  /* 0x000000042a207824 */ /* 0x000fe200078e021f */
[-C--:B------:R-:W-:Y:S01]  /*7a80*/  IADD3 R108, P2, R19, R5.reuse, RZ ;  /* 0x00000005136c7210 */ /* 0x080fe20007f5e0ff */
[----:B------:R-:W-:Y:S01]  /*7a90*/  UIADD3.64 UR20, UR8, 0x2, URZ ;  /* 0x0000000208147897 */ /* 0x000fe2000fffe03f */
[-C--:B------:R-:W-:Y:S01]  /*7aa0*/  LEA.HI.X.SX32 R12, R12, R4.reuse, 0x1, P3 ;  /* 0x000000040c0c7211 */ /* 0x080fe200018f0eff */
[----:B------:R-:W-:Y:S01]  /*7ab0*/  IMAD R33, R42, 0x2, R32 ;  /* 0x000000022a217824 */ /* 0x000fe200078e0220 */
[-C--:B------:R-:W-:Y:S01]  /*7ac0*/  IADD3 R114, P1, R94, R5.reuse, RZ ;  /* 0x000000055e727210 */ /* 0x080fe20007f3e0ff */
[----:B------:R-:W-:Y:S01]  /*7ad0*/  UIADD3.64 UR24, UR8, 0x4, URZ ;  /* 0x0000000408187897 */ /* 0x000fe2000fffe03f */
[-C--:B------:R-:W-:Y:S01]  /*7ae0*/  IADD3 R103, P4, R13, R5.reuse, RZ ;  /* 0x000000050d677210 */ /* 0x080fe20007f9e0ff */
[----:B------:R-:W-:Y:S01]  /*7af0*/  IMAD R34, R42, 0x2, R33 ;  /* 0x000000022a227824 */ /* 0x000fe200078e0221 */
[----:B------:R-:W-:Y:S01]  /*7b00*/  LEA.HI.X.SX32 R22, R22, R4, 0x1, P5 ;  /* 0x0000000416167211 */ /* 0x000fe200028f0eff */
[----:B------:R-:W-:Y:S01]  /*7b10*/  ULDC UR5, c[0x0][0x230] ;  /* 0x00008c0000057ab9 */ /* 0x000fe20000000800 */
[----:B------:R-:W-:-:S02]  /*7b20*/  IADD3 R109, P3, R21, R5, RZ ;  /* 0x00000005156d7210 */ /* 0x000fc40007f7e0ff */
[-C--:B------:R-:W-:Y:S02]  /*7b30*/  IADD3 R104, P5, R14, R5.reuse, RZ ;  /* 0x000000050e687210 */ /* 0x080fe40007fbe0ff */
[-C--:B------:R-:W-:Y:S02]  /*7b40*/  LEA.HI.X.SX32 R92, R92, R4.reuse, 0x1, P0 ;  /* 0x000000045c5c7211 */ /* 0x080fe400000f0eff */
[-C--:B------:R-:W-:Y:S02]  /*7b50*/  LEA.HI.X.SX32 R197, R197, R4.reuse, 0x1, P6 ;  /* 0x00000004c5c57211 */ /* 0x080fe400030f0eff */
[-C--:B------:R-:W-:Y:S02]  /*7b60*/  LEA.HI.X.SX32 R19, R19, R4.reuse, 0x1, P2 ;  /* 0x0000000413137211 */ /* 0x080fe400010f0eff */
[----:B------:R-:W-:Y:S02]  /*7b70*/  IADD3 R200, P0, R199, R5, RZ ;  /* 0x00000005c7c87210 */ /* 0x000fe40007f1e0ff */
[----:B------:R-:W-:-:S02]  /*7b80*/  LEA.HI.X.SX32 R94, R94, R4, 0x1, P1 ;  /* 0x000000045e5e7211 */ /* 0x000fc400008f0eff */
[-C--:B------:R-:W-:Y:S02]  /*7b90*/  IADD3 R212, P6, R211, R5.reuse, RZ ;  /* 0x00000005d3d47210 */ /* 0x080fe40007fde0ff */
[-C--:B------:R-:W-:Y:S02]  /*7ba0*/  LEA.HI.X.SX32 R13, R13, R4.reuse, 0x1, P4 ;  /* 0x000000040d0d7211 */ /* 0x080fe400020f0eff */
[-C--:B------:R-:W-:Y:S02]  /*7bb0*/  IADD3 R115, P2, R96, R5.reuse, RZ ;  /* 0x0000000560737210 */ /* 0x080fe40007f5e0ff */
[----:B------:R-:W-:Y:S02]  /*7bc0*/  LEA.HI.X.SX32 R21, R21, R4, 0x1, P3 ;  /* 0x0000000415157211 */ /* 0x000fe400018f0eff */
[-C--:B------:R-:W-:Y:S02]  /*7bd0*/  IADD3 R202, P1, R201, R5.reuse, RZ ;  /* 0x00000005c9ca7210 */ /* 0x080fe40007f3e0ff */
[----:B------:R-:W-:-:S02]  /*7be0*/  IADD3 R110, P4, R23, R5, RZ ;  /* 0x00000005176e7210 */ /* 0x000fc40007f9e0ff */
[-C--:B------:R-:W-:Y:S02]  /*7bf0*/  LEA.HI.X.SX32 R14, R14, R4.reuse, 0x1, P5 ;  /* 0x000000040e0e7211 */ /* 0x080fe400028f0eff */
[-C--:B------:R-:W-:Y:S02]  /*7c00*/  IADD3 R116, P3, R98, R5.reuse, RZ ;  /* 0x0000000562747210 */ /* 0x080fe40007f7e0ff */
[----:B------:R-:W-:Y:S02]  /*7c10*/  IADD3 R111, P5, R89, R5, RZ ;  /* 0x00000005596f7210 */ /* 0x000fe40007fbe0ff */
[-C--:B------:R-:W-:Y:S02]  /*7c20*/  LEA.HI.X.SX32 R199, R199, R4.reuse, 0x1, P0 ;  /* 0x00000004c7c77211 */ /* 0x080fe400000f0eff */
[-C--:B------:R-:W-:Y:S02]  /*7c30*/  LEA.HI.X.SX32 R211, R211, R4.reuse, 0x1, P6 ;  /* 0x00000004d3d37211 */ /* 0x080fe400030f0eff */
[----:B------:R-:W-:-:S02]  /*7c40*/  LEA.HI.X.SX32 R96, R96, R4, 0x1, P2 ;  /* 0x0000000460607211 */ /* 0x000fc400010f0eff */
[-C--:B------:R-:W-:Y:S02]  /*7c50*/  IADD3 R214, P0, R213, R5.reuse, RZ ;  /* 0x00000005d5d67210 */ /* 0x080fe40007f1e0ff */
[-C--:B------:R-:W-:Y:S02]  /*7c60*/  LEA.HI.X.SX32 R201, R201, R4.reuse, 0x1, P1 ;  /* 0x00000004c9c97211 */ /* 0x080fe400008f0eff */
[-C--:B------:R-:W-:Y:S02]  /*7c70*/  IADD3 R226, P6, R225, R5.reuse, RZ ;  /* 0x00000005e1e27210 */ /* 0x080fe40007fde0ff */
[-C--:B------:R-:W-:Y:S02]  /*7c80*/  LEA.HI.X.SX32 R23, R23, R4.reuse, 0x1, P4 ;  /* 0x0000000417177211 */ /* 0x080fe400020f0eff */
[----:B------:R-:W-:Y:S02]  /*7c90*/  IADD3 R204, P2, R203, R5, RZ ;  /* 0x00000005cbcc7210 */ /* 0x000fe40007f5e0ff */
[----:B------:R-:W-:-:S02]  /*7ca0*/  LEA.HI.X.SX32 R98, R98, R4, 0x1, P3 ;  /* 0x0000000462627211 */ /* 0x000fc400018f0eff */
[-C--:B------:R-:W-:Y:S02]  /*7cb0*/  IADD3 R216, P1, R215, R5.reuse, RZ ;  /* 0x00000005d7d87210 */ /* 0x080fe40007f3e0ff */
[-C--:B------:R-:W-:Y:S02]  /*7cc0*/  IADD3 R194, P4, R193, R5.reuse, RZ ;  /* 0x00000005c1c27210 */ /* 0x080fe40007f9e0ff */
[-C--:B------:R-:W-:Y:S02]  /*7cd0*/  LEA.HI.X.SX32 R89, R89, R4.reuse, 0x1, P5 ;  /* 0x0000000459597211 */ /* 0x080fe400028f0eff */
[-C--:B------:R-:W-:Y:S02]  /*7ce0*/  IADD3 R206, P3, R205, R5.reuse, RZ ;  /* 0x00000005cdce7210 */ /* 0x080fe40007f7e0ff */
[----:B------:R-:W-:Y:S02]  /*7cf0*/  IADD3 R196, P5, R195, R5, RZ ;  /* 0x00000005c3c47210 */ /* 0x000fe40007fbe0ff */
[----:B------:R-:W-:-:S02]  /*7d00*/  LEA.HI.X.SX32 R213, R213, R4, 0x1, P0 ;  /* 0x00000004d5d57211 */ /* 0x000fc400000f0eff */
[-C--:B------:R-:W-:Y:S02]  /*7d10*/  LEA.HI.X.SX32 R225, R225, R4.reuse, 0x1, P6 ;  /* 0x00000004e1e17211 */ /* 0x080fe400030f0eff */
[-C--:B------:R-:W-:Y:S02]  /*7d20*/  LEA.HI.X.SX32 R203, R203, R4.reuse, 0x1, P2 ;  /* 0x00000004cbcb7211 */ /* 0x080fe400010f0eff */
[-C--:B------:R-:W-:Y:S02]  /*7d30*/  IADD3 R228, P0, R227, R5.reuse, RZ ;  /* 0x00000005e3e47210 */ /* 0x080fe40007f1e0ff */
[-C--:B------:R-:W-:Y:S02]  /*7d40*/  LEA.HI.X.SX32 R215, R215, R4.reuse, 0x1, P1 ;  /* 0x00000004d7d77211 */ /* 0x080fe400008f0eff */
[----:B------:R-:W-:Y:S02]  /*7d50*/  IADD3 R240, P6, R239, R5, RZ ;  /* 0x00000005eff07210 */ /* 0x000fe40007fde0ff */
[----:B------:R-:W-:-:S02]  /*7d60*/  LEA.HI.X.SX32 R193, R193, R4, 0x1, P4 ;  /* 0x00000004c1c17211 */ /* 0x000fc400020f0eff */
[-C--:B------:R-:W-:Y:S02]  /*7d70*/  IADD3 R218, P2, R217, R5.reuse, RZ ;  /* 0x00000005d9da7210 */ /* 0x080fe40007f5e0ff */
[-C--:B------:R-:W-:Y:S02]  /*7d80*/  LEA.HI.X.SX32 R205, R205, R4.reuse, 0x1, P3 ;  /* 0x00000004cdcd7211 */ /* 0x080fe400018f0eff */
[-C--:B------:R-:W-:Y:S02]  /*7d90*/  IADD3 R230, P1, R229, R5.reuse, RZ ;  /* 0x00000005e5e67210 */ /* 0x080fe40007f3e0ff */
[-C--:B------:R-:W-:Y:S02]  /*7da0*/  IADD3 R208, P4, R207, R5.reuse, RZ ;  /* 0x00000005cfd07210 */ /* 0x080fe40007f9e0ff */
[----:B------:R-:W-:Y:S02]  /*7db0*/  LEA.HI.X.SX32 R195, R195, R4, 0x1, P5 ;  /* 0x00000004c3c37211 */ /* 0x000fe400028f0eff */
        /* <DEDUP_REMOVED lines=9> */
[-C--:B------:R-:W-:Y:S01]  /*7e50*/  IADD3 R232, P2, R231, R5.reuse, RZ ;  /* 0x00000005e7e87210 */ /* 0x080fe20007f5e0ff */
[----:B------:R0:W-:Y:S01]  /*7e60*/  STL [R1+0x4], R148 ;  /* 0x0000049401007387 */ /* 0x0001e20000100800 */
[----:B------:R-:W-:Y:S02]  /*7e70*/  LEA.HI.X.SX32 R219, R219, R4, 0x1, P3 ;  /* 0x00000004dbdb7211 */ /* 0x000fe400018f0eff */
[-C--:B------:R-:W-:Y:S02]  /*7e80*/  IADD3 R244, P1, R243, R5.reuse, RZ ;  /* 0x00000005f3f47210 */ /* 0x080fe40007f3e0ff */
[----:B------:R-:W-:-:S02]  /*7e90*/  IADD3 R222, P4, R221, R5, RZ ;  /* 0x00000005ddde7210 */ /* 0x000fc40007f9e0ff */
[-C--:B------:R-:W-:Y:S02]  /*7ea0*/  LEA.HI.X.SX32 R209, R209, R4.reuse, 0x1, P5 ;  /* 0x00000004d1d17211 */ /* 0x080fe400028f0eff */
[-C--:B------:R-:W-:Y:S02]  /*7eb0*/  IADD3 R234, P3, R233, R5.reuse, RZ ;  /* 0x00000005e9ea7210 */ /* 0x080fe40007f7e0ff */
[-C--:B------:R-:W-:Y:S02]  /*7ec0*/  IADD3 R224, P5, R223, R5.reuse, RZ ;  /* 0x00000005dfe07210 */ /* 0x080fe40007fbe0ff */
[-C--:B------:R-:W-:Y:S02]  /*7ed0*/  LEA.HI.X.SX32 R241, R241, R4.reuse, 0x1, P0 ;  /* 0x00000004f1f17211 */ /* 0x080fe400000f0eff */
[----:B------:R-:W-:Y:S02]  /*7ee0*/  LEA.HI.X.SX32 R231, R231, R4, 0x1, P2 ;  /* 0x00000004e7e77211 */ /* 0x000fe400010f0eff */
[----:B------:R-:W-:-:S02]  /*7ef0*/  IADD3 R150, P0, R125, R5, RZ ;  /* 0x000000057d967210 */ /* 0x000fc40007f1e0ff */
[-C--:B------:R-:W-:Y:S02]  /*7f00*/  LEA.HI.X.SX32 R243, R243, R4.reuse, 0x1, P1 ;  /* 0x00000004f3f37211 */ /* 0x080fe400008f0eff */
[-C--:B------:R-:W-:Y:S01]  /*7f10*/  LEA.HI.X.SX32 R221, R221, R4.reuse, 0x1, P4 ;  /* 0x00000004dddd7211 */ /* 0x080fe200020f0eff */
[----:B------:R1:W-:Y:S01]  /*7f20*/  STL [R1+0xc], R150 ;  /* 0x00000c9601007387 */ /* 0x0003e20000100800 */
[-C--:B------:R-:W-:Y:S02]  /*7f30*/  IADD3 R246, P2, R245, R5.reuse, RZ ;  /* 0x00000005f5f67210 */ /* 0x080fe40007f5e0ff */
[----:B------:R-:W-:Y:S02]  /*7f40*/  LEA.HI.X.SX32 R233, R233, R4, 0x1, P3 ;  /* 0x00000004e9e97211 */ /* 0x000fe400018f0eff */
[-C--:B0-----:R-:W-:Y:S02]  /*7f50*/  IADD3 R148, P1, R123, R5.reuse, RZ ;  /* 0x000000057b947210 */ /* 0x081fe40007f3e0ff */
[----:B------:R-:W-:-:S02]  /*7f60*/  IADD3 R236, P4, R235, R5, RZ ;  /* 0x00000005ebec7210 */ /* 0x000fc40007f9e0ff */
[-C--:B------:R-:W-:Y:S01]  /*7f70*/  LEA.HI.X.SX32 R223, R223, R4.reuse, 0x1, P5 ;  /* 0x00000004dfdf7211 */ /* 0x080fe200028f0eff */
[----:B------:R0:W-:Y:S01]  /*7f80*/  STL [R1+0x14], R148 ;  /* 0x0000149401007387 */ /* 0x0001e20000100800 */
[-C--:B------:R-:W-:Y:S02]  /*7f90*/  IADD3 R248, P3, R247, R5.reuse, RZ ;  /* 0x00000005f7f87210 */ /* 0x080fe40007f7e0ff */
[-C--:B------:R-:W-:Y:S02]  /*7fa0*/  IADD3 R238, P5, R237, R5.reuse, RZ ;  /* 0x00000005edee7210 */ /* 0x080fe40007fbe0ff */
[-C--:B------:R-:W-:Y:S02]  /*7fb0*/  LEA.HI.X.SX32 R245, R245, R4.reuse, 0x1, P2 ;  /* 0x00000004f5f57211 */ /* 0x080fe400010f0eff */
[----:B------:R-:W-:Y:S02]  /*7fc0*/  LEA.HI.X.SX32 R235, R235, R4, 0x1, P4 ;  /* 0x00000004ebeb7211 */ /* 0x000fe400020f0eff */
[----:B-1----:R-:W-:-:S02]  /*7fd0*/  IADD3 R150, P2, R121, R5, RZ ;  /* 0x0000000579967210 */ /* 0x002fc40007f5e0ff */
[-C--:B------:R-:W-:Y:S02]  /*7fe0*/  LEA.HI.X.SX32 R247, R247, R4.reuse, 0x1, P3 ;  /* 0x00000004f7f77211 */ /* 0x080fe400018f0eff */
[-C--:B------:R-:W-:Y:S01]  /*7ff0*/  IADD3 R250, P4, R249, R5.reuse, RZ ;  /* 0x00000005f9fa7210 */ /* 0x080fe20007f9e0ff */
[----:B------:R1:W-:Y:S01]  /*8000*/  STL [R1+0x1c], R150 ;  /* 0x00001c9601007387 */ /* 0x0003e20000100800 */
[-C--:B------:R-:W-:Y:S02]  /*8010*/  LEA.HI.X.SX32 R237, R237, R4.reuse, 0x1, P5 ;  /* 0x00000004eded7211 */ /* 0x080fe400028f0eff */
[-C--:B0-----:R-:W-:Y:S02]  /*8020*/  IADD3 R148, P3, R119, R5.reuse, RZ ;  /* 0x0000000577947210 */ /* 0x081fe40007f7e0ff */
[----:B------:R-:W-:Y:S02]  /*8030*/  IADD3 R252, P5, R251, R5, RZ ;  /* 0x00000005fbfc7210 */ /* 0x000fe40007fbe0ff */
[-C--:B------:R-:W-:Y:S01]  /*8040*/  LEA.HI.X.SX32 R249, R249, R4.reuse, 0x1, P4 ;  /* 0x00000004f9f97211 */ /* 0x080fe200020f0eff */
[----:B------:R0:W-:Y:S01]  /*8050*/  STL [R1+0x24], R148 ;  /* 0x0000249401007387 */ /* 0x0001e20000100800 */
[----:B------:R-:W-:-:S02]  /*8060*/  LEA.HI.X.SX32 R251, R251, R4, 0x1, P5 ;  /* 0x00000004fbfb7211 */ /* 0x000fc400028f0eff */
[-C--:B-1----:R-:W-:Y:S02]  /*8070*/  IADD3 R150, P4, R87, R5.reuse, RZ ;  /* 0x0000000557967210 */ /* 0x082fe40007f9e0ff */
[-C--:B------:R-:W-:Y:S02]  /*8080*/  LEA.HI.X.SX32 R127, R127, R4.reuse, 0x1, P6 ;  /* 0x000000047f7f7211 */ /* 0x080fe400030f0eff */
[----:B------:R-:W-:Y:S01]  /*8090*/  LEA.HI.X.SX32 R121, R121, R4, 0x1, P2 ;  /* 0x0000000479797211 */ /* 0x000fe200010f0eff */
[----:B------:R1:W-:Y:S01]  /*80a0*/  STL [R1+0x2c], R150 ;  /* 0x00002c9601007387 */ /* 0x0003e20000100800 */
[----:B0-----:R-:W-:-:S05]  /*80b0*/  IADD3 R148, P5, R85, R5, RZ ;  /* 0x0000000555947210 */ /* 0x001fca0007fbe0ff */
[----:B------:R0:W-:Y:S01]  /*80c0*/  STL [R1+0x34], R148 ;  /* 0x0000349401007387 */ /* 0x0001e20000100800 */
[----:B-1----:R-:W-:-:S03]  /*80d0*/  IADD3 R150, P6, R83, R5, RZ ;  /* 0x0000000553967210 */ /* 0x002fc60007fde0ff */
[----:B------:R1:W-:Y:S04]  /*80e0*/  STL [R1], R127 ;  /* 0x0000007f01007387 */ /* 0x0003e80000100800 */
[----:B------:R-:W-:Y:S01]  /*80f0*/  STL [R1+0x3c], R150 ;  /* 0x00003c9601007387 */ /* 0x000fe20000100800 */
[-C--:B0-----:R-:W-:Y:S02]  /*8100*/  LEA.HI.X.SX32 R148, R125, R4.reuse, 0x1, P0 ;  /* 0x000000047d947211 */ /* 0x081fe400000f0eff */
[----:B------:R-:W-:Y:S02]  /*8110*/  LEA.HI.X.SX32 R125, R123, R4, 0x1, P1 ;  /* 0x000000047b7d7211 */ /* 0x000fe400008f0eff */
[-C--:B-1----:R-:W-:Y:S01]  /*8120*/  IADD3 R127, P0, R81, R5.reuse, RZ ;  /* 0x00000005517f7210 */ /* 0x082fe20007f1e0ff */
[----:B------:R-:W-:Y:S01]  /*8130*/  STL [R1+0x8], R148 ;  /* 0x0000089401007387 */ /* 0x000fe20000100800 */
[----:B------:R-:W-:-:S03]  /*8140*/  IADD3 R123, P1, R79, R5, RZ ;  /* 0x000000054f7b7210 */ /* 0x000fc60007f3e0ff */
[----:B------:R-:W-:Y:S04]  /*8150*/  STL [R1+0x44], R127 ;  /* 0x0000447f01007387 */ /* 0x000fe80000100800 */
[----:B------:R0:W-:Y:S04]  /*8160*/  STL [R1+0x10], R125 ;  /* 0x0000107d01007387 */ /* 0x0001e80000100800 */
[----:B------:R1:W-:Y:S04]  /*8170*/  STL [R1+0x4c], R123 ;  /* 0x00004c7b01007387 */ /* 0x0003e80000100800 */
[----:B------:R2:W-:Y:S01]  /*8180*/  STL [R1+0x18], R121 ;  /* 0x0000187901007387 */ /* 0x0005e20000100800 */
[----:B0-----:R-:W-:-:S02]  /*8190*/  IADD3 R125, P2, R77, R5, RZ ;  /* 0x000000054d7d7210 */ /* 0x001fc40007f5e0ff */
[----:B-1----:R-:W-:-:S03]  /*81a0*/  LEA.HI.X.SX32 R123, R119, R4, 0x1, P3 ;  /* 0x00000004777b7211 */ /* 0x002fc600018f0eff */
[----:B------:R-:W-:Y:S01]  /*81b0*/  STL [R1+0x54], R125 ;  /* 0x0000547d01007387 */ /* 0x000fe20000100800 */
[----:B------:R-:W-:Y:S02]  /*81c0*/  LEA.HI.X.SX32 R119, R87, R4, 0x1, P4 ;  /* 0x0000000457777211 */ /* 0x000fe400020f0eff */
[-C--:B--2---:R-:W-:Y:S01]  /*81d0*/  IADD3 R121, P3, R75, R5.reuse, RZ ;  /* 0x000000054b797210 */ /* 0x084fe20007f7e0ff */
[----:B------:R0:W-:Y:S04]  /*81e0*/  STL [R1+0x20], R123 ;  /* 0x0000207b01007387 */ /* 0x0001e80000100800 */
[----:B------:R1:W-:Y:S04]  /*81f0*/  STL [R1+0x5c], R121 ;  /* 0x00005c7901007387 */ /* 0x0003e80000100800 */
[----:B------:R2:W-:Y:S01]  /*8200*/  STL [R1+0x28], R119 ;  /* 0x0000287701007387 */ /* 0x0005e20000100800 */
[----:B0-----:R-:W-:-:S02]  /*8210*/  IADD3 R123, P4, R73, R5, RZ ;  /* 0x00000005497b7210 */ /* 0x001fc40007f9e0ff */
[----:B-1----:R-:W-:-:S03]  /*8220*/  LEA.HI.X.SX32 R121, R85, R4, 0x1, P5 ;  /* 0x0000000455797211 */ /* 0x002fc600028f0eff */
[----:B------:R0:W-:Y:S01]  /*8230*/  STL [R1+0x64], R123 ;  /* 0x0000647b01007387 */ /* 0x0001e20000100800 */
[----:B--2---:R-:W-:-:S03]  /*8240*/  IADD3 R119, P5, R71, R5, RZ ;  /* 0x0000000547777210 */ /* 0x004fc60007fbe0ff */
[----:B------:R1:W-:Y:S04]  /*8250*/  STL [R1+0x30], R121 ;  /* 0x0000307901007387 */ /* 0x0003e80000100800 */
[----:B------:R2:W-:Y:S01]  /*8260*/  STL [R1+0x6c], R119 ;  /* 0x00006c7701007387 */ /* 0x0005e20000100800 */
[----:B0-----:R-:W-:Y:S02]  /*8270*/  LEA.HI.X.SX32 R123, R83, R4, 0x1, P6 ;  /* 0x00000004537b7211 */ /* 0x001fe400030f0eff */
[----:B-1----:R-:W-:-:S03]  /*8280*/  IADD3 R121, P6, R69, R5, RZ ;  /* 0x0000000545797210 */ /* 0x002fc60007fde0ff */
[----:B------:R0:W-:Y:S01]  /*8290*/  STL [R1+0x38], R123 ;  /* 0x0000387b01007387 */ /* 0x0001e20000100800 */
[----:B--2---:R-:W-:-:S03]  /*82a0*/  LEA.HI.X.SX32 R119, R81, R4, 0x1, P0 ;  /* 0x0000000451777211 */ /* 0x004fc600000f0eff */
[----:B------:R1:W-:Y:S04]  /*82b0*/  STL [R1+0x74], R121 ;  /* 0x0000747901007387 */ /* 0x0003e80000100800 */
[----:B------:R2:W-:Y:S01]  /*82c0*/  STL [R1+0x40], R119 ;  /* 0x0000407701007387 */ /* 0x0005e20000100800 */
[----:B0-----:R-:W-:Y:S02]  /*82d0*/  IADD3 R123, P0, R67, R5, RZ ;  /* 0x00000005437b7210 */ /* 0x001fe40007f1e0ff */
        /* <DEDUP_REMOVED lines=69> */
[----:B------:R1:W-:Y:S01]  /*8730*/  STL [R1+0x104], R121 ;  /* 0x0001047901007387 */ /* 0x0003e20000100800 */
[----:B------:R-:W-:-:S03]  /*8740*/  IMAD R45, R149, UR16, RZ ;  /* 0x00000010952d7c24 */ /* 0x000fc6000f8e02ff */
[----:B------:R2:W-:Y:S01]  /*8750*/  STL [R1+0xd0], R119 ;  /* 0x0000d07701007387 */ /* 0x0005e20000100800 */
[----:B0-----:R-:W-:Y:S02]  /*8760*/  IADD3 R123, P4, R41, R5, RZ ;  /* 0x00000005297b7210 */ /* 0x001fe40007f9e0ff */
[----:B-1----:R-:W-:-:S03]  /*8770*/  LEA.HI.X.SX32 R121, R43, R4, 0x1, P5 ;  /* 0x000000042b797211 */ /* 0x002fc600028f0eff */
[----:B------:R0:W-:Y:S01]  /*8780*/  STL [R1+0x10c], R123 ;  /* 0x00010c7b01007387 */ /* 0x0001e20000100800 */
[----:B------:R-:W-:Y:S01]  /*8790*/  IMAD R43, R153, UR16, RZ ;  /* 0x00000010992b7c24 */ /* 0x000fe2000f8e02ff */
[-C--:B--2---:R-:W-:Y:S02]  /*87a0*/  IADD3 R119, P5, R44, R5.reuse, RZ ;  /* 0x000000052c777210 */ /* 0x084fe40007fbe0ff */
[----:B------:R1:W-:Y:S04]  /*87b0*/  STL [R1+0xd8], R121 ;  /* 0x0000d87901007387 */ /* 0x0003e80000100800 */
[----:B------:R2:W-:Y:S01]  /*87c0*/  STL [R1+0x114], R119 ;  /* 0x0001147701007387 */ /* 0x0005e20000100800 */
[----:B0-----:R-:W-:Y:S01]  /*87d0*/  LEA.HI.X.SX32 R123, R40, R4, 0x1, P6 ;  /* 0x00000004287b7211 */ /* 0x001fe200030f0eff */
[----:B------:R-:W-:Y:S01]  /*87e0*/  IMAD R40, R157, UR16, RZ ;  /* 0x000000109d287c24 */ /* 0x000fe2000f8e02ff */
        /* <DEDUP_REMOVED lines=32> */
[----:B------:R-:W-:Y:S01]  /*89f0*/  IMAD R46, R145, UR16, RZ ;  /* 0x00000010912e7c24 */ /* 0x000fe2000f8e02ff */
[----:B------:R-:W-:Y:S02]  /*8a00*/  USHF.L.U32 UR16, UR16, 0x7, URZ ;  /* 0x0000000710107899 */ /* 0x000fe4000800063f */
[----:B------:R2:W-:Y:S01]  /*8a10*/  STL [R1+0x118], R119 ;  /* 0x0001187701007387 */ /* 0x0005e20000100800 */
[----:B0-----:R-:W-:Y:S01]  /*8a20*/  IADD3 R123, P6, R60, R5, RZ ;  /* 0x000000053c7b7210 */ /* 0x001fe20007fde0ff */
[----:B------:R-:W-:Y:S01]  /*8a30*/  USHF.R.S32.HI UR6, URZ, 0x1f, UR16 ;  /* 0x0000001f3f067899 */ /* 0x000fe20008011410 */
[----:B-1----:R-:W-:-:S03]  /*8a40*/  LEA.HI.X.SX32 R121, R48, R4, 0x1, P0 ;  /* 0x0000000430797211 */ /* 0x002fc600000f0eff */
[----:B------:R0:W-:Y:S01]  /*8a50*/  STL [R1+0x154], R123 ;  /* 0x0001547b01007387 */ /* 0x0001e20000100800 */
[----:B------:R-:W-:Y:S02]  /*8a60*/  CS2R R48, SRZ ;  /* 0x0000000000307805 */ /* 0x000fe4000001ff00 */
[----:B--2---:R-:W-:Y:S01]  /*8a70*/  IADD3 R119, P0, R62, R5, RZ ;  /* 0x000000053e777210 */ /* 0x004fe20007f1e0ff */
[----:B------:R1:W-:Y:S04]  /*8a80*/  STL [R1+0x120], R121 ;  /* 0x0001207901007387 */ /* 0x0003e80000100800 */
[----:B------:R2:W-:Y:S01]  /*8a90*/  STL [R1+0x15c], R119 ;  /* 0x00015c7701007387 */ /* 0x0005e20000100800 */
[----:B0-----:R-:W-:Y:S02]  /*8aa0*/  LEA.HI.X.SX32 R123, R50, R4, 0x1, P1 ;  /* 0x00000004327b7211 */ /* 0x001fe400008f0eff */
[----:B------:R-:W-:-:S02]  /*8ab0*/  CS2R R50, SRZ ;  /* 0x0000000000327805 */ /* 0x000fc4000001ff00 */
[----:B-1----:R-:W-:Y:S01]  /*8ac0*/  IADD3 R121, P1, R64, R5, RZ ;  /* 0x0000000540797210 */ /* 0x002fe20007f3e0ff */
[----:B------:R0:W-:Y:S01]  /*8ad0*/  STL [R1+0x128], R123 ;  /* 0x0001287b01007387 */ /* 0x0001e20000100800 */
[----:B--2---:R-:W-:-:S03]  /*8ae0*/  LEA.HI.X.SX32 R119, R52, R4, 0x1, P2 ;  /* 0x0000000434777211 */ /* 0x004fc600010f0eff */
[----:B------:R1:W-:Y:S01]  /*8af0*/  STL [R1+0x164], R121 ;  /* 0x0001647901007387 */ /* 0x0003e20000100800 */
[----:B------:R-:W-:-:S03]  /*8b00*/  CS2R R52, SRZ ;  /* 0x0000000000347805 */ /* 0x000fc6000001ff00 */
[----:B------:R2:W-:Y:S01]  /*8b10*/  STL [R1+0x130], R119 ;  /* 0x0001307701007387 */ /* 0x0005e20000100800 */
[----:B0-----:R-:W-:Y:S02]  /*8b20*/  IADD3 R123, P2, R66, R5, RZ ;  /* 0x00000005427b7210 */ /* 0x001fe40007f5e0ff */
        /* <DEDUP_REMOVED lines=62> */
[-C--:B------:R-:W-:Y:S02]  /*8f10*/  LEA.HI.X.SX32 R120, R120, R4.reuse, 0x1, P0 ;  /* 0x0000000478787211 */ /* 0x080fe400000f0eff */
[----:B------:R-:W-:Y:S02]  /*8f20*/  CS2R R78, SRZ ;  /* 0x00000000004e7805 */ /* 0x000fe4000001ff00 */
[----:B--2---:R-:W-:Y:S01]  /*8f30*/  IADD3 R119, P1, R122, R5, RZ ;  /* 0x000000057a777210 */ /* 0x004fe20007f3e0ff */
[----:B------:R1:W-:Y:S04]  /*8f40*/  STL [R1+0x198], R121 ;  /* 0x0001987901007387 */ /* 0x0003e80000100800 */
[----:B------:R2:W-:Y:S01]  /*8f50*/  STL [R1+0x1d4], R119 ;  /* 0x0001d47701007387 */ /* 0x0005e20000100800 */
[----:B0-----:R-:W-:-:S02]  /*8f60*/  LEA.HI.X.SX32 R123, R80, R4, 0x1, P2 ;  /* 0x00000004507b7211 */ /* 0x001fc400010f0eff */
[----:B------:R-:W-:Y:S02]  /*8f70*/  CS2R R80, SRZ ;  /* 0x0000000000507805 */ /* 0x000fe4000001ff00 */
        /* <DEDUP_REMOVED lines=16> */
[----:B------:R-:W-:Y:S01]  /*9080*/  STL [R1+0x1b8], R123 ;  /* 0x0001b87b01007387 */ /* 0x000fe20000100800 */
[----:B--2---:R-:W-:-:S03]  /*9090*/  LEA.HI.X.SX32 R119, R118, R4, 0x1, P6 ;  /* 0x0000000476777211 */ /* 0x004fc600030f0eff */
[----:B------:R-:W-:Y:S01]  /*90a0*/  STL [R1+0x1f4], R121 ;  /* 0x0001f47901007387 */ /* 0x000fe20000100800 */
[----:B------:R-:W-:-:S03]  /*90b0*/  IADD3 R118, P6, R130, R5, RZ ;  /* 0x0000000582767210 */ /* 0x000fc60007fde0ff */
[----:B------:R0:W-:Y:S04]  /*90c0*/  STL [R1+0x1c0], R119 ;  /* 0x0001c07701007387 */ /* 0x0001e80000100800 */
        /* <DEDUP_REMOVED lines=37> */
[----:B------:R-:W-:Y:S01]  /*9320*/  STL [R1+0x210], R120 ;  /* 0x0002107801007387 */ /* 0x000fe20000100800 */
[----:B0-----:R-:W-:Y:S02]  /*9330*/  IADD3 R119, P2, R140, R5, RZ ;  /* 0x000000058c777210 */ /* 0x001fe40007f5e0ff */
[----:B-1----:R-:W-:-:S03]  /*9340*/  LEA.HI.X.SX32 R118, R134, R4, 0x1, P3 ;  /* 0x0000000486767211 */ /* 0x002fc600018f0eff */
[----:B------:R0:W-:Y:S01]  /*9350*/  STL [R1+0x44c], R119 ;  /* 0x00044c7701007387 */ /* 0x0001e20000100800 */
[----:B------:R-:W-:-:S03]  /*9360*/  IADD3 R5, P3, R141, R5, RZ ;  /* 0x000000058d057210 */ /* 0x000fc60007f7e0ff */
[----:B------:R1:W-:Y:S04]  /*9370*/  STL [R1+0x218], R118 ;  /* 0x0002187601007387 */ /* 0x0003e80000100800 */
[----:B------:R2:W-:Y:S01]  /*9380*/  STL [R1+0x450], R5 ;  /* 0x0004500501007387 */ /* 0x0005e20000100800 */
[-C--:B0-----:R-:W-:Y:S02]  /*9390*/  LEA.HI.X.SX32 R119, R135, R4.reuse, 0x1, P4 ;  /* 0x0000000487777211 */ /* 0x081fe400020f0eff */
[----:B-1----:R-:W-:-:S03]  /*93a0*/  LEA.HI.X.SX32 R118, R136, R4, 0x1, P5 ;  /* 0x0000000488767211 */ /* 0x002fc600028f0eff */
[----:B------:R0:W-:Y:S01]  /*93b0*/  STL [R1+0x220], R119 ;  /* 0x0002207701007387 */ /* 0x0001e20000100800 */
[----:B--2---:R-:W-:-:S03]  /*93c0*/  LEA.HI.X.SX32 R5, R137, R4, 0x1, P6 ;  /* 0x0000000489057211 */ /* 0x004fc600030f0eff */
        /* <DEDUP_REMOVED lines=8> */
[-C--:B0-----:R-:W-:Y:S02]  /*9450*/  LEA.HI.X.SX32 R119, R140, R4.reuse, 0x1, P2 ;  /* 0x000000048c777211 */ /* 0x081fe400010f0eff */
[----:B-1----:R-:W-:-:S03]  /*9460*/  LEA.HI.X.SX32 R118, R141, R4, 0x1, P3 ;  /* 0x000000048d767211 */ /* 0x002fc600018f0eff */
[----:B------:R0:W-:Y:S01]  /*9470*/  STL [R1+0x448], R119 ;  /* 0x0004487701007387 */ /* 0x0001e20000100800 */
[----:B------:R-:W-:Y:S02]  /*9480*/  IMAD R4, R42, 0x2, R34 ;  /* 0x000000022a047824 */ /* 0x000fe400078e0222 */
[----:B--2---:R-:W-:Y:S01]  /*9490*/  IMAD.X R5, R147, 0x1, R2, P0 ;  /* 0x0000000193057824 */ /* 0x004fe200000e0602 */
[----:B------:R1:W-:Y:S01]  /*94a0*/  STL [R1+0x23c], R118 ;  /* 0x00023c7601007387 */ /* 0x0003e20000100800 */
[----:B------:R-:W-:-:S03]  /*94b0*/  IADD3 R120, P0, R37, R3, RZ ;  /* 0x0000000325787210 */ /* 0x000fc60007f1e0ff */
[----:B------:R2:W-:Y:S01]  /*94c0*/  STL [R1+0x438], R5 ;  /* 0x0004380501007387 */ /* 0x0005e20000100800 */
[----:B0-----:R-:W-:-:S03]  /*94d0*/  IADD3 R119, P2, R40, R3, RZ ;  /* 0x0000000328777210 */ /* 0x001fc60007f5e0ff */
[----:B------:R0:W-:Y:S01]  /*94e0*/  STL [R1+0x258], R120 ;  /* 0x0002587801007387 */ /* 0x0001e20000100800 */
[----:B-1----:R-:W-:Y:S01]  /*94f0*/  IADD3 R118, P6, R38, R3, RZ ;  /* 0x0000000326767210 */ /* 0x002fe20007fde0ff */
[----:B--2---:R-:W-:-:S04]  /*9500*/  IMAD R5, R42, 0x2, R4 ;  /* 0x000000022a057824 */ /* 0x004fc800078e0204 */
[----:B------:R1:W-:Y:S01]  /*9510*/  STL [R1+0x298], R118 ;  /* 0x0002987601007387 */ /* 0x0003e20000100800 */
[----:B0-----:R-:W-:-:S03]  /*9520*/  IADD3 R120, P1, R41, R3, RZ ;  /* 0x0000000329787210 */ /* 0x001fc60007f3e0ff */
[----:B------:R0:W-:Y:S01]  /*9530*/  STL [R1+0x2d8], R119 ;  /* 0x0002d87701007387 */ /* 0x0001e20000100800 */
[----:B------:R-:W-:-:S03]  /*9540*/  IMAD R35, R42, 0x2, R5 ;  /* 0x000000022a237824 */ /* 0x000fc600078e0205 */
[----:B------:R2:W-:Y:S01]  /*9550*/  STL [R1+0x318], R120 ;  /* 0x0003187801007387 */ /* 0x0005e20000100800 */
[----:B------:R-:W-:Y:S01]  /*9560*/  IMAD R36, R42, 0x2, R35 ;  /* 0x000000022a247824 */ /* 0x000fe200078e0223 */
[-C--:B-1----:R-:W-:Y:S02]  /*9570*/  IADD3 R118, P4, R43, R3.reuse, RZ ;  /* 0x000000032b767210 */ /* 0x082fe40007f9e0ff */
[----:B0-----:R-:W-:-:S03]  /*9580*/  IADD3 R119, P5, R44, R3, RZ ;  /* 0x000000032c777210 */ /* 0x001fc60007fbe0ff */
[----:B------:R0:W-:Y:S01]  /*9590*/  STL [R1+0x358], R118 ;  /* 0x0003587601007387 */ /* 0x0001e20000100800 */
[----:B--2---:R-:W-:-:S03]  /*95a0*/  LEA.HI.X.SX32 R120, R37, R2, 0x1, P0 ;  /* 0x0000000225787211 */ /* 0x004fc600000f0eff */
[----:B------:R1:W-:Y:S01]  /*95b0*/  STL [R1+0x398], R119 ;  /* 0x0003987701007387 */ /* 0x0003e20000100800 */
[----:B------:R-:W-:-:S03]  /*95c0*/  IMAD R37, R42, 0x4, R36 ;  /* 0x000000042a257824 */ /* 0x000fc600078e0224 */
[----:B------:R2:W-:Y:S01]  /*95d0*/  STL [R1+0x254], R120 ;  /* 0x0002547801007387 */ /* 0x0005e20000100800 */
[----:B0-----:R-:W-:Y:S02]  /*95e0*/  IADD3 R118, P3, R45, R3, RZ ;  /* 0x000000032d767210 */ /* 0x001fe40007f7e0ff */
[----:B-1----:R-:W-:-:S03]  /*95f0*/  LEA.HI.X.SX32 R119, R38, R2, 0x1, P6 ;  /* 0x0000000226777211 */ /* 0x002fc600030f0eff */
[----:B------:R0:W-:Y:S01]  /*9600*/  STL [R1+0x3d8], R118 ;  /* 0x0003d87601007387 */ /* 0x0001e20000100800 */
[----:B------:R-:W-:Y:S01]  /*9610*/  IMAD R38, R42, 0x2, R37 ;  /* 0x000000022a267824 */ /* 0x000fe200078e0225 */
[-C--:B--2---:R-:W-:Y:S02]  /*9620*/  IADD3 R120, P0, R46, R3.reuse, RZ ;  /* 0x000000032e787210 */ /* 0x084fe40007f1e0ff */
        /* <DEDUP_REMOVED lines=13> */
[----:B------:R-:W-:Y:S01]  /*9700*/  STL [R1+0x270], R120 ;  /* 0x0002707801007387 */ /* 0x000fe20000100800 */
[----:B0-----:R-:W-:Y:S02]  /*9710*/  LEA.HI.X.SX32 R118, R44, R2, 0x1, P5 ;  /* 0x000000022c767211 */ /* 0x001fe400028f0eff */
[----:B-1----:R-:W-:-:S03]  /*9720*/  IADD3 R119, P5, R6, R3, RZ ;  /* 0x0000000306777210 */ /* 0x002fc60007fbe0ff */
[----:B------:R0:W-:Y:S04]  /*9730*/  STL [R1+0x394], R118 ;  /* 0x0003947601007387 */ /* 0x0001e80000100800 */
[----:B------:R1:W-:Y:S01]  /*9740*/  STL [R1+0x278], R119 ;  /* 0x0002787701007387 */ /* 0x0003e20000100800 */
[-C--:B0-----:R-:W-:Y:S02]  /*9750*/  LEA.HI.X.SX32 R118, R45, R2.reuse, 0x1, P3 ;  /* 0x000000022d767211 */ /* 0x081fe400018f0eff */
[----:B------:R-:W-:Y:S02]  /*9760*/  CS2R R44, SRZ ;  /* 0x00000000002c7805 */ /* 0x000fe4000001ff00 */
[----:B------:R-:W-:Y:S02]  /*9770*/  IADD3 R120, P3, R7, R3, RZ ;  /* 0x0000000307787210 */ /* 0x000fe40007f7e0ff */
[----:B-1----:R-:W-:Y:S01]  /*9780*/  LEA.HI.X.SX32 R119, R46, R2, 0x1, P0 ;  /* 0x000000022e777211 */ /* 0x002fe200000f0eff */
[----:B------:R0:W-:Y:S01]  /*9790*/  STL [R1+0x3d4], R118 ;  /* 0x0003d47601007387 */ /* 0x0001e20000100800 */
[----:B------:R-:W-:-:S03]  /*97a0*/  CS2R R46, SRZ ;  /* 0x00000000002e7805 */ /* 0x000fc6000001ff00 */
        /* <DEDUP_REMOVED lines=8> */
[----:B0-----:R-:W-:Y:S01]  /*9830*/  LEA.HI.X.SX32 R118, R39, R2, 0x1, P1 ;  /* 0x0000000227767211 */ /* 0x001fe200008f0eff */
[----:B------:R-:W-:Y:S01]  /*9840*/  IMAD R39, R42, 0x2, R38 ;  /* 0x000000022a277824 */ /* 0x000fe200078e0226 */
[----:B-1----:R-:W-:-:S03]  /*9850*/  IADD3 R120, P1, R25, R3, RZ ;  /* 0x0000000319787210 */ /* 0x002fc60007f3e0ff */
[----:B------:R0:W-:Y:S01]  /*9860*/  STL [R1+0x264], R118 ;  /* 0x0002647601007387 */ /* 0x0001e20000100800 */
[----:B------:R-:W-:Y:S01]  /*9870*/  IMAD R40, R42, 0x2, R39 ;  /* 0x000000022a287824 */ /* 0x000fe200078e0227 */
[----:B--2---:R-:W-:Y:S02]  /*9880*/  LEA.HI.X.SX32 R119, R142, R2, 0x1, P4 ;  /* 0x000000028e777211 */ /* 0x004fe400020f0eff */
[----:B------:R-:W-:Y:S04]  /*9890*/  STL [R1+0x2a0], R120 ;  /* 0x0002a07801007387 */ /* 0x000fe80000100800 */
[----:B------:R1:W-:Y:S01]  /*98a0*/  STL [R1+0x26c], R119 ;  /* 0x00026c7701007387 */ /* 0x0003e20000100800 */
[----:B0-----:R-:W-:-:S05]  /*98b0*/  IADD3 R118, P4, R26, R3, RZ ;  /* 0x000000031a767210 */ /* 0x001fca0007f9e0ff */
[----:B------:R0:W-:Y:S01]  /*98c0*/  STL [R1+0x2a8], R118 ;  /* 0x0002a87601007387 */ /* 0x0001e20000100800 */
[----:B-1----:R-:W-:Y:S02]  /*98d0*/  LEA.HI.X.SX32 R119, R6, R2, 0x1, P5 ;  /* 0x0000000206777211 */ /* 0x002fe400028f0eff */
[----:B------:R-:W-:-:S03]  /*98e0*/  IADD3 R6, P5, R27, R3, RZ ;  /* 0x000000031b067210 */ /* 0x000fc60007fbe0ff */
[----:B------:R1:W-:Y:S01]  /*98f0*/  STL [R1+0x274], R119 ;  /* 0x0002747701007387 */ /* 0x0003e20000100800 */
[-C--:B0-----:R-:W-:Y:S01]  /*9900*/  LEA.HI.X.SX32 R118, R7, R2.reuse, 0x1, P3 ;  /* 0x0000000207767211 */ /* 0x081fe200018f0eff */
[----:B------:R-:W-:Y:S02]  /*9910*/  IMAD R7, R42, 0x2, R40 ;  /* 0x000000022a077824 */ /* 0x000fe400078e0228 */
[----:B------:R0:W-:Y:S04]  /*9920*/  STL [R1+0x2b0], R6 ;  /* 0x0002b00601007387 */ /* 0x0001e80000100800 */
[----:B------:R2:W-:Y:S01]  /*9930*/  STL [R1+0x27c], R118 ;  /* 0x00027c7601007387 */ /* 0x0005e20000100800 */
[----:B-1----:R-:W-:Y:S02]  /*9940*/  LEA.HI.X.SX32 R119, R24, R2, 0x1, P2 ;  /* 0x0000000218777211 */ /* 0x002fe400010f0eff */
[----:B0-----:R-:W-:-:S02]  /*9950*/  IADD3 R6, P3, R28, R3, RZ ;  /* 0x000000031c067210 */ /* 0x001fc40007f7e0ff */
[----:B--2---:R-:W-:-:S03]  /*9960*/  LEA.HI.X.SX32 R118, R8, R2, 0x1, P0 ;  /* 0x0000000208767211 */ /* 0x004fc600000f0eff */
[----:B------:R0:W-:Y:S01]  /*9970*/  STL [R1+0x2b8], R6 ;  /* 0x0002b80601007387 */ /* 0x0001e20000100800 */
[----:B------:R-:W-:-:S03]  /*9980*/  IADD3 R8, P0, R29, R3, RZ ;  /* 0x000000031d087210 */ /* 0x000fc60007f1e0ff */
[----:B------:R1:W-:Y:S04]  /*9990*/  STL [R1+0x284], R118 ;  /* 0x0002847601007387 */ /* 0x0003e80000100800 */
[----:B------:R2:W-:Y:S01]  /*99a0*/  STL [R1+0x2c0], R8 ;  /* 0x0002c00801007387 */ /* 0x0005e20000100800 */
[----:B0-----:R-:W-:-:S03]  /*99b0*/  IMAD R6, R42, 0x2, R7 ;  /* 0x000000022a067824 */ /* 0x001fc600078e0207 */
[----:B------:R0:W-:Y:S01]  /*99c0*/  STL [R1+0x28c], R119 ;  /* 0x00028c7701007387 */ /* 0x0001e20000100800 */
[----:B-1----:R-:W-:Y:S02]  /*99d0*/  IADD3 R118, P2, R30, R3, RZ ;  /* 0x000000031e767210 */ /* 0x002fe40007f5e0ff */
[----:B--2---:R-:W-:-:S03]  /*99e0*/  LEA.HI.X.SX32 R8, R25, R2, 0x1, P1 ;  /* 0x0000000219087211 */ /* 0x004fc600008f0eff */
[----:B------:R-:W-:Y:S01]  /*99f0*/  STL [R1+0x2c8], R118 ;  /* 0x0002c87601007387 */ /* 0x000fe20000100800 */
[C---:B------:R-:W-:Y:S01]  /*9a00*/  IMAD R25, R42.reuse, 0x2, R6 ;  /* 0x000000022a197824 */ /* 0x040fe200078e0206 */
[----:B0-----:R-:W-:Y:S02]  /*9a10*/  IADD3 R119, P1, R31, R3, RZ ;  /* 0x000000031f777210 */ /* 0x001fe40007f3e0ff */
[----:B------:R0:W-:Y:S01]  /*9a20*/  STL [R1+0x29c], R8 ;  /* 0x00029c0801007387 */ /* 0x0001e20000100800 */
[----:B------:R-:W-:-:S03]  /*9a30*/  IMAD R24, R42, 0x4, R25 ;  /* 0x000000042a187824 */ /* 0x000fc600078e0219 */
[----:B------:R-:W-:Y:S01]  /*9a40*/  STL [R1+0x2d0], R119 ;  /* 0x0002d07701007387 */ /* 0x000fe20000100800 */
[----:B0-----:R-:W-:Y:S02]  /*9a50*/  LEA.HI.X.SX32 R8, R26, R2, 0x1, P4 ;  /* 0x000000021a087211 */ /* 0x001fe400020f0eff */
[----:B------:R-:W-:-:S03]  /*9a60*/  IADD3 R118, P4, R32, R3, RZ ;  /* 0x0000000320767210 */ /* 0x000fc60007f9e0ff */
[----:B------:R0:W-:Y:S04]  /*9a70*/  STL [R1+0x2a4], R8 ;  /* 0x0002a40801007387 */ /* 0x0001e80000100800 */
[----:B------:R1:W-:Y:S01]  /*9a80*/  STL [R1+0x2e0], R118 ;  /* 0x0002e07601007387 */ /* 0x0003e20000100800 */
[-C--:B0-----:R-:W-:Y:S02]  /*9a90*/  LEA.HI.X.SX32 R8, R27, R2.reuse, 0x1, P5 ;  /* 0x000000021b087211 */ /* 0x081fe400028f0eff */
[-C--:B------:R-:W-:Y:S02]  /*9aa0*/  IADD3 R119, P5, R33, R3.reuse, RZ ;  /* 0x0000000321777210 */ /* 0x080fe40007fbe0ff */
[----:B-1----:R-:W-:Y:S01]  /*9ab0*/  LEA.HI.X.SX32 R118, R28, R2, 0x1, P3 ;  /* 0x000000021c767211 */ /* 0x002fe200018f0eff */
[----:B------:R0:W-:Y:S01]  /*9ac0*/  STL [R1+0x2ac], R8 ;  /* 0x0002ac0801007387 */ /* 0x0001e20000100800 */
[----:B------:R-:W-:-:S03]  /*9ad0*/  IADD3 R120, P3, R34, R3, RZ ;  /* 0x0000000322787210 */ /* 0x000fc60007f7e0ff */
[----:B------:R1:W-:Y:S04]  /*9ae0*/  STL [R1+0x2e8], R119 ;  /* 0x0002e87701007387 */ /* 0x0003e80000100800 */
[----:B------:R2:W-:Y:S01]  /*9af0*/  STL [R1+0x2b4], R118 ;  /* 0x0002b47601007387 */ /* 0x0005e20000100800 */
[----:B0-----:R-:W-:-:S03]  /*9b00*/  IMAD R8, R42, 0x2, R24 ;  /* 0x000000022a087824 */ /* 0x001fc600078e0218 */
[----:B------:R0:W-:Y:S01]  /*9b10*/  STL [R1+0x2f0], R120 ;  /* 0x0002f07801007387 */ /* 0x0001e20000100800 */
[----:B-1----:R-:W-:Y:S01]  /*9b20*/  LEA.HI.X.SX32 R119, R29, R2, 0x1, P0 ;  /* 0x000000021d777211 */ /* 0x002fe200000f0eff */
[----:B------:R-:W-:Y:S01]  /*9b30*/  IMAD R41, R42, 0x2, R8 ;  /* 0x000000022a297824 */ /* 0x000fe200078e0208 */
[----:B--2---:R-:W-:-:S03]  /*9b40*/  IADD3 R118, P0, R4, R3, RZ ;  /* 0x0000000304767210 */ /* 0x004fc60007f1e0ff */
[----:B------:R1:W-:Y:S01]  /*9b50*/  STL [R1+0x2bc], R119 ;  /* 0x0002bc7701007387 */ /* 0x0003e20000100800 */
[----:B------:R-:W-:Y:S01]  /*9b60*/  IMAD R28, R42, 0x2, R41 ;  /* 0x000000022a1c7824 */ /* 0x000fe200078e0229 */
[----:B0-----:R-:W-:Y:S02]  /*9b70*/  LEA.HI.X.SX32 R120, R30, R2, 0x1, P2 ;  /* 0x000000021e787211 */ /* 0x001fe400010f0eff */
[----:B------:R0:W-:Y:S01]  /*9b80*/  STL [R1+0x2f8], R118 ;  /* 0x0002f87601007387 */ /* 0x0001e20000100800 */
[----:B------:R-:W-:-:S03]  /*9b90*/  IMAD R27, R42, 0x2, R28 ;  /* 0x000000022a1b7824 */ /* 0x000fc600078e021c */
[----:B------:R2:W-:Y:S01]  /*9ba0*/  STL [R1+0x2c4], R120 ;  /* 0x0002c47801007387 */ /* 0x0005e20000100800 */
[----:B------:R-:W-:Y:S01]  /*9bb0*/  IMAD R30, R42, 0x2, R27 ;  /* 0x000000022a1e7824 */ /* 0x000fe200078e021b */
[----:B-1----:R-:W-:Y:S02]  /*9bc0*/  IADD3 R119, P2, R5, R3, RZ ;  /* 0x0000000305777210 */ /* 0x002fe40007f5e0ff */
[----:B0-----:R-:W-:-:S03]  /*9bd0*/  LEA.HI.X.SX32 R118, R31, R2, 0x1, P1 ;  /* 0x000000021f767211 */ /* 0x001fc600008f0eff */
        /* <DEDUP_REMOVED lines=10> */
[-C--:B0-----:R-:W-:Y:S02]  /*9c80*/  LEA.HI.X.SX32 R119, R34, R2.reuse, 0x1, P3 ;  /* 0x0000000222777211 */ /* 0x081fe400018f0eff */
[----:B-1----:R-:W-:-:S03]  /*9c90*/  LEA.HI.X.SX32 R118, R4, R2, 0x1, P0 ;  /* 0x0000000204767211 */ /* 0x002fc600000f0eff */
[----:B------:R0:W-:Y:S01]  /*9ca0*/  STL [R1+0x2ec], R119 ;  /* 0x0002ec7701007387 */ /* 0x0001e20000100800 */
[-C--:B------:R-:W-:Y:S02]  /*9cb0*/  LEA.HI.X.SX32 R4, R5, R2.reuse, 0x1, P2 ;  /* 0x0000000205047211 */ /* 0x080fe400010f0eff */
[-C--:B------:R-:W-:Y:S01]  /*9cc0*/  LEA.HI.X.SX32 R5, R36, R2.reuse, 0x1, P4 ;  /* 0x0000000224057211 */ /* 0x080fe200020f0eff */
[----:B------:R1:W-:Y:S04]  /*9cd0*/  STL [R1+0x2f4], R118 ;  /* 0x0002f47601007387 */ /* 0x0003e80000100800 */
[----:B------:R2:W-:Y:S01]  /*9ce0*/  STL [R1+0x2fc], R4 ;  /* 0x0002fc0401007387 */ /* 0x0005e20000100800 */
[----:B0-----:R-:W-:Y:S02]  /*9cf0*/  IADD3 R119, P0, R37, R3, RZ ;  /* 0x0000000325777210 */ /* 0x001fe40007f1e0ff */
[----:B-1----:R-:W-:-:S02]  /*9d00*/  LEA.HI.X.SX32 R118, R35, R2, 0x1, P1 ;  /* 0x0000000223767211 */ /* 0x002fc400008f0eff */
[----:B------:R-:W-:Y:S01]  /*9d10*/  CS2R R34, SRZ ;  /* 0x0000000000227805 */ /* 0x000fe2000001ff00 */
[C---:B--2---:R-:W-:Y:S02]  /*9d20*/  IMAD R4, R42.reuse, 0x2, R30 ;  /* 0x000000022a047824 */ /* 0x044fe400078e021e */
[----:B------:R0:W-:Y:S02]  /*9d30*/  STL [R1+0x304], R118 ;  /* 0x0003047601007387 */ /* 0x0001e40000100800 */
[C---:B------:R-:W-:Y:S02]  /*9d40*/  IMAD R26, R42.reuse, 0x4, R4 ;  /* 0x000000042a1a7824 */ /* 0x040fe400078e0204 */
[----:B------:R1:W-:Y:S02]  /*9d50*/  STL [R1+0x30c], R5 ;  /* 0x00030c0501007387 */ /* 0x0003e40000100800 */
[----:B------:R-:W-:Y:S02]  /*9d60*/  IMAD R29, R42, 0x2, R26 ;  /* 0x000000022a1d7824 */ /* 0x000fe400078e021a */
[----:B------:R2:W-:Y:S01]  /*9d70*/  STL [R1+0x320], R119 ;  /* 0x0003207701007387 */ /* 0x0005e20000100800 */
[-C--:B0-----:R-:W-:Y:S01]  /*9d80*/  IADD3 R118, P1, R38, R3.reuse, RZ ;  /* 0x0000000326767210 */ /* 0x081fe20007f3e0ff */
[----:B------:R-:W-:Y:S01]  /*9d90*/  IMAD R31, R42, 0x2, R29 ;  /* 0x000000022a1f7824 */ /* 0x000fe200078e021d */
[----:B-1----:R-:W-:-:S03]  /*9da0*/  IADD3 R5, P2, R39, R3, RZ ;  /* 0x0000000327057210 */ /* 0x002fc60007f5e0ff */
[----:B------:R0:W-:Y:S01]  /*9db0*/  STL [R1+0x328], R118 ;  /* 0x0003287601007387 */ /* 0x0001e20000100800 */
[----:B--2---:R-:W-:-:S03]  /*9dc0*/  LEA.HI.X.SX32 R119, R37, R2, 0x1, P0 ;  /* 0x0000000225777211 */ /* 0x004fc600000f0eff */
[----:B------:R1:W-:Y:S01]  /*9dd0*/  STL [R1+0x330], R5 ;  /* 0x0003300501007387 */ /* 0x0003e20000100800 */
[----:B------:R-:W-:-:S03]  /*9de0*/  CS2R R36, SRZ ;  /* 0x0000000000247805 */ /* 0x000fc6000001ff00 */
[----:B------:R2:W-:Y:S01]  /*9df0*/  STL [R1+0x31c], R119 ;  /* 0x00031c7701007387 */ /* 0x0005e20000100800 */
[-C--:B0-----:R-:W-:Y:S02]  /*9e00*/  LEA.HI.X.SX32 R118, R38, R2.reuse, 0x1, P1 ;  /* 0x0000000226767211 */ /* 0x081fe400008f0eff */
[----:B-1----:R-:W-:-:S03]  /*9e10*/  LEA.HI.X.SX32 R5, R39, R2, 0x1, P2 ;  /* 0x0000000227057211 */ /* 0x002fc600010f0eff */
[----:B------:R0:W-:Y:S01]  /*9e20*/  STL [R1+0x324], R118 ;  /* 0x0003247601007387 */ /* 0x0001e20000100800 */
[----:B------:R-:W-:Y:S02]  /*9e30*/  CS2R R38, SRZ ;  /* 0x0000000000267805 */ /* 0x000fe4000001ff00 */
[-C--:B--2---:R-:W-:Y:S01]  /*9e40*/  IADD3 R119, P0, R40, R3.reuse, RZ ;  /* 0x0000000328777210 */ /* 0x084fe20007f1e0ff */
[----:B------:R1:W-:Y:S04]  /*9e50*/  STL [R1+0x32c], R5 ;  /* 0x00032c0501007387 */ /* 0x0003e80000100800 */
[----:B------:R-:W-:Y:S01]  /*9e60*/  STL [R1+0x338], R119 ;  /* 0x0003387701007387 */ /* 0x000fe20000100800 */
[-C--:B0-----:R-:W-:Y:S02]  /*9e70*/  IADD3 R118, P2, R6, R3.reuse, RZ ;  /* 0x0000000306767210 */ /* 0x081fe40007f5e0ff */
[----:B-1----:R-:W-:-:S02]  /*9e80*/  IADD3 R5, P1, R7, R3, RZ ;  /* 0x0000000307057210 */ /* 0x002fc40007f3e0ff */
[-C--:B------:R-:W-:Y:S02]  /*9e90*/  LEA.HI.X.SX32 R6, R6, R2.reuse, 0x1, P2 ;  /* 0x0000000206067211 */ /* 0x080fe400010f0eff */
[-C--:B------:R-:W-:Y:S01]  /*9ea0*/  LEA.HI.X.SX32 R7, R7, R2.reuse, 0x1, P1 ;  /* 0x0000000207077211 */ /* 0x080fe200008f0eff */
[----:B------:R0:W-:Y:S04]  /*9eb0*/  STL [R1+0x340], R5 ;  /* 0x0003400501007387 */ /* 0x0001e80000100800 */
[----:B------:R1:W-:Y:S01]  /*9ec0*/  STL [R1+0x348], R118 ;  /* 0x0003487601007387 */ /* 0x0003e20000100800 */
[----:B0-----:R-:W-:Y:S02]  /*9ed0*/  LEA.HI.X.SX32 R5, R40, R2, 0x1, P0 ;  /* 0x0000000228057211 */ /* 0x001fe400000f0eff */
[----:B-1----:R-:W-:-:S03]  /*9ee0*/  IADD3 R118, P0, R25, R3, RZ ;  /* 0x0000000319767210 */ /* 0x002fc60007f1e0ff */
[----:B------:R0:W-:Y:S04]  /*9ef0*/  STL [R1+0x334], R5 ;  /* 0x0003340501007387 */ /* 0x0001e80000100800 */
[----:B------:R1:W-:Y:S04]  /*9f00*/  STL [R1+0x33c], R7 ;  /* 0x00033c0701007387 */ /* 0x0003e80000100800 */
[----:B------:R2:W-:Y:S01]  /*9f10*/  STL [R1+0x344], R6 ;  /* 0x0003440601007387 */ /* 0x0005e20000100800 */
[----:B0-----:R-:W-:-:S03]  /*9f20*/  IMAD R5, R42, 0x2, R31 ;  /* 0x000000022a057824 */ /* 0x001fc600078e021f */
[----:B------:R0:W-:Y:S01]  /*9f30*/  STL [R1+0x350], R118 ;  /* 0x0003507601007387 */ /* 0x0001e20000100800 */
[-C--:B-1----:R-:W-:Y:S01]  /*9f40*/  IADD3 R7, P2, R8, R3.reuse, RZ ;  /* 0x0000000308077210 */ /* 0x082fe20007f5e0ff */
[----:B------:R-:W-:Y:S01]  /*9f50*/  IMAD R32, R42, 0x2, R5 ;  /* 0x000000022a207824 */ /* 0x000fe200078e0205 */
[-C--:B--2---:R-:W-:Y:S02]  /*9f60*/  IADD3 R6, P1, R24, R3.reuse, RZ ;  /* 0x0000000318067210 */ /* 0x084fe40007f3e0ff */
[-C--:B------:R-:W-:Y:S02]  /*9f70*/  LEA.HI.X.SX32 R8, R8, R2.reuse, 0x1, P2 ;  /* 0x0000000208087211 */ /* 0x080fe400010f0eff */
[----:B0-----:R-:W-:Y:S01]  /*9f80*/  IADD3 R118, P2, R27, R3, RZ ;  /* 0x000000031b767210 */ /* 0x001fe20007f5e0ff */
[----:B------:R0:W-:Y:S04]  /*9f90*/  STL [R1+0x360], R6 ;  /* 0x0003600601007387 */ /* 0x0001e80000100800 */
[----:B------:R1:W-:Y:S01]  /*9fa0*/  STL [R1+0x368], R7 ;  /* 0x0003680701007387 */ /* 0x0003e20000100800 */
[----:B0-----:R-:W-:-:S02]  /*9fb0*/  LEA.HI.X.SX32 R6, R25, R2, 0x1, P0 ;  /* 0x0000000219067211 */ /* 0x001fc400000f0eff */
[----:B-1----:R-:W-:-:S03]  /*9fc0*/  LEA.HI.X.SX32 R7, R24, R2, 0x1, P1 ;  /* 0x0000000218077211 */ /* 0x002fc600008f0eff */
[----:B------:R0:W-:Y:S04]  /*9fd0*/  STL [R1+0x34c], R6 ;  /* 0x00034c0601007387 */ /* 0x0001e80000100800 */
[----:B------:R1:W-:Y:S04]  /*9fe0*/  STL [R1+0x35c], R7 ;  /* 0x00035c0701007387 */ /* 0x0003e80000100800 */
[----:B------:R2:W-:Y:S01]  /*9ff0*/  STL [R1+0x364], R8 ;  /* 0x0003640801007387 */ /* 0x0005e20000100800 */
[----:B0-----:R-:W-:Y:S01]  /*a000*/  IMAD R6, R42, 0x2, R32 ;  /* 0x000000022a067824 */ /* 0x001fe200078e0220 */
[----:B-1----:R-:W-:-:S02]  /*a010*/  IADD3 R7, P0, R41, R3, RZ ;  /* 0x0000000329077210 */ /* 0x002fc40007f1e0ff */
[----:B--2---:R-:W-:-:S03]  /*a020*/  IADD3 R8, P1, R28, R3, RZ ;  /* 0x000000031c087210 */ /* 0x004fc60007f3e0ff */
[----:B------:R0:W-:Y:S01]  /*a030*/  STL [R1+0x370], R7 ;  /* 0x0003700701007387 */ /* 0x0001e20000100800 */
[----:B------:R-:W-:-:S03]  /*a040*/  LEA.HI.X.SX32 R119, R28, R2, 0x1, P1 ;  /* 0x000000021c777211 */ /* 0x000fc600008f0eff */
[----:B------:R1:W-:Y:S04]  /*a050*/  STL [R1+0x378], R8 ;  /* 0x0003780801007387 */ /* 0x0003e80000100800 */
[----:B------:R2:W-:Y:S01]  /*a060*/  STL [R1+0x380], R118 ;  /* 0x0003807601007387 */ /* 0x0005e20000100800 */
[----:B0-----:R-:W-:Y:S01]  /*a070*/  IMAD R7, R42, 0x2, R6 ;  /* 0x000000022a077824 */ /* 0x001fe200078e0206 */
[----:B-1----:R-:W-:Y:S02]  /*a080*/  LEA.HI.X.SX32 R8, R41, R2, 0x1, P0 ;  /* 0x0000000229087211 */ /* 0x002fe400000f0eff */
[----:B------:R-:W-:Y:S02]  /*a090*/  CS2R R40, SRZ ;  /* 0x0000000000287805 */ /* 0x000fe4000001ff00 */
[----:B------:R-:W-:-:S02]  /*a0a0*/  IADD3 R120, P0, R30, R3, RZ ;  /* 0x000000031e787210 */ /* 0x000fc40007f1e0ff */
[----:B--2---:R-:W-:Y:S01]  /*a0b0*/  LEA.HI.X.SX32 R118, R27, R2, 0x1, P2 ;  /* 0x000000021b767211 */ /* 0x004fe200010f0eff */
[----:B------:R0:W-:Y:S04]  /*a0c0*/  STL [R1+0x36c], R8 ;  /* 0x00036c0801007387 */ /* 0x0001e80000100800 */
[----:B------:R1:W-:Y:S04]  /*a0d0*/  STL [R1+0x374], R119 ;  /* 0x0003747701007387 */ /* 0x0003e80000100800 */
[----:B------:R2:W-:Y:S01]  /*a0e0*/  STL [R1+0x37c], R118 ;  /* 0x00037c7601007387 */ /* 0x0005e20000100800 */
[----:B0-----:R-:W-:-:S03]  /*a0f0*/  IMAD R8, R42, 0x4, R7 ;  /* 0x000000042a087824 */ /* 0x001fc600078e0207 */
[----:B------:R0:W-:Y:S01]  /*a100*/  STL [R1+0x388], R120 ;  /* 0x0003887801007387 */ /* 0x0001e20000100800 */
[-C--:B-1----:R-:W-:Y:S01]  /*a110*/  IADD3 R119, P1, R4, R3.reuse, RZ ;  /* 0x0000000304777210 */ /* 0x082fe20007f3e0ff */
[----:B------:R-:W-:Y:S01]  /*a120*/  IMAD R24, R42, 0x2, R8 ;  /* 0x000000022a187824 */ /* 0x000fe200078e0208 */
[----:B--2---:R-:W-:-:S03]  /*a130*/  IADD3 R118, P2, R26, R3, RZ ;  /* 0x000000031a767210 */ /* 0x004fc60007f5e0ff */
[----:B------:R1:W-:Y:S01]  /*a140*/  STL [R1+0x390], R119 ;  /* 0x0003907701007387 */ /* 0x0003e20000100800 */
[----:B0-----:R-:W-:-:S03]  /*a150*/  LEA.HI.X.SX32 R120, R30, R2, 0x1, P0 ;  /* 0x000000021e787211 */ /* 0x001fc600000f0eff */
[----:B------:R0:W-:Y:S04]  /*a160*/  STL [R1+0x3a0], R118 ;  /* 0x0003a07601007387 */ /* 0x0001e80000100800 */
[----:B------:R2:W-:Y:S01]  /*a170*/  STL [R1+0x384], R120 ;  /* 0x0003847801007387 */ /* 0x0005e20000100800 */
[-C--:B-1----:R-:W-:Y:S01]  /*a180*/  LEA.HI.X.SX32 R119, R4, R2.reuse, 0x1, P1 ;  /* 0x0000000204777211 */ /* 0x082fe200008f0eff */
[----:B------:R-:W-:Y:S01]  /*a190*/  IMAD R4, R42, 0x2, R24 ;  /* 0x000000022a047824 */ /* 0x000fe200078e0218 */
[----:B0-----:R-:W-:-:S03]  /*a1a0*/  LEA.HI.X.SX32 R118, R26, R2, 0x1, P2 ;  /* 0x000000021a767211 */ /* 0x001fc600010f0eff */
[----:B------:R0:W-:Y:S01]  /*a1b0*/  STL [R1+0x38c], R119 ;  /* 0x00038c7701007387 */ /* 0x0001e20000100800 */
[----:B------:R-:W-:Y:S01]  /*a1c0*/  IMAD R26, R42, 0x2, R4 ;  /* 0x000000022a1a7824 */ /* 0x000fe200078e0204 */
[-C--:B--2---:R-:W-:Y:S02]  /*a1d0*/  IADD3 R120, P0, R29, R3.reuse, RZ ;  /* 0x000000031d787210 */ /* 0x084fe40007f1e0ff */
[----:B------:R1:W-:Y:S04]  /*a1e0*/  STL [R1+0x39c], R118 ;  /* 0x00039c7601007387 */ /* 0x0003e80000100800 */
[----:B------:R2:W-:Y:S01]  /*a1f0*/  STL [R1+0x3a8], R120 ;  /* 0x0003a87801007387 */ /* 0x0005e20000100800 */
[-C--:B0-----:R-:W-:Y:S02]  /*a200*/  IADD3 R119, P1, R31, R3.reuse, RZ ;  /* 0x000000031f777210 */ /* 0x081fe40007f3e0ff */
[----:B-1----:R-:W-:-:S03]  /*a210*/  IADD3 R118, P2, R5, R3, RZ ;  /* 0x0000000305767210 */ /* 0x002fc60007f5e0ff */
[----:B------:R0:W-:Y:S01]  /*a220*/  STL [R1+0x3b0], R119 ;  /* 0x0003b07701007387 */ /* 0x0001e20000100800 */
[----:B--2---:R-:W-:-:S03]  /*a230*/  LEA.HI.X.SX32 R120, R29, R2, 0x1, P0 ;  /* 0x000000021d787211 */ /* 0x004fc600000f0eff */
[----:B------:R1:W-:Y:S01]  /*a240*/  STL [R1+0x3b8], R118 ;  /* 0x0003b87601007387 */ /* 0x0003e20000100800 */
[----:B------:R-:W-:-:S03]  /*a250*/  CS2R R28, SRZ ;  /* 0x00000000001c7805 */ /* 0x000fc6000001ff00 */
[----:B------:R2:W-:Y:S01]  /*a260*/  STL [R1+0x3a4], R120 ;  /* 0x0003a47801007387 */ /* 0x0005e20000100800 */
[-C--:B0-----:R-:W-:Y:S02]  /*a270*/  LEA.HI.X.SX32 R119, R31, R2.reuse, 0x1, P1 ;  /* 0x000000021f777211 */ /* 0x081fe400008f0eff */
[----:B------:R-:W-:Y:S02]  /*a280*/  CS2R R30, SRZ ;  /* 0x00000000001e7805 */ /* 0x000fe4000001ff00 */
[----:B-1----:R-:W-:Y:S01]  /*a290*/  LEA.HI.X.SX32 R118, R5, R2, 0x1, P2 ;  /* 0x0000000205767211 */ /* 0x002fe200010f0eff */
[----:B------:R0:W-:Y:S01]  /*a2a0*/  STL [R1+0x3ac], R119 ;  /* 0x0003ac7701007387 */ /* 0x0001e20000100800 */
[----:B------:R-:W-:Y:S01]  /*a2b0*/  IMAD R5, R42, 0x2, R26 ;  /* 0x000000022a057824 */ /* 0x000fe200078e021a */
[----:B--2---:R-:W-:Y:S02]  /*a2c0*/  IADD3 R120, P0, R32, R3, RZ ;  /* 0x0000000320787210 */ /* 0x004fe40007f1e0ff */
[----:B------:R1:W-:Y:S01]  /*a2d0*/  STL [R1+0x3b4], R118 ;  /* 0x0003b47601007387 */ /* 0x0003e20000100800 */
[----:B------:R-:W-:-:S03]  /*a2e0*/  IMAD R25, R42, 0x2, R5 ;  /* 0x000000022a197824 */ /* 0x000fc600078e0205 */
[----:B------:R2:W-:Y:S01]  /*a2f0*/  STL [R1+0x3c0], R120 ;  /* 0x0003c07801007387 */ /* 0x0005e20000100800 */
[-C--:B0-----:R-:W-:Y:S02]  /*a300*/  IADD3 R119, P1, R6, R3.reuse, RZ ;  /* 0x0000000306777210 */ /* 0x081fe40007f3e0ff */
[----:B-1----:R-:W-:-:S03]  /*a310*/  IADD3 R118, P2, R7, R3, RZ ;  /* 0x0000000307767210 */ /* 0x002fc60007f5e0ff */
[----:B------:R0:W-:Y:S01]  /*a320*/  STL [R1+0x3c8], R119 ;  /* 0x0003c87701007387 */ /* 0x0001e20000100800 */
[----:B--2---:R-:W-:-:S03]  /*a330*/  LEA.HI.X.SX32 R120, R32, R2, 0x1, P0 ;  /* 0x0000000220787211 */ /* 0x004fc600000f0eff */
[----:B------:R1:W-:Y:S01]  /*a340*/  STL [R1+0x3d0], R118 ;  /* 0x0003d07601007387 */ /* 0x0003e20000100800 */
[----:B------:R-:W-:-:S03]  /*a350*/  CS2R R32, SRZ ;  /* 0x0000000000207805 */ /* 0x000fc6000001ff00 */
[----:B------:R-:W-:Y:S01]  /*a360*/  STL [R1+0x3bc], R120 ;  /* 0x0003bc7801007387 */ /* 0x000fe20000100800 */
[-C--:B0-----:R-:W-:Y:S01]  /*a370*/  LEA.HI.X.SX32 R119, R6, R2.reuse, 0x1, P1 ;  /* 0x0000000206777211 */ /* 0x081fe200008f0eff */
[----:B------:R-:W-:Y:S01]  /*a380*/  IMAD R6, R42, 0x2, R25 ;  /* 0x000000022a067824 */ /* 0x000fe200078e0219 */
[----:B-1----:R-:W-:-:S03]  /*a390*/  LEA.HI.X.SX32 R118, R7, R2, 0x1, P2 ;  /* 0x0000000207767211 */ /* 0x002fc600010f0eff */
[----:B------:R0:W-:Y:S01]  /*a3a0*/  STL [R1+0x3c4], R119 ;  /* 0x0003c47701007387 */ /* 0x0001e20000100800 */
[----:B------:R-:W-:-:S03]  /*a3b0*/  IADD3 R7, P0, R8, R3, RZ ;  /* 0x0000000308077210 */ /* 0x000fc60007f1e0ff */
[----:B------:R1:W-:Y:S04]  /*a3c0*/  STL [R1+0x3cc], R118 ;  /* 0x0003cc7601007387 */ /* 0x0003e80000100800 */
[----:B------:R2:W-:Y:S01]  /*a3d0*/  STL [R1+0x3e0], R7 ;  /* 0x0003e00701007387 */ /* 0x0005e20000100800 */
[-C--:B0-----:R-:W-:Y:S02]  /*a3e0*/  IADD3 R119, P1, R24, R3.reuse, RZ ;  /* 0x0000000318777210 */ /* 0x081fe40007f3e0ff */
[----:B-1----:R-:W-:-:S03]  /*a3f0*/  IADD3 R118, P2, R4, R3, RZ ;  /* 0x0000000304767210 */ /* 0x002fc60007f5e0ff */
[----:B------:R0:W-:Y:S01]  /*a400*/  STL [R1+0x3e8], R119 ;  /* 0x0003e87701007387 */ /* 0x0001e20000100800 */
[----:B--2---:R-:W-:-:S03]  /*a410*/  IMAD R7, R42, 0x4, R6 ;  /* 0x000000042a077824 */ /* 0x004fc600078e0206 */
[----:B------:R1:W-:Y:S01]  /*a420*/  STL [R1+0x3f0], R118 ;  /* 0x0003f07601007387 */ /* 0x0003e20000100800 */
[-C--:B0-----:R-:W-:Y:S02]  /*a430*/  LEA.HI.X.SX32 R119, R8, R2.reuse, 0x1, P0 ;  /* 0x0000000208777211 */ /* 0x081fe400000f0eff */
[-C--:B------:R-:W-:Y:S01]  /*a440*/  LEA.HI.X.SX32 R8, R4, R2.reuse, 0x1, P2 ;  /* 0x0000000204087211 */ /* 0x080fe200010f0eff */
[----:B------:R-:W-:Y:S01]  /*a450*/  IMAD R4, R42, 0x2, R7 ;  /* 0x000000022a047824 */ /* 0x000fe200078e0207 */
[----:B-1----:R-:W-:Y:S01]  /*a460*/  LEA.HI.X.SX32 R118, R24, R2, 0x1, P1 ;  /* 0x0000000218767211 */ /* 0x002fe200008f0eff */
[----:B------:R0:W-:Y:S02]  /*a470*/  STL [R1+0x3dc], R119 ;  /* 0x0003dc7701007387 */ /* 0x0001e40000100800 */
[----:B------:R-:W-:Y:S02]  /*a480*/  IMAD R24, R42, 0x2, R4 ;  /* 0x000000022a187824 */ /* 0x000fe400078e0204 */
[----:B------:R1:W-:Y:S04]  /*a490*/  STL [R1+0x3e4], R118 ;  /* 0x0003e47601007387 */ /* 0x0003e80000100800 */
[----:B------:R2:W-:Y:S01]  /*a4a0*/  STL [R1+0x3ec], R8 ;  /* 0x0003ec0801007387 */ /* 0x0005e20000100800 */
[----:B0-----:R-:W-:-:S02]  /*a4b0*/  IADD3 R119, P0, R26, R3, RZ ;  /* 0x000000031a777210 */ /* 0x001fc40007f1e0ff */
[----:B-1----:R-:W-:-:S03]  /*a4c0*/  IADD3 R118, P1, R5, R3, RZ ;  /* 0x0000000305767210 */ /* 0x002fc60007f3e0ff */
[----:B------:R0:W-:Y:S01]  /*a4d0*/  STL [R1+0x3f8], R119 ;  /* 0x0003f87701007387 */ /* 0x0001e20000100800 */
[----:B--2---:R-:W-:-:S03]  /*a4e0*/  IADD3 R8, P2, R25, R3, RZ ;  /* 0x0000000319087210 */ /* 0x004fc60007f5e0ff */
[----:B------:R1:W-:Y:S04]  /*a4f0*/  STL [R1+0x400], R118 ;  /* 0x0004007601007387 */ /* 0x0003e80000100800 */
[----:B------:R2:W-:Y:S01]  /*a500*/  STL [R1+0x408], R8 ;  /* 0x0004080801007387 */ /* 0x0005e20000100800 */
[-C--:B0-----:R-:W-:Y:S02]  /*a510*/  LEA.HI.X.SX32 R119, R26, R2.reuse, 0x1, P0 ;  /* 0x000000021a777211 */ /* 0x081fe400000f0eff */
[----:B------:R-:W-:Y:S02]  /*a520*/  CS2R R26, SRZ ;  /* 0x00000000001a7805 */ /* 0x000fe4000001ff00 */
[-C--:B-1----:R-:W-:Y:S01]  /*a530*/  LEA.HI.X.SX32 R118, R25, R2.reuse, 0x1, P2 ;  /* 0x0000000219767211 */ /* 0x082fe200010f0eff */
[----:B------:R0:W-:Y:S01]  /*a540*/  STL [R1+0x3f4], R119 ;  /* 0x0003f47701007387 */ /* 0x0001e20000100800 */
[----:B--2---:R-:W-:Y:S01]  /*a550*/  LEA.HI.X.SX32 R8, R5, R2, 0x1, P1 ;  /* 0x0000000205087211 */ /* 0x004fe200008f0eff */
[----:B------:R-:W-:-:S04]  /*a560*/  IMAD R5, R42, 0x2, R24 ;  /* 0x000000022a057824 */ /* 0x000fc800078e0218 */
[----:B------:R1:W-:Y:S01]  /*a570*/  STL [R1+0x3fc], R8 ;  /* 0x0003fc0801007387 */ /* 0x0003e20000100800 */
[----:B0-----:R-:W-:-:S03]  /*a580*/  IADD3 R119, P2, R4, R3, RZ ;  /* 0x0000000304777210 */ /* 0x001fc60007f5e0ff */
[----:B------:R0:W-:Y:S01]  /*a590*/  STL [R1+0x404], R118 ;  /* 0x0004047601007387 */ /* 0x0001e20000100800 */
[----:B------:R-:W-:Y:S02]  /*a5a0*/  LEA.HI.X.SX32 R4, R4, R2, 0x1, P2 ;  /* 0x0000000204047211 */ /* 0x000fe400010f0eff */
[-C--:B-1----:R-:W-:Y:S02]  /*a5b0*/  IADD3 R8, P0, R6, R3.reuse, RZ ;  /* 0x0000000306087210 */ /* 0x082fe40007f1e0ff */
[----:B0-----:R-:W-:-:S03]  /*a5c0*/  IADD3 R118, P1, R7, R3, RZ ;  /* 0x0000000307767210 */ /* 0x001fc60007f3e0ff */
[----:B------:R0:W-:Y:S04]  /*a5d0*/  STL [R1+0x410], R8 ;  /* 0x0004100801007387 */ /* 0x0001e80000100800 */
[----:B------:R1:W-:Y:S04]  /*a5e0*/  STL [R1+0x420], R118 ;  /* 0x0004207601007387 */ /* 0x0003e80000100800 */
[----:B------:R-:W-:Y:S01]  /*a5f0*/  STL [R1+0x428], R119 ;  /* 0x0004287701007387 */ /* 0x000fe20000100800 */
[----:B0-----:R-:W-:Y:S01]  /*a600*/  IMAD R8, R42, 0x2, R5 ;  /* 0x000000022a087824 */ /* 0x001fe200078e0205 */
[----:B-1----:R-:W-:-:S03]  /*a610*/  LEA.HI.X.SX32 R118, R6, R2, 0x1, P0 ;  /* 0x0000000206767211 */ /* 0x002fc600000f0eff */
[----:B------:R-:W-:Y:S01]  /*a620*/  IMAD R42, R42, 0x2, R8 ;  /* 0x000000022a2a7824 */ /* 0x000fe200078e0208 */
[----:B------:R-:W-:Y:S02]  /*a630*/  LEA.HI.X.SX32 R6, R7, R2, 0x1, P1 ;  /* 0x0000000207067211 */ /* 0x000fe400008f0eff */
[-C--:B------:R-:W-:Y:S01]  /*a640*/  IADD3 R7, P0, R24, R3.reuse, RZ ;  /* 0x0000000318077210 */ /* 0x080fe20007f1e0ff */
[----:B------:R-:W-:Y:S04]  /*a650*/  STL [R1+0x40c], R118 ;  /* 0x00040c7601007387 */ /* 0x000fe80000100800 */
[----:B------:R0:W-:Y:S04]  /*a660*/  STL [R1+0x41c], R6 ;  /* 0x00041c0601007387 */ /* 0x0001e80000100800 */
[----:B------:R1:W-:Y:S04]  /*a670*/  STL [R1+0x424], R4 ;  /* 0x0004240401007387 */ /* 0x0003e80000100800 */
[----:B------:R2:W-:Y:S01]  /*a680*/  STL [R1+0x42c], R7 ;  /* 0x00042c0701007387 */ /* 0x0005e20000100800 */
[----:B0-----:R-:W-:-:S02]  /*a690*/  IADD3 R6, P1, R5, R3, RZ ;  /* 0x0000000305067210 */ /* 0x001fc40007f3e0ff */
[----:B-1----:R-:W-:-:S03]  /*a6a0*/  IADD3 R4, P2, R8, R3, RZ ;  /* 0x0000000308047210 */ /* 0x002fc60007f5e0ff */
[----:B------:R0:W-:Y:S01]  /*a6b0*/  STL [R1+0x430], R6 ;  /* 0x0004300601007387 */ /* 0x0001e20000100800 */
[----:B------:R-:W-:Y:S02]  /*a6c0*/  IADD3 R3, P3, R42, R3, RZ ;  /* 0x000000032a037210 */ /* 0x000fe40007f7e0ff */
[----:B--2---:R-:W-:Y:S01]  /*a6d0*/  LOP3.LUT R7, R9, 0x20, RZ, 0x3c, !PT ;  /* 0x0000002009077812 */ /* 0x004fe200078e3cff */
[----:B------:R1:W-:Y:S04]  /*a6e0*/  STL [R1+0x434], R4 ;  /* 0x0004340401007387 */ /* 0x0003e80000100800 */
[----:B------:R2:W-:Y:S01]  /*a6f0*/  STL [R1+0x250], R3 ;  /* 0x0002500301007387 */ /* 0x0005e20000100800 */
[----:B0-----:R-:W-:Y:S02]  /*a700*/  LEA.HI.X.SX32 R6, R24, R2, 0x1, P0 ;  /* 0x0000000218067211 */ /* 0x001fe400000f0eff */
[----:B------:R-:W-:-:S02]  /*a710*/  CS2R R24, SRZ ;  /* 0x0000000000187805 */ /* 0x000fc4000001ff00 */
[-C--:B-1----:R-:W-:Y:S01]  /*a720*/  LEA.HI.X.SX32 R4, R5, R2.reuse, 0x1, P1 ;  /* 0x0000000205047211 */ /* 0x082fe200008f0eff */
[----:B------:R0:W-:Y:S01]  /*a730*/  STL [R1+0x240], R6 ;  /* 0x0002400601007387 */ /* 0x0001e20000100800 */
[C---:B------:R-:W-:Y:S02]  /*a740*/  LOP3.LUT R5, R9.reuse, 0x40, RZ, 0x3c, !PT ;  /* 0x0000004009057812 */ /* 0x040fe400078e3cff */
[-C--:B--2---:R-:W-:Y:S01]  /*a750*/  LEA.HI.X.SX32 R3, R8, R2.reuse, 0x1, P2 ;  /* 0x0000000208037211 */ /* 0x084fe200010f0eff */
[----:B------:R1:W-:Y:S01]  /*a760*/  STL [R1+0x248], R4 ;  /* 0x0002480401007387 */ /* 0x0003e20000100800 */
[----:B------:R-:W-:Y:S02]  /*a770*/  LEA.HI.X.SX32 R2, R42, R2, 0x1, P3 ;  /* 0x000000022a027211 */ /* 0x000fe400018f0eff */
[----:B------:R-:W-:Y:S02]  /*a780*/  CS2R R42, SRZ ;  /* 0x00000000002a7805 */ /* 0x000fe4000001ff00 */
[C---:B------:R-:W-:Y:S01]  /*a790*/  LOP3.LUT R8, R9.reuse, 0x10, RZ, 0x3c, !PT ;  /* 0x0000001009087812 */ /* 0x040fe200078e3cff */
[----:B------:R2:W-:Y:S01]  /*a7a0*/  STL [R1+0x24c], R3 ;  /* 0x00024c0301007387 */ /* 0x0005e20000100800 */
[----:B0-----:R-:W-:-:S03]  /*a7b0*/  LOP3.LUT R6, R9, 0x30, RZ, 0x3c, !PT ;  /* 0x0000003009067812 */ /* 0x001fc600078e3cff */
[----:B------:R0:W-:Y:S01]  /*a7c0*/  STL [R1+0x244], R2 ;  /* 0x0002440201007387 */ /* 0x0001e20000100800 */
[C---:B-1----:R-:W-:Y:S02]  /*a7d0*/  LOP3.LUT R4, R9.reuse, 0x50, RZ, 0x3c, !PT ;  /* 0x0000005009047812 */ /* 0x042fe400078e3cff */
[----:B--2---:R-:W-:Y:S02]  /*a7e0*/  LOP3.LUT R3, R9, 0x60, RZ, 0x3c, !PT ;  /* 0x0000006009037812 */ /* 0x004fe400078e3cff */
[----:B0-----:R-:W-:-:S05]  /*a7f0*/  SHF.R.S32.HI R2, RZ, 0x7, R144 ;  /* 0x00000007ff027819 */ /* 0x001fca0000011490 */
[----:B------:R0:W-:Y:S02]  /*a800*/  STL [R1+0x484], R2 ;  /* 0x0004840201007387 */ /* 0x0001e40000100800 */
[----:B0-----:R-:W-:-:S07]  /*a810*/  LOP3.LUT R2, R9, 0x70, RZ, 0x3c, !PT ;  /* 0x0000007009027812 */ /* 0x001fce00078e3cff */
.L_x_2:
[----:B------:R-:W2:Y:S04]  /*a820*/  LDL R119, [R1+0x244] ;  /* 0x0002440001777983 */ /* 0x000ea80000100800 */
[----:B------:R-:W2:Y:S01]  /*a830*/  LDL R118, [R1+0x250] ;  /* 0x0002500001767983 */ /* 0x000ea20000100800 */
[----:B------:R-:W-:Y:S01]  /*a840*/  UIMAD UR13, UR4, -0x80, UR5 ;  /* 0xffffff80040d78a4 */ /* 0x000fe2000f8e0205 */
[----:B------:R-:W0:Y:S02]  /*a850*/  S2R R120, SR_TID.X ;  /* 0x0000000000787919 */ /* 0x000e240000002100 */
[----:B------:R1:W-:Y:S04]  /*a860*/  STL [R1+0x6cc], R111 ;  /* 0x0006cc6f01007387 */ /* 0x0003e80000100800 */
[----:B------:R-:W-:Y:S04]  /*a870*/  STL [R1+0x6c8], R89 ;  /* 0x0006c85901007387 */ /* 0x000fe80000100800 */
[----:B------:R-:W-:Y:S04]  /*a880*/  STL [R1+0x6c4], R103 ;  /* 0x0006c46701007387 */ /* 0x000fe80000100800 */
[----:B------:R3:W-:Y:S04]  /*a890*/  STL [R1+0x6c0], R13 ;  /* 0x0006c00d01007387 */ /* 0x0007e80000100800 */
[----:B-----5:R4:W-:Y:S04]  /*a8a0*/  STL [R1+0x568], R0 ;  /* 0x0005680001007387 */ /* 0x0209e80000100800 */
[----:B-1----:R-:W2:Y:S01]  /*a8b0*/  LDL R111, [R1+0x434] ;  /* 0x00043400016f7983 */ /* 0x002ea20000100800 */
[----:B------:R-:W1:Y:S01]  /*a8c0*/  S2R R121, SR_TID.X ;  /* 0x0000000000797919 */ /* 0x000e620000002100 */
[----:B0-----:R-:W-:Y:S01]  /*a8d0*/  SHF.R.U32.HI R120, RZ, 0x6, R120 ;  /* 0x00000006ff787819 */ /* 0x001fe20000011678 */
[----:B---3--:R-:W0:Y:S03]  /*a8e0*/  S2R R13, SR_TID.X ;  /* 0x00000000000d7919 */ /* 0x008e260000002100 */
[----:B------:R-:W-:Y:S01]  /*a8f0*/  SGXT.U32 R120, R120, 0x1 ;  /* 0x000000017878781a */ /* 0x000fe20000000000 */
[----:B------:R-:W3:Y:S03]  /*a900*/  LDL R159, [R1+0x248] ;  /* 0x00024800019f7983 */ /* 0x000ee60000100800 */
[----:B------:R-:W-:Y:S01]  /*a910*/  LOP3.LUT R120, R120, 0x4, RZ, 0xfc, !PT ;  /* 0x0000000478787812 */ /* 0x000fe200078efcff */
[----:B------:R-:W3:Y:S03]  /*a920*/  LDL R103, [R1+0x240] ;  /* 0x0002400001677983 */ /* 0x000ee60000100800 */
[----:B------:R-:W-:Y:S01]  /*a930*/  ISETP.GE.AND P2, PT, R120, UR13, PT ;  /* 0x0000000d78007c0c */ /* 0x000fe2000bf46270 */
[----:B------:R-:W3:Y:S04]  /*a940*/  LDL R89, [R1+0x42c] ;  /* 0x00042c0001597983 */ /* 0x000ee80000100800 */
[----:B------:R-:W3:Y:S01]  /*a950*/  LDL R120, [R1+0x24c] ;  /* 0x00024c0001787983 */ /* 0x000ee20000100800 */
[----:B------:R-:W-:-:S03]  /*a960*/  PRMT R141, RZ, 0x7610, R141 ;  /* 0x00007610ff8d7816 */ /* 0x000fc6000000008d */
[----:B----4-:R-:W4:Y:S01]  /*a970*/  LDL R0, [R1+0x428] ;  /* 0x0004280001007983 */ /* 0x010f220000100800 */
[----:B-1----:R-:W-:-:S04]  /*a980*/  SHF.R.U32.HI R121, RZ, 0x6, R121 ;  /* 0x00000006ff797819 */ /* 0x002fc80000011679 */
[----:B------:R-:W-:-:S04]  /*a990*/  SGXT.U32 R121, R121, 0x1 ;  /* 0x000000017979781a */ /* 0x000fc80000000000 */
[----:B------:R-:W-:-:S04]  /*a9a0*/  LOP3.LUT R121, R121, 0x2, RZ, 0xfc, !PT ;  /* 0x0000000279797812 */ /* 0x000fc800078efcff */
[----:B------:R-:W-:Y:S02]  /*a9b0*/  ISETP.GE.AND P0, PT, R121, UR13, PT ;  /* 0x0000000d79007c0c */ /* 0x000fe4000bf06270 */
[----:B------:R-:W1:Y:S01]  /*a9c0*/  S2R R121, SR_TID.X ;  /* 0x0000000000797919 */ /* 0x000e620000002100 */
[----:B0-----:R-:W-:Y:S02]  /*a9d0*/  SHF.R.U32.HI R13, RZ, 0x6, R13 ;  /* 0x00000006ff0d7819 */ /* 0x001fe4000001160d */
[----:B-1----:R-:W-:-:S04]  /*a9e0*/  SHF.R.U32.HI R121, RZ, 0x6, R121 ;  /* 0x00000006ff797819 */ /* 0x002fc80000011679 */
[----:B------:R-:W-:-:S04]  /*a9f0*/  SGXT.U32 R121, R121, 0x1 ;  /* 0x000000017979781a */ /* 0x000fc80000000000 */
[----:B------:R-:W-:-:S04]  /*aa00*/  LOP3.LUT R121, R121, 0x6, RZ, 0xfc, !PT ;  /* 0x0000000679797812 */ /* 0x000fc800078efcff */
[----:B------:R-:W-:Y:S02]  /*aa10*/  ISETP.GE.AND P3, PT, R121, UR13, PT ;  /* 0x0000000d79007c0c */ /* 0x000fe4000bf66270 */
[----:B------:R-:W4:Y:S01]  /*aa20*/  LDL R121, [R1+0x430] ;  /* 0x0004300001797983 */ /* 0x000f220000100800 */
[----:B------:R-:W-:-:S04]  /*aa30*/  SGXT.U32 R13, R13, 0x1 ;  /* 0x000000010d0d781a */ /* 0x000fc80000000000 */
[----:B------:R-:W-:-:S04]  /*aa40*/  LOP3.LUT R13, R13, 0x8, RZ, 0xfc, !PT ;  /* 0x000000080d0d7812 */ /* 0x000fc800078efcff */
[----:B------:R-:W-:Y:S02]  /*aa50*/  ISETP.GE.AND P4, PT, R13, UR13, PT ;  /* 0x0000000d0d007c0c */ /* 0x000fe4000bf86270 */
[----:B------:R-:W4:Y:S04]  /*aa60*/  LDL R13, [R1+0x424] ;  /* 0x00042400010d7983 */ /* 0x000f280000100800 */
[----:B--2---:R0:W2:Y:S02]  /*aa70*/  @!P0 LDG.E.U8 R141, desc[UR18][R118.64] ;  /* 0x00000012768d8981 */ /* 0x0040a4000c1e1100 */
[----:B0-----:R-:W0:Y:S01]  /*aa80*/  S2R R119, SR_TID.X ;  /* 0x0000000000777919 */ /* 0x001e220000002100 */
[----:B------:R-:W1:Y:S01]  /*aa90*/  S2R R118, SR_TID.X ;  /* 0x0000000000767919 */ /* 0x000e620000002100 */
[----:B0-----:R-:W-:-:S02]  /*aaa0*/  SHF.R.U32.HI R119, RZ, 0x6, R119 ;  /* 0x00000006ff777819 */ /* 0x001fc40000011677 */
[----:B-1----:R-:W-:Y:S02]  /*aab0*/  SHF.R.U32.HI R118, RZ, 0x6, R118 ;  /* 0x00000006ff767819 */ /* 0x002fe40000011676 */
[----:B------:R-:W-:Y:S02]  /*aac0*/  SGXT.U32 R119, R119, 0x1 ;  /* 0x000000017777781a */ /* 0x000fe40000000000 */
[----:B------:R-:W-:Y:S02]  /*aad0*/  SGXT.U32 R118, R118, 0x1 ;  /* 0x000000017676781a */ /* 0x000fe40000000000 */
[----:B------:R-:W-:Y:S02]  /*aae0*/  LOP3.LUT R119, R119, 0xc, RZ, 0xfc, !PT ;  /* 0x0000000c77777812 */ /* 0x000fe400078efcff */
[----:B------:R-:W-:Y:S02]  /*aaf0*/  LOP3.LUT R118, R118, 0xa, RZ, 0xfc, !PT ;  /* 0x0000000a76767812 */ /* 0x000fe400078efcff */
[----:B------:R-:W-:Y:S01]  /*ab00*/  ISETP.GE.AND P0, PT, R119, UR13, PT ;  /* 0x0000000d77007c0c */ /* 0x000fe2000bf06270 */
[----:B---3--:R-:W-:Y:S01]  /*ab10*/  @!P2 IMAD.MOV.U32 R119, RZ, RZ, R120 ;  /* 0x000000ffff77a224 */ /* 0x008fe200078e0078 */
[----:B------:R-:W-:Y:S01]  /*ab20*/  ISETP.GE.AND P1, PT, R118, UR13, PT ;  /* 0x0000000d76007c0c */ /* 0x000fe2000bf26270 */
[----:B------:R-:W-:Y:S01]  /*ab30*/  @!P2 IMAD.MOV.U32 R118, RZ, RZ, R111 ;  /* 0x000000ffff76a224 */ /* 0x000fe200078e006f */
[----:B------:R-:W3:Y:S04]  /*ab40*/  LDL R120, [R1+0x41c] ;  /* 0x00041c0001787983 */ /* 0x000ee80000100800 */
[----:B------:R-:W2:Y:S01]  /*ab50*/  LDL R111, [R1+0x420] ;  /* 0x00042000016f7983 */ /* 0x000ea20000100800 */
[----:B------:R-:W-:-:S02]  /*ab60*/  PRMT R140, RZ, 0x7610, R140 ;  /* 0x00007610ff8c7816 */ /* 0x000fc4000000008c */
[----:B------:R-:W-:-:S04]  /*ab70*/  PRMT R139, RZ, 0x7610, R139 ;  /* 0x00007610ff8b7816 */ /* 0x000fc8000000008b */
[----:B------:R0:W2:Y:S02]  /*ab80*/  @!P2 LDG.E.U8 R140, desc[UR18][R118.64] ;  /* 0x00000012768ca981 */ /* 0x0000a4000c1e1100 */
[----:B0-----:R-:W-:Y:S01]  /*ab90*/  @!P3 IMAD.MOV.U32 R119, RZ, RZ, R159 ;  /* 0x000000ffff77b224 */ /* 0x001fe200078e009f */
[----:B------:R-:W-:Y:S01]  /*aba0*/  PRMT R138, RZ, 0x7610, R138 ;  /* 0x00007610ff8a7816 */ /* 0x000fe2000000008a */
[----:B------:R-:W2:Y:S01]  /*abb0*/  LDL R159, [R1+0x3fc] ;  /* 0x0003fc00019f7983 */ /* 0x000ea20000100800 */
[----:B------:R-:W-:Y:S02]  /*abc0*/  PRMT R137, RZ, 0x7610, R137 ;  /* 0x00007610ff897816 */ /* 0x000fe40000000089 */
[----:B------:R-:W-:Y:S01]  /*abd0*/  PRMT R136, RZ, 0x7610, R136 ;  /* 0x00007610ff887816 */ /* 0x000fe20000000088 */
[----:B----4-:R-:W-:-:S05]  /*abe0*/  @!P3 IMAD.MOV.U32 R118, RZ, RZ, R121 ;  /* 0x000000ffff76b224 */ /* 0x010fca00078e0079 */
[----:B------:R0:W4:Y:S02]  /*abf0*/  @!P3 LDG.E.U8 R139, desc[UR18][R118.64] ;  /* 0x00000012768bb981 */ /* 0x000124000c1e1100 */
[----:B0-----:R-:W-:Y:S02]  /*ac00*/  @!P4 IMAD.MOV.U32 R118, RZ, RZ, R89 ;  /* 0x000000ffff76c224 */ /* 0x001fe400078e0059 */
[----:B------:R-:W-:Y:S01]  /*ac10*/  @!P4 IMAD.MOV.U32 R119, RZ, RZ, R103 ;  /* 0x000000ffff77c224 */ /* 0x000fe200078e0067 */
[----:B------:R-:W0:Y:S01]  /*ac20*/  S2R R89, SR_TID.X ;  /* 0x0000000000597919 */ /* 0x000e220000002100 */
[----:B------:R-:W1:Y:S03]  /*ac30*/  S2R R103, SR_TID.X ;  /* 0x0000000000677919 */ /* 0x000e660000002100 */
[----:B------:R0:W4:Y:S02]  /*ac40*/  @!P4 LDG.E.U8 R138, desc[UR18][R118.64] ;  /* 0x00000012768ac981 */ /* 0x000124000c1e1100 */
[----:B0-----:R-:W-:-:S02]  /*ac50*/  @!P1 IMAD.MOV.U32 R118, RZ, RZ, R0 ;  /* 0x000000ffff769224 */ /* 0x001fc400078e0000 */
[----:B------:R-:W-:Y:S01]  /*ac60*/  @!P1 IMAD.MOV.U32 R119, RZ, RZ, R13 ;  /* 0x000000ffff779224 */ /* 0x000fe200078e000d */
[----:B------:R-:W4:Y:S04]  /*ac70*/  LDL R0, [R1+0x408] ;  /* 0x0004080001007983 */ /* 0x000f280000100800 */
[----:B------:R3:W4:Y:S04]  /*ac80*/  @!P1 LDG.E.U8 R137, desc[UR18][R118.64] ;  /* 0x0000001276899981 */ /* 0x000728000c1e1100 */
[----:B------:R-:W4:Y:S01]  /*ac90*/  LDL R13, [R1+0x404] ;  /* 0x00040400010d7983 */ /* 0x000f220000100800 */
[----:B------:R-:W-:-:S02]  /*aca0*/  SHF.R.U32.HI R89, RZ, 0x6, R89 ;  /* 0x00000006ff597819 */ /* 0x000fc40000011659 */
[----:B-1----:R-:W-:Y:S02]  /*acb0*/  SHF.R.U32.HI R103, RZ, 0x6, R103 ;  /* 0x00000006ff677819 */ /* 0x002fe40000011667 */
[----:B------:R-:W-:Y:S02]  /*acc0*/  SGXT.U32 R89, R89, 0x1 ;  /* 0x000000015959781a */ /* 0x000fe40000000000 */
[----:B------:R-:W-:Y:S02]  /*acd0*/  SGXT.U32 R103, R103, 0x1 ;  /* 0x000000016767781a */ /* 0x000fe40000000000 */
[----:B------:R-:W-:Y:S02]  /*ace0*/  LOP3.LUT R89, R89, 0x12, RZ, 0xfc, !PT ;  /* 0x0000001259597812 */ /* 0x000fe400078efcff */
[----:B------:R-:W-:Y:S02]  /*acf0*/  LOP3.LUT R103, R103, 0x10, RZ, 0xfc, !PT ;  /* 0x0000001067677812 */ /* 0x000fe400078efcff */
[----:B------:R-:W-:-:S02]  /*ad00*/  ISETP.GE.AND P4, PT, R89, UR13, PT ;  /* 0x0000000d59007c0c */ /* 0x000fc4000bf86270 */
[----:B------:R-:W-:Y:S01]  /*ad10*/  ISETP.GE.AND P3, PT, R103, UR13, PT ;  /* 0x0000000d67007c0c */ /* 0x000fe2000bf66270 */
[----:B------:R-:W4:Y:S04]  /*ad20*/  LDL R89, [R1+0x410] ;  /* 0x0004100001597983 */ /* 0x000f280000100800 */
[----:B------:R-:W4:Y:S01]  /*ad30*/  LDL R103, [R1+0x40c] ;  /* 0x00040c0001677983 */ /* 0x000f220000100800 */
[----:B---3--:R-:W-:Y:S02]  /*ad40*/  @!P0 IMAD.MOV.U32 R119, RZ, RZ, R120 ;  /* 0x000000ffff778224 */ /* 0x008fe400078e0078 */
[----:B--2---:R-:W-:-:S05]  /*ad50*/  @!P0 IMAD.MOV.U32 R118, RZ, RZ, R111 ;  /* 0x000000ffff768224 */ /* 0x004fca00078e006f */
[----:B------:R0:W2:Y:S04]  /*ad60*/  @!P0 LDG.E.U8 R136, desc[UR18][R118.64] ;  /* 0x0000001276888981 */ /* 0x0000a8000c1e1100 */
[----:B------:R-:W0:Y:S04]  /*ad70*/  LDL R118, [R1+0x414] ;  /* 0x0004140001767983 */ /* 0x000e280000100800 */
[----:B------:R-:W0:Y:S01]  /*ad80*/  LDL R119, [R1+0x418] ;  /* 0x0004180001777983 */ /* 0x000e220000100800 */
[----:B------:R-:W1:Y:S01]  /*ad90*/  S2R R121, SR_TID.X ;  /* 0x0000000000797919 */ /* 0x000e620000002100 */
[----:B------:R-:W3:Y:S01]  /*ada0*/  S2R R111, SR_TID.X ;  /* 0x00000000006f7919 */ /* 0x000ee20000002100 */
[----:B------:R-:W3:Y:S01]  /*adb0*/  S2R R120, SR_TID.X ;  /* 0x0000000000787919 */ /* 0x000ee20000002100 */
[----:B-1----:R-:W-:-:S04]  /*adc0*/  LEA.HI R121, R121, 0xe, RZ, 0x1a ;  /* 0x0000000e79797811 */ /* 0x002fc800078fd0ff */
[----:B------:R-:W-:Y:S02]  /*add0*/  ISETP.GE.AND P2, PT, R121, UR13, PT ;  /* 0x0000000d79007c0c */ /* 0x000fe4000bf46270 */
[----:B---3--:R-:W-:Y:S01]  /*ade0*/  SHF.R.U32.HI R111, RZ, 0x6, R111 ;  /* 0x00000006ff6f7819 */ /* 0x008fe2000001166f */
[----:B------:R-:W3:Y:S01]  /*adf0*/  LDL R121, [R1+0x400] ;  /* 0x0004000001797983 */ /* 0x000ee20000100800 */
[----:B------:R-:W-:Y:S02]  /*ae00*/  SHF.R.U32.HI R120, RZ, 0x6, R120 ;  /* 0x00000006ff787819 */ /* 0x000fe40000011678 */
[----:B------:R-:W-:Y:S02]  /*ae10*/  SGXT.U32 R111, R111, 0x1 ;  /* 0x000000016f6f781a */ /* 0x000fe40000000000 */
[----:B------:R-:W-:Y:S02]  /*ae20*/  SGXT.U32 R120, R120, 0x1 ;  /* 0x000000017878781a */ /* 0x000fe40000000000 */
[----:B------:R-:W-:-:S02]  /*ae30*/  LOP3.LUT R111, R111, 0x16, RZ, 0xfc, !PT ;  /* 0x000000166f6f7812 */ /* 0x000fc400078efcff */
[----:B------:R-:W-:Y:S02]  /*ae40*/  LOP3.LUT R120, R120, 0x14, RZ, 0xfc, !PT ;  /* 0x0000001478787812 */ /* 0x000fe400078efcff */
[----:B------:R-:W-:Y:S02]  /*ae50*/  PRMT R135, RZ, 0x7610, R135 ;  /* 0x00007610ff877816 */ /* 0x000fe40000000087 */
[----:B------:R-:W-:Y:S02]  /*ae60*/  ISETP.GE.AND P0, PT, R120, UR13, PT ;  /* 0x0000000d78007c0c */ /* 0x000fe4000bf06270 */
[----:B------:R-:W-:Y:S01]  /*ae70*/  ISETP.GE.AND P1, PT, R111, UR13, PT ;  /* 0x0000000d6f007c0c */ /* 0x000fe2000bf26270 */
[----:B------:R-:W2:Y:S04]  /*ae80*/  LDL R120, [R1+0x3f4] ;  /* 0x0003f40001787983 */ /* 0x000ea80000100800 */
[----:B------:R-:W2:Y:S01]  /*ae90*/  LDL R111, [R1+0x3f8] ;  /* 0x0003f800016f7983 */ /* 0x000ea20000100800 */
[----:B------:R-:W-:-:S02]  /*aea0*/  PRMT R134, RZ, 0x7610, R134 ;  /* 0x00007610ff867816 */ /* 0x000fc40000000086 */
[----:B0-----:R-:W-:-:S04]  /*aeb0*/  @!P2 LOP3.LUT R119, R119, R118, RZ, 0x3c, !PT ;  /* 0x000000767777a212 */ /* 0x001fc800078e3cff */
[----:B------:R-:W-:-:S04]  /*aec0*/  @!P2 LOP3.LUT R118, R119, R118, RZ, 0x3c, !PT ;  /* 0x000000767776a212 */ /* 0x000fc800078e3cff */
[----:B------:R-:W-:-:S05]  /*aed0*/  @!P2 LOP3.LUT R119, R119, R118, RZ, 0x3c, !PT ;  /* 0x000000767777a212 */ /* 0x000fca00078e3cff */
[----:B------:R4:W2:Y:S02]  /*aee0*/  @!P2 LDG.E.U8 R135, desc[UR18][R118.64] ;  /* 0x000000127687a981 */ /* 0x0008a4000c1e1100 */
[----:B----4-:R-:W-:Y:S02]  /*aef0*/  @!P3 IMAD.MOV.U32 R118, RZ, RZ, R89 ;  /* 0x000000ffff76b224 */ /* 0x010fe400078e0059 */
[----:B------:R-:W-:Y:S01]  /*af00*/  @!P3 IMAD.MOV.U32 R119, RZ, RZ, R103 ;  /* 0x000000ffff77b224 */ /* 0x000fe200078e0067 */
[----:B------:R-:W4:Y:S04]  /*af10*/  LDL R89, [R1+0x3f0] ;  /* 0x0003f00001597983 */ /* 0x000f280000100800 */
[----:B------:R-:W4:Y:S04]  /*af20*/  LDL R103, [R1+0x3ec] ;  /* 0x0003ec0001677983 */ /* 0x000f280000100800 */
[----:B------:R0:W4:Y:S02]  /*af30*/  @!P3 LDG.E.U8 R134, desc[UR18][R118.64] ;  /* 0x000000127686b981 */ /* 0x000124000c1e1100 */
[----:B0-----:R-:W-:-:S02]  /*af40*/  @!P4 IMAD.MOV.U32 R118, RZ, RZ, R0 ;  /* 0x000000ffff76c224 */ /* 0x001fc400078e0000 */
[----:B------:R-:W-:Y:S01]  /*af50*/  @!P4 IMAD.MOV.U32 R119, RZ, RZ, R13 ;  /* 0x000000ffff77c224 */ /* 0x000fe200078e000d */
[----:B------:R-:W4:Y:S04]  /*af60*/  LDL R0, [R1+0x3e8] ;  /* 0x0003e80001007983 */ /* 0x000f280000100800 */
[----:B------:R-:W4:Y:S01]  /*af70*/  LDL R13, [R1+0x3e4] ;  /* 0x0003e400010d7983 */ /* 0x000f220000100800 */
[----:B------:R-:W-:-:S06]  /*af80*/  PRMT R133, RZ, 0x7610, R133 ;  /* 0x00007610ff857816 */ /* 0x000fcc0000000085 */
[----:B------:R0:W4:Y:S02]  /*af90*/  @!P4 LDG.E.U8 R133, desc[UR18][R118.64] ;  /* 0x000000127685c981 */ /* 0x000124000c1e1100 */
[----:B0-----:R-:W0:Y:S01]  /*afa0*/  S2R R119, SR_TID.X ;  /* 0x0000000000777919 */ /* 0x001e220000002100 */
[----:B------:R-:W1:Y:S01]  /*afb0*/  S2R R118, SR_TID.X ;  /* 0x0000000000767919 */ /* 0x000e620000002100 */
[----:B------:R-:W-:Y:S02]  /*afc0*/  PRMT R132, RZ, 0x7610, R132 ;  /* 0x00007610ff847816 */ /* 0x000fe40000000084 */
[----:B------:R-:W-:Y:S02]  /*afd0*/  PRMT R131, RZ, 0x7610, R131 ;  /* 0x00007610ff837816 */ /* 0x000fe40000000083 */
[----:B0-----:R-:W-:Y:S02]  /*afe0*/  SHF.R.U32.HI R119, RZ, 0x6, R119 ;  /* 0x00000006ff777819 */ /* 0x001fe40000011677 */
[----:B-1----:R-:W-:-:S02]  /*aff0*/  SHF.R.U32.HI R118, RZ, 0x6, R118 ;  /* 0x00000006ff767819 */ /* 0x002fc40000011676 */
[----:B------:R-:W-:Y:S02]  /*b000*/  SGXT.U32 R119, R119, 0x1 ;  /* 0x000000017777781a */ /* 0x000fe40000000000 */
[----:B------:R-:W-:Y:S02]  /*b010*/  SGXT.U32 R118, R118, 0x1 ;  /* 0x000000017676781a */ /* 0x000fe40000000000 */
[----:B------:R-:W-:Y:S02]  /*b020*/  LOP3.LUT R119, R119, 0x1a, RZ, 0xfc, !PT ;  /* 0x0000001a77777812 */ /* 0x000fe400078efcff */
[----:B------:R-:W-:Y:S02]  /*b030*/  LOP3.LUT R118, R118, 0x18, RZ, 0xfc, !PT ;  /* 0x0000001876767812 */ /* 0x000fe400078efcff */
[----:B------:R-:W-:Y:S01]  /*b040*/  ISETP.GE.AND P3, PT, R119, UR13, PT ;  /* 0x0000000d77007c0c */ /* 0x000fe2000bf66270 */
[----:B------:R-:W-:Y:S01]  /*b050*/  @!P0 IMAD.MOV.U32 R119, RZ, RZ, R159 ;  /* 0x000000ffff778224 */ /* 0x000fe200078e009f */
[----:B------:R-:W-:Y:S01]  /*b060*/  ISETP.GE.AND P2, PT, R118, UR13, PT ;  /* 0x0000000d76007c0c */ /* 0x000fe2000bf46270 */
[----:B---3--:R-:W-:Y:S01]  /*b070*/  @!P0 IMAD.MOV.U32 R118, RZ, RZ, R121 ;  /* 0x000000ffff768224 */ /* 0x008fe200078e0079 */
[----:B------:R-:W-:Y:S01]  /*b080*/  PRMT R130, RZ, 0x7610, R130 ;  /* 0x00007610ff827816 */ /* 0x000fe20000000082 */
[----:B------:R-:W3:Y:S04]  /*b090*/  LDL R159, [R1+0x3cc] ;  /* 0x0003cc00019f7983 */ /* 0x000ee80000100800 */
[----:B------:R2:W3:Y:S02]  /*b0a0*/  @!P0 LDG.E.U8 R132, desc[UR18][R118.64] ;  /* 0x0000001276848981 */ /* 0x0004e4000c1e1100 */
[----:B--2---:R-:W-:-:S02]  /*b0b0*/  @!P1 IMAD.MOV.U32 R118, RZ, RZ, R111 ;  /* 0x000000ffff769224 */ /* 0x004fc400078e006f */
[----:B------:R-:W-:-:S05]  /*b0c0*/  @!P1 IMAD.MOV.U32 R119, RZ, RZ, R120 ;  /* 0x000000ffff779224 */ /* 0x000fca00078e0078 */
[----:B------:R4:W2:Y:S01]  /*b0d0*/  @!P1 LDG.E.U8 R131, desc[UR18][R118.64] ;  /* 0x0000001276839981 */ /* 0x0008a2000c1e1100 */
[----:B------:R-:W-:Y:S01]  /*b0e0*/  PRMT R129, RZ, 0x7610, R129 ;  /* 0x00007610ff817816 */ /* 0x000fe20000000081 */
[----:B----4-:R-:W-:Y:S01]  /*b0f0*/  @!P2 IMAD.MOV.U32 R118, RZ, RZ, R89 ;  /* 0x000000ffff76a224 */ /* 0x010fe200078e0059 */
[----:B------:R-:W0:Y:S01]  /*b100*/  S2R R111, SR_TID.X ;  /* 0x00000000006f7919 */ /* 0x000e220000002100 */
[----:B------:R-:W-:Y:S01]  /*b110*/  @!P2 IMAD.MOV.U32 R119, RZ, RZ, R103 ;  /* 0x000000ffff77a224 */ /* 0x000fe200078e0067 */
[----:B------:R-:W1:Y:S04]  /*b120*/  S2R R121, SR_TID.X ;  /* 0x0000000000797919 */ /* 0x000e680000002100 */
[----:B------:R4:W2:Y:S01]  /*b130*/  @!P2 LDG.E.U8 R130, desc[UR18][R118.64] ;  /* 0x000000127682a981 */ /* 0x0008a2000c1e1100 */
[----:B------:R-:W-:-:S03]  /*b140*/  PRMT R128, RZ, 0x7610, R128 ;  /* 0x00007610ff807816 */ /* 0x000fc60000000080 */
[----:B------:R-:W2:Y:S04]  /*b150*/  LDL R103, [R1+0x3c4] ;  /* 0x0003c40001677983 */ /* 0x000ea80000100800 */
[----:B------:R-:W2:Y:S01]  /*b160*/  LDL R89, [R1+0x3c8] ;  /* 0x0003c80001597983 */ /* 0x000ea20000100800 */
[----:B----4-:R-:W-:-:S03]  /*b170*/  @!P3 IMAD.MOV.U32 R118, RZ, RZ, R0 ;  /* 0x000000ffff76b224 */ /* 0x010fc600078e0000 */
[----:B------:R-:W4:Y:S01]  /*b180*/  LDL R0, [R1+0x3c0] ;  /* 0x0003c00001007983 */ /* 0x000f220000100800 */
[----:B------:R-:W-:-:S03]  /*b190*/  @!P3 IMAD.MOV.U32 R119, RZ, RZ, R13 ;  /* 0x000000ffff77b224 */ /* 0x000fc600078e000d */
[----:B------:R-:W4:Y:S04]  /*b1a0*/  LDL R13, [R1+0x3bc] ;  /* 0x0003bc00010d7983 */ /* 0x000f280000100800 */
[----:B------:R3:W4:Y:S04]  /*b1b0*/  @!P3 LDG.E.U8 R129, desc[UR18][R118.64] ;  /* 0x000000127681b981 */ /* 0x000728000c1e1100 */
[----:B------:R-:W3:Y:S04]  /*b1c0*/  LDL R118, [R1+0x3dc] ;  /* 0x0003dc0001767983 */ /* 0x000ee80000100800 */
[----:B------:R-:W3:Y:S01]  /*b1d0*/  LDL R119, [R1+0x3e0] ;  /* 0x0003e00001777983 */ /* 0x000ee20000100800 */
[----:B0-----:R-:W-:-:S04]  /*b1e0*/  SHF.R.U32.HI R111, RZ, 0x6, R111 ;  /* 0x00000006ff6f7819 */ /* 0x001fc8000001166f */
[----:B------:R-:W-:-:S04]  /*b1f0*/  SGXT.U32 R111, R111, 0x1 ;  /* 0x000000016f6f781a */ /* 0x000fc80000000000 */
[----:B------:R-:W-:-:S04]  /*b200*/  LOP3.LUT R111, R111, 0x20, RZ, 0xfc, !PT ;  /* 0x000000206f6f7812 */ /* 0x000fc800078efcff */
[----:B------:R-:W-:Y:S02]  /*b210*/  ISETP.GE.AND P4, PT, R111, UR13, PT ;  /* 0x0000000d6f007c0c */ /* 0x000fe4000bf86270 */
[----:B------:R-:W0:Y:S01]  /*b220*/  S2R R111, SR_TID.X ;  /* 0x00000000006f7919 */ /* 0x000e220000002100 */
[----:B-1----:R-:W-:-:S04]  /*b230*/  SHF.R.U32.HI R121, RZ, 0x6, R121 ;  /* 0x00000006ff797819 */ /* 0x002fc80000011679 */
[----:B------:R-:W-:-:S04]  /*b240*/  SGXT.U32 R121, R121, 0x1 ;  /* 0x000000017979781a */ /* 0x000fc80000000000 */
[----:B------:R-:W-:-:S04]  /*b250*/  LOP3.LUT R121, R121, 0x1c, RZ, 0xfc, !PT ;  /* 0x0000001c79797812 */ /* 0x000fc800078efcff */
[----:B------:R-:W-:Y:S02]  /*b260*/  ISETP.GE.AND P0, PT, R121, UR13, PT ;  /* 0x0000000d79007c0c */ /* 0x000fe4000bf06270 */
[----:B------:R-:W2:Y:S01]  /*b270*/  LDL R121, [R1+0x3d0] ;  /* 0x0003d00001797983 */ /* 0x000ea20000100800 */
[----:B0-----:R-:W-:-:S04]  /*b280*/  SHF.R.U32.HI R111, RZ, 0x6, R111 ;  /* 0x00000006ff6f7819 */ /* 0x001fc8000001166f */
[----:B------:R-:W-:-:S04]  /*b290*/  SGXT.U32 R111, R111, 0x1 ;  /* 0x000000016f6f781a */ /* 0x000fc80000000000 */
[----:B------:R-:W-:-:S04]  /*b2a0*/  LOP3.LUT R111, R111, 0x22, RZ, 0xfc, !PT ;  /* 0x000000226f6f7812 */ /* 0x000fc800078efcff */
[----:B------:R-:W-:Y:S02]  /*b2b0*/  ISETP.GE.AND P2, PT, R111, UR13, PT ;  /* 0x0000000d6f007c0c */ /* 0x000fe4000bf46270 */
[----:B------:R-:W4:Y:S01]  /*b2c0*/  LDL.LU R111, [R1+0x6cc] ;  /* 0x0006cc00016f7983 */ /* 0x000f220000300800 */
[----:B---3--:R-:W-:-:S04]  /*b2d0*/  @!P0 LOP3.LUT R119, R119, R118, RZ, 0x3c, !PT ;  /* 0x0000007677778212 */ /* 0x008fc800078e3cff */
[----:B------:R-:W-:-:S04]  /*b2e0*/  @!P0 LOP3.LUT R118, R119, R118, RZ, 0x3c, !PT ;  /* 0x0000007677768212 */ /* 0x000fc800078e3cff */
[----:B------:R-:W-:-:S05]  /*b2f0*/  @!P0 LOP3.LUT R119, R119, R118, RZ, 0x3c, !PT ;  /* 0x0000007677778212 */ /* 0x000fca00078e3cff */
[----:B------:R0:W3:Y:S04]  /*b300*/  @!P0 LDG.E.U8 R128, desc[UR18][R118.64] ;  /* 0x0000001276808981 */ /* 0x0000e8000c1e1100 */
[----:B------:R-:W0:Y:S04]  /*b310*/  LDL R118, [R1+0x3d4] ;  /* 0x0003d40001767983 */ /* 0x000e280000100800 */
[----:B------:R-:W0:Y:S01]  /*b320*/  LDL R119, [R1+0x3d8] ;  /* 0x0003d80001777983 */ /* 0x000e220000100800 */
[----:B------:R-:W1:Y:S02]  /*b330*/  S2R R120, SR_TID.X ;  /* 0x0000000000787919 */ /* 0x000e640000002100 */
[----:B-1----:R-:W-:-:S04]  /*b340*/  LEA.HI R120, R120, 0x1e, RZ, 0x1a ;  /* 0x0000001e78787811 */ /* 0x002fc800078fd0ff */
[----:B------:R-:W-:Y:S02]  /*b350*/  ISETP.GE.AND P1, PT, R120, UR13, PT ;  /* 0x0000000d78007c0c */ /* 0x000fe4000bf26270 */
[----:B------:R-:W1:Y:S01]  /*b360*/  S2R R120, SR_TID.X ;  /* 0x0000000000787919 */ /* 0x000e620000002100 */
[----:B------:R-:W-:Y:S02]  /*b370*/  PRMT R127, RZ, 0x7610, R127 ;  /* 0x00007610ff7f7816 */ /* 0x000fe4000000007f */
[----:B------:R-:W-:Y:S02]  /*b380*/  PRMT R126, RZ, 0x7610, R126 ;  /* 0x00007610ff7e7816 */ /* 0x000fe4000000007e */
[----:B------:R-:W-:Y:S02]  /*b390*/  PRMT R125, RZ, 0x7610, R125 ;  /* 0x00007610ff7d7816 */ /* 0x000fe4000000007d */
[----:B------:R-:W-:Y:S02]  /*b3a0*/  PRMT R124, RZ, 0x7610, R124 ;  /* 0x00007610ff7c7816 */ /* 0x000fe4000000007c */
[----:B-1----:R-:W-:-:S04]  /*b3b0*/  SHF.R.U32.HI R120, RZ, 0x6, R120 ;  /* 0x00000006ff787819 */ /* 0x002fc80000011678 */
[----:B------:R-:W-:-:S04]  /*b3c0*/  SGXT.U32 R120, R120, 0x1 ;  /* 0x000000017878781a */ /* 0x000fc80000000000 */
[----:B------:R-:W-:-:S04]  /*b3d0*/  LOP3.LUT R120, R120, 0x24, RZ, 0xfc, !PT ;  /* 0x0000002478787812 */ /* 0x000fc800078efcff */
[----:B------:R-:W-:Y:S02]  /*b3e0*/  ISETP.GE.AND P3, PT, R120, UR13, PT ;  /* 0x0000000d78007c0c */ /* 0x000fe4000bf66270 */
[----:B0-----:R-:W-:-:S04]  /*b3f0*/  @!P1 LOP3.LUT R119, R119, R118, RZ, 0x3c, !PT ;  /* 0x0000007677779212 */ /* 0x001fc800078e3cff */
[----:B------:R-:W-:-:S04]  /*b400*/  @!P1 LOP3.LUT R118, R119, R118, RZ, 0x3c, !PT ;  /* 0x0000007677769212 */ /* 0x000fc800078e3cff */
[----:B------:R-:W-:-:S05]  /*b410*/  @!P1 LOP3.LUT R119, R119, R118, RZ, 0x3c, !PT ;  /* 0x0000007677779212 */ /* 0x000fca00078e3cff */
[----:B------:R2:W3:Y:S02]  /*b420*/  @!P1 LDG.E.U8 R127, desc[UR18][R118.64] ;  /* 0x00000012767f9981 */ /* 0x0004e4000c1e1100 */
[----:B--2---:R-:W-:Y:S02]  /*b430*/  @!P4 IMAD.MOV.U32 R118, RZ, RZ, R121 ;  /* 0x000000ffff76c224 */ /* 0x004fe400078e0079 */
[----:B------:R-:W-:-:S05]  /*b440*/  @!P4 IMAD.MOV.U32 R119, RZ, RZ, R159 ;  /* 0x000000ffff77c224 */ /* 0x000fca00078e009f */
[----:B------:R0:W2:Y:S02]  /*b450*/  @!P4 LDG.E.U8 R126, desc[UR18][R118.64] ;  /* 0x00000012767ec981 */ /* 0x0000a4000c1e1100 */
[----:B0-----:R-:W-:Y:S02]  /*b460*/  @!P2 IMAD.MOV.U32 R118, RZ, RZ, R89 ;  /* 0x000000ffff76a224 */ /* 0x001fe400078e0059 */
[----:B------:R-:W-:Y:S01]  /*b470*/  @!P2 IMAD.MOV.U32 R119, RZ, RZ, R103 ;  /* 0x000000ffff77a224 */ /* 0x000fe200078e0067 */
[----:B------:R-:W0:Y:S04]  /*b480*/  S2R R159, SR_TID.X ;  /* 0x00000000009f7919 */ /* 0x000e280000002100 */
[----:B------:R4:W2:Y:S01]  /*b490*/  @!P2 LDG.E.U8 R125, desc[UR18][R118.64] ;  /* 0x00000012767da981 */ /* 0x0008a2000c1e1100 */
[----:B------:R-:W1:Y:S01]  /*b4a0*/  S2R R121, SR_TID.X ;  /* 0x0000000000797919 */ /* 0x000e620000002100 */
[----:B------:R-:W-:-:S02]  /*b4b0*/  PRMT R123, RZ, 0x7610, R123 ;  /* 0x00007610ff7b7816 */ /* 0x000fc4000000007b */
[----:B------:R-:W3:Y:S01]  /*b4c0*/  LDL R103, [R1+0x3a0] ;  /* 0x0003a00001677983 */ /* 0x000ee20000100800 */
[----:B----4-:R-:W-:Y:S02]  /*b4d0*/  @!P3 IMAD.MOV.U32 R118, RZ, RZ, R0 ;  /* 0x000000ffff76b224 */ /* 0x010fe400078e0000 */
[----:B------:R-:W-:Y:S01]  /*b4e0*/  @!P3 IMAD.MOV.U32 R119, RZ, RZ, R13 ;  /* 0x000000ffff77b224 */ /* 0x000fe200078e000d */
[----:B------:R-:W4:Y:S04]  /*b4f0*/  LDL R89, [R1+0x394] ;  /* 0x0003940001597983 */ /* 0x000f280000100800 */
[----:B------:R1:W2:Y:S04]  /*b500*/  @!P3 LDG.E.U8 R124, desc[UR18][R118.64] ;  /* 0x00000012767cb981 */ /* 0x0002a8000c1e1100 */
[----:B------:R-:W3:Y:S04]  /*b510*/  LDL R118, [R1+0x3b4] ;  /* 0x0003b40001767983 */ /* 0x000ee80000100800 */
[----:B------:R-:W3:Y:S01]  /*b520*/  LDL R119, [R1+0x3b8] ;  /* 0x0003b80001777983 */ /* 0x000ee20000100800 */
[----:B------:R-:W1:Y:S01]  /*b530*/  S2R R0, SR_TID.X ;  /* 0x0000000000007919 */ /* 0x000e620000002100 */
[----:B------:R-:W1:Y:S01]  /*b540*/  S2R R13, SR_TID.X ;  /* 0x00000000000d7919 */ /* 0x000e620000002100 */
[----:B0-----:R-:W-:-:S04]  /*b550*/  SHF.R.U32.HI R159, RZ, 0x6, R159 ;  /* 0x00000006ff9f7819 */ /* 0x001fc8000001169f */
[----:B------:R-:W-:Y:S02]  /*b560*/  SGXT.U32 R159, R159, 0x1 ;  /* 0x000000019f9f781a */ /* 0x000fe40000000000 */
[----:B-1----:R-:W-:-:S04]  /*b570*/  SHF.R.U32.HI R0, RZ, 0x6, R0 ;  /* 0x00000006ff007819 */ /* 0x002fc80000011600 */
[----:B------:R-:W-:-:S04]  /*b580*/  SGXT.U32 R0, R0, 0x1 ;  /* 0x000000010000781a */ /* 0x000fc80000000000 */
[----:B------:R-:W-:-:S04]  /*b590*/  LOP3.LUT R0, R0, 0x2c, RZ, 0xfc, !PT ;  /* 0x0000002c00007812 */ /* 0x000fc800078efcff */
[----:B------:R-:W-:Y:S02]  /*b5a0*/  ISETP.GE.AND P3, PT, R0, UR13, PT ;  /* 0x0000000d00007c0c */ /* 0x000fe4000bf66270 */
[----:B------:R-:W0:Y:S01]  /*b5b0*/  S2R R0, SR_TID.X ;  /* 0x0000000000007919 */ /* 0x000e220000002100 */
[----:B------:R-:W-:-:S04]  /*b5c0*/  LOP3.LUT R159, R159, 0x26, RZ, 0xfc, !PT ;  /* 0x000000269f9f7812 */ /* 0x000fc800078efcff */
[----:B------:R-:W-:Y:S02]  /*b5d0*/  ISETP.GE.AND P0, PT, R159, UR13, PT ;  /* 0x0000000d9f007c0c */ /* 0x000fe4000bf06270 */
[----:B------:R-:W-:Y:S01]  /*b5e0*/  SHF.R.U32.HI R121, RZ, 0x6, R121 ;  /* 0x00000006ff797819 */ /* 0x000fe20000011679 */
[----:B------:R-:W4:Y:S01]  /*b5f0*/  LDL R159, [R1+0x3a8] ;  /* 0x0003a800019f7983 */ /* 0x000f220000100800 */
[----:B------:R-:W-:Y:S02]  /*b600*/  SHF.R.U32.HI R13, RZ, 0x6, R13 ;  /* 0x00000006ff0d7819 */ /* 0x000fe4000001160d */
[----:B------:R-:W-:Y:S02]  /*b610*/  SGXT.U32 R121, R121, 0x1 ;  /* 0x000000017979781a */ /* 0x000fe40000000000 */
[----:B------:R-:W-:Y:S02]  /*b620*/  SGXT.U32 R13, R13, 0x1 ;  /* 0x000000010d0d781a */ /* 0x000fe40000000000 */
[----:B------:R-:W-:-:S02]  /*b630*/  LOP3.LUT R121, R121, 0x28, RZ, 0xfc, !PT ;  /* 0x0000002879797812 */ /* 0x000fc400078efcff */
[----:B------:R-:W-:Y:S02]  /*b640*/  LOP3.LUT R13, R13, 0x2a, RZ, 0xfc, !PT ;  /* 0x0000002a0d0d7812 */ /* 0x000fe400078efcff */
[----:B------:R-:W-:Y:S02]  /*b650*/  ISETP.GE.AND P1, PT, R121, UR13, PT ;  /* 0x0000000d79007c0c */ /* 0x000fe4000bf26270 */
[----:B------:R-:W-:Y:S01]  /*b660*/  ISETP.GE.AND P2, PT, R13, UR13, PT ;  /* 0x0000000d0d007c0c */ /* 0x000fe2000bf46270 */
[----:B------:R-:W2:Y:S04]  /*b670*/  LDL R121, [R1+0x39c] ;  /* 0x00039c0001797983 */ /* 0x000ea80000100800 */
[----:B------:R-:W2:Y:S01]  /*b680*/  LDL R13, [R1+0x398] ;  /* 0x00039800010d7983 */ /* 0x000ea20000100800 */
[----:B0-----:R-:W-:-:S04]  /*b690*/  LEA.HI R0, R0, 0x2e, RZ, 0x1a ;  /* 0x0000002e00007811 */ /* 0x001fc800078fd0ff */
[----:B------:R-:W-:Y:S02]  /*b6a0*/  ISETP.GE.AND P4, PT, R0, UR13, PT ;  /* 0x0000000d00007c0c */ /* 0x000fe4000bf86270 */
[----:B------:R-:W2:Y:S01]  /*b6b0*/  LDL.LU R0, [R1+0x438] ;  /* 0x0004380001007983 */ /* 0x000ea20000300800 */
[----:B---3--:R-:W-:-:S04]  /*b6c0*/  @!P0 LOP3.LUT R119, R119, R118, RZ, 0x3c, !PT ;  /* 0x0000007677778212 */ /* 0x008fc800078e3cff */
[----:B------:R-:W-:-:S04]  /*b6d0*/  @!P0 LOP3.LUT R118, R119, R118, RZ, 0x3c, !PT ;  /* 0x0000007677768212 */ /* 0x000fc800078e3cff */
[----:B------:R-:W-:-:S05]  /*b6e0*/  @!P0 LOP3.LUT R119, R119, R118, RZ, 0x3c, !PT ;  /* 0x0000007677778212 */ /* 0x000fca00078e3cff */
[----:B------:R0:W3:Y:S04]  /*b6f0*/  @!P0 LDG.E.U8 R123, desc[UR18][R118.64] ;  /* 0x00000012767b8981 */ /* 0x0000e8000c1e1100 */
[----:B------:R-:W0:Y:S04]  /*b700*/  LDL R118, [R1+0x3ac] ;  /* 0x0003ac0001767983 */ /* 0x000e280000100800 */
[----:B------:R-:W0:Y:S01]  /*b710*/  LDL R119, [R1+0x3b0] ;  /* 0x0003b00001777983 */ /* 0x000e220000100800 */
[----:B------:R-:W-:Y:S02]  /*b720*/  PRMT R122, RZ, 0x7610, R122 ;  /* 0x00007610ff7a7816 */ /* 0x000fe4000000007a */
[----:B0-----:R-:W-:-:S04]  /*b730*/  @!P1 LOP3.LUT R119, R119, R118, RZ, 0x3c, !PT ;  /* 0x0000007677779212 */ /* 0x001fc800078e3cff */
[----:B------:R-:W-:-:S04]  /*b740*/  @!P1 LOP3.LUT R118, R119, R118, RZ, 0x3c, !PT ;  /* 0x0000007677769212 */ /* 0x000fc800078e3cff */
[----:B------:R-:W-:-:S05]  /*b750*/  @!P1 LOP3.LUT R119, R119, R118, RZ, 0x3c, !PT ;  /* 0x0000007677779212 */ /* 0x000fca00078e3cff */
[----:B------:R0:W3:Y:S04]  /*b760*/  @!P1 LDG.E.U8 R122, desc[UR18][R118.64] ;  /* 0x00000012767a9981 */ /* 0x0000e8000c1e1100 */
[----:B------:R-:W2:Y:S01]  /*b770*/  LDL R119, [R1+0x3a4] ;  /* 0x0003a40001777983 */ /* 0x000ea20000100800 */
[----:B0-----:R-:W0:Y:S01]  /*b780*/  S2R R118, SR_TID.X ;  /* 0x0000000000767919 */ /* 0x001e220000002100 */
[----:B------:R-:W-:Y:S02]  /*b790*/  PRMT R158, RZ, 0x7610, R158 ;  /* 0x00007610ff9e7816 */ /* 0x000fe4000000009e */
[----:B------:R-:W-:Y:S02]  /*b7a0*/  PRMT R192, RZ, 0x7610, R192 ;  /* 0x00007610ffc07816 */ /* 0x000fe400000000c0 */
[----:B------:R-:W-:-:S02]  /*b7b0*/  PRMT R191, RZ, 0x7610, R191 ;  /* 0x00007610ffbf7816 */ /* 0x000fc400000000bf */
[----:B0-----:R-:W-:-:S04]  /*b7c0*/  SHF.R.U32.HI R118, RZ, 0x6, R118 ;  /* 0x00000006ff767819 */ /* 0x001fc80000011676 */
[----:B------:R-:W-:-:S04]  /*b7d0*/  SGXT.U32 R118, R118, 0x1 ;  /* 0x000000017676781a */ /* 0x000fc80000000000 */
[----:B------:R-:W-:-:S04]  /*b7e0*/  LOP3.LUT R118, R118, 0x30, RZ, 0xfc, !PT ;  /* 0x0000003076767812 */ /* 0x000fc800078efcff */
[----:B------:R-:W-:Y:S01]  /*b7f0*/  ISETP.GE.AND P1, PT, R118, UR13, PT ;  /* 0x0000000d76007c0c */ /* 0x000fe2000bf26270 */
[----:B----4-:R-:W-:Y:S01]  /*b800*/  @!P2 IMAD.MOV.U32 R118, RZ, RZ, R159 ;  /* 0x000000ffff76a224 */ /* 0x010fe200078e009f */
[----:B------:R-:W0:Y:S01]  /*b810*/  S2R R120, SR_TID.X ;  /* 0x0000000000787919 */ /* 0x000e220000002100 */
[----:B------:R-:W-:Y:S01]  /*b820*/  PRMT R149, RZ, 0x7610, R149 ;  /* 0x00007610ff957816 */ /* 0x000fe20000000095 */
[----:B------:R-:W4:Y:S04]  /*b830*/  LDL R159, [R1+0x388] ;  /* 0x00038800019f7983 */ /* 0x000f280000100800 */
[----:B--2---:R1:W2:Y:S02]  /*b840*/  @!P2 LDG.E.U8 R158, desc[UR18][R118.64] ;  /* 0x00000012769ea981 */ /* 0x0042a4000c1e1100 */
[----:B-1----:R-:W-:-:S02]  /*b850*/  @!P3 IMAD.MOV.U32 R118, RZ, RZ, R103 ;  /* 0x000000ffff76b224 */ /* 0x002fc400078e0067 */
[----:B------:R-:W-:Y:S01]  /*b860*/  @!P3 IMAD.MOV.U32 R119, RZ, RZ, R121 ;  /* 0x000000ffff77b224 */ /* 0x000fe200078e0079 */
[----:B0-----:R-:W-:Y:S01]  /*b870*/  SHF.R.U32.HI R120, RZ, 0x6, R120 ;  /* 0x00000006ff787819 */ /* 0x001fe20000011678 */
[----:B------:R-:W3:Y:S04]  /*b880*/  LDL R121, [R1+0x37c] ;  /* 0x00037c0001797983 */ /* 0x000ee80000100800 */
[----:B------:R0:W2:Y:S04]  /*b890*/  @!P3 LDG.E.U8 R192, desc[UR18][R118.64] ;  /* 0x0000001276c0b981 */ /* 0x0000a8000c1e1100 */
[----:B------:R-:W2:Y:S01]  /*b8a0*/  LDL R103, [R1+0x374] ;  /* 0x0003740001677983 */ /* 0x000ea20000100800 */
[----:B0-----:R-:W-:-:S02]  /*b8b0*/  @!P4 IMAD.MOV.U32 R118, RZ, RZ, R13 ;  /* 0x000000ffff76c224 */ /* 0x001fc400078e000d */
[----:B------:R-:W-:-:S05]  /*b8c0*/  @!P4 IMAD.MOV.U32 R119, RZ, RZ, R89 ;  /* 0x000000ffff77c224 */ /* 0x000fca00078e0059 */
[----:B------:R0:W2:Y:S04]  /*b8d0*/  @!P4 LDG.E.U8 R191, desc[UR18][R118.64] ;  /* 0x0000001276bfc981 */ /* 0x0000a8000c1e1100 */
[----:B------:R-:W0:Y:S04]  /*b8e0*/  LDL R118, [R1+0x38c] ;  /* 0x00038c0001767983 */ /* 0x000e280000100800 */
[----:B------:R-:W0:Y:S01]  /*b8f0*/  LDL R119, [R1+0x390] ;  /* 0x0003900001777983 */ /* 0x000e220000100800 */
[----:B------:R-:W1:Y:S01]  /*b900*/  S2R R89, SR_TID.X ;  /* 0x0000000000597919 */ /* 0x000e620000002100 */
[----:B------:R-:W4:Y:S01]  /*b910*/  S2R R13, SR_TID.X ;  /* 0x00000000000d7919 */ /* 0x000f220000002100 */
[----:B-1----:R-:W-:-:S04]  /*b920*/  SHF.R.U32.HI R89, RZ, 0x6, R89 ;  /* 0x00000006ff597819 */ /* 0x002fc80000011659 */
[----:B------:R-:W-:-:S04]  /*b930*/  SGXT.U32 R89, R89, 0x1 ;  /* 0x000000015959781a */ /* 0x000fc80000000000 */
[----:B------:R-:W-:-:S04]  /*b940*/  LOP3.LUT R89, R89, 0x32, RZ, 0xfc, !PT ;  /* 0x0000003259597812 */ /* 0x000fc800078efcff */
[----:B------:R-:W-:Y:S02]  /*b950*/  ISETP.GE.AND P2, PT, R89, UR13, PT ;  /* 0x0000000d59007c0c */ /* 0x000fe4000bf46270 */
[----:B------:R-:W1:Y:S01]  /*b960*/  S2R R89, SR_TID.X ;  /* 0x0000000000597919 */ /* 0x000e620000002100 */
[----:B----4-:R-:W-:-:S04]  /*b970*/  SHF.R.U32.HI R13, RZ, 0x6, R13 ;  /* 0x00000006ff0d7819 */ /* 0x010fc8000001160d */
[----:B------:R-:W-:Y:S02]  /*b980*/  SGXT.U32 R13, R13, 0x1 ;  /* 0x000000010d0d781a */ /* 0x000fe40000000000 */
[----:B------:R-:W-:Y:S02]  /*b990*/  SGXT.U32 R120, R120, 0x1 ;  /* 0x000000017878781a */ /* 0x000fe40000000000 */
[----:B------:R-:W-:Y:S02]  /*b9a0*/  LOP3.LUT R13, R13, 0x34, RZ, 0xfc, !PT ;  /* 0x000000340d0d7812 */ /* 0x000fe400078efcff */
[----:B------:R-:W-:Y:S02]  /*b9b0*/  ISETP.GE.AND P0, PT, R120, UR13, PT ;  /* 0x0000000d78007c0c */ /* 0x000fe4000bf06270 */
[----:B------:R-:W-:Y:S01]  /*b9c0*/  ISETP.GE.AND P3, PT, R13, UR13, PT ;  /* 0x0000000d0d007c0c */ /* 0x000fe2000bf66270 */
[----:B------:R-:W4:Y:S04]  /*b9d0*/  LDL R120, [R1+0x380] ;  /* 0x0003800001787983 */ /* 0x000f280000100800 */
[----:B------:R-:W2:Y:S01]  /*b9e0*/  LDL R13, [R1+0x378] ;  /* 0x00037800010d7983 */ /* 0x000ea20000100800 */
[----:B-1----:R-:W-:-:S04]  /*b9f0*/  SHF.R.U32.HI R89, RZ, 0x6, R89 ;  /* 0x00000006ff597819 */ /* 0x002fc80000011659 */
[----:B------:R-:W-:-:S04]  /*ba00*/  SGXT.U32 R89, R89, 0x1 ;  /* 0x000000015959781a */ /* 0x000fc80000000000 */
[----:B------:R-:W-:-:S04]  /*ba10*/  LOP3.LUT R89, R89, 0x36, RZ, 0xfc, !PT ;  /* 0x0000003659597812 */ /* 0x000fc800078efcff */
[----:B------:R-:W-:Y:S02]  /*ba20*/  ISETP.GE.AND P4, PT, R89, UR13, PT ;  /* 0x0000000d59007c0c */ /* 0x000fe4000bf86270 */
[----:B------:R-:W2:Y:S01]  /*ba30*/  LDL.LU R89, [R1+0x6c8] ;  /* 0x0006c80001597983 */ /* 0x000ea20000300800 */
[----:B0-----:R-:W-:-:S04]  /*ba40*/  @!P1 LOP3.LUT R119, R119, R118, RZ, 0x3c, !PT ;  /* 0x0000007677779212 */ /* 0x001fc800078e3cff */
[----:B------:R-:W-:-:S04]  /*ba50*/  @!P1 LOP3.LUT R118, R119, R118, RZ, 0x3c, !PT ;  /* 0x0000007677769212 */ /* 0x000fc800078e3cff */
[----:B------:R-:W-:-:S05]  /*ba60*/  @!P1 LOP3.LUT R119, R119, R118, RZ, 0x3c, !PT ;  /* 0x0000007677779212 */ /* 0x000fca00078e3cff */
[----:B------:R0:W2:Y:S04]  /*ba70*/  @!P1 LDG.E.U8 R149, desc[UR18][R118.64] ;  /* 0x0000001276959981 */ /* 0x0000a8000c1e1100 */
[----:B------:R-:W0:Y:S04]  /*ba80*/  LDL R119, [R1+0x454] ;  /* 0x0004540001777983 */ /* 0x000e280000100800 */
[----:B------:R1:W-:Y:S01]  /*ba90*/  STL [R1+0x56c], R0 ;  /* 0x00056c0001007387 */ /* 0x0003e20000100800 */
[----:B------:R-:W-:Y:S01]  /*baa0*/  PRMT R142, RZ, 0x7610, R142 ;  /* 0x00007610ff8e7816 */ /* 0x000fe2000000008e */
[----:B0-----:R-:W-:-:S02]  /*bab0*/  @!P0 IMAD.MOV.U32 R118, RZ, RZ, R119 ;  /* 0x000000ffff768224 */ /* 0x001fc400078e0077 */
[----:B------:R-:W-:Y:S02]  /*bac0*/  @!P0 IMAD.MOV.U32 R119, RZ, RZ, R0 ;  /* 0x000000ffff778224 */ /* 0x000fe400078e0000 */
[----:B-1----:R-:W3:Y:S04]  /*bad0*/  LDL R0, [R1+0x384] ;  /* 0x0003840001007983 */ /* 0x002ee80000100800 */
[----:B------:R0:W2:Y:S02]  /*bae0*/  @!P0 LDG.E.U8 R142, desc[UR18][R118.64] ;  /* 0x00000012768e8981 */ /* 0x0000a4000c1e1100 */
[----:B0-----:R-:W0:Y:S01]  /*baf0*/  S2R R119, SR_TID.X ;  /* 0x0000000000777919 */ /* 0x001e220000002100 */
[----:B------:R-:W1:Y:S01]  /*bb00*/  S2R R118, SR_TID.X ;  /* 0x0000000000767919 */ /* 0x000e620000002100 */
[----:B------:R-:W-:-:S02]  /*bb10*/  PRMT R151, RZ, 0x7610, R151 ;  /* 0x00007610ff977816 */ /* 0x000fc40000000097 */
[----:B------:R-:W-:Y:S02]  /*bb20*/  PRMT R152, RZ, 0x7610, R152 ;  /* 0x00007610ff987816 */ /* 0x000fe40000000098 */
[----:B0-----:R-:W-:Y:S02]  /*bb30*/  SHF.R.U32.HI R119, RZ, 0x6, R119 ;  /* 0x00000006ff777819 */ /* 0x001fe40000011677 */
[----:B-1----:R-:W-:Y:S02]  /*bb40*/  SHF.R.U32.HI R118, RZ, 0x6, R118 ;  /* 0x00000006ff767819 */ /* 0x002fe40000011676 */
[----:B------:R-:W-:Y:S02]  /*bb50*/  SGXT.U32 R119, R119, 0x1 ;  /* 0x000000017777781a */ /* 0x000fe40000000000 */
[----:B------:R-:W-:Y:S02]  /*bb60*/  SGXT.U32 R118, R118, 0x1 ;  /* 0x000000017676781a */ /* 0x000fe40000000000 */
[----:B------:R-:W-:-:S02]  /*bb70*/  LOP3.LUT R119, R119, 0x3a, RZ, 0xfc, !PT ;  /* 0x0000003a77777812 */ /* 0x000fc400078efcff */
[----:B------:R-:W-:Y:S02]  /*bb80*/  LOP3.LUT R118, R118, 0x38, RZ, 0xfc, !PT ;  /* 0x0000003876767812 */ /* 0x000fe400078efcff */
[----:B------:R-:W-:Y:S02]  /*bb90*/  ISETP.GE.AND P0, PT, R119, UR13, PT ;  /* 0x0000000d77007c0c */ /* 0x000fe4000bf06270 */
[----:B------:R-:W-:Y:S01]  /*bba0*/  ISETP.GE.AND P1, PT, R118, UR13, PT ;  /* 0x0000000d76007c0c */ /* 0x000fe2000bf26270 */
[----:B------:R-:W-:Y:S01]  /*bbb0*/  @!P2 IMAD.MOV.U32 R118, RZ, RZ, R159 ;  /* 0x000000ffff76a224 */ /* 0x000fe200078e009f */
[----:B------:R-:W-:Y:S01]  /*bbc0*/  PRMT R155, RZ, 0x7610, R155 ;  /* 0x00007610ff9b7816 */ /* 0x000fe2000000009b */
[----:B------:R-:W2:Y:S01]  /*bbd0*/  LDL R159, [R1+0x368] ;  /* 0x00036800019f7983 */ /* 0x000ea20000100800 */
[----:B---3--:R-:W-:-:S05]  /*bbe0*/  @!P2 IMAD.MOV.U32 R119, RZ, RZ, R0 ;  /* 0x000000ffff77a224 */ /* 0x008fca00078e0000 */
[----:B------:R4:W3:Y:S02]  /*bbf0*/  @!P2 LDG.E.U8 R151, desc[UR18][R118.64] ;  /* 0x000000127697a981 */ /* 0x0008e4000c1e1100 */
[----:B----4-:R-:W-:Y:S02]  /*bc00*/  @!P3 IMAD.MOV.U32 R118, RZ, RZ, R120 ;  /* 0x000000ffff76b224 */ /* 0x010fe400078e0078 */
[----:B------:R-:W-:Y:S01]  /*bc10*/  @!P3 IMAD.MOV.U32 R119, RZ, RZ, R121 ;  /* 0x000000ffff77b224 */ /* 0x000fe200078e0079 */
[----:B------:R-:W-:Y:S01]  /*bc20*/  PRMT R156, RZ, 0x7610, R156 ;  /* 0x00007610ff9c7816 */ /* 0x000fe2000000009c */
[----:B------:R-:W4:Y:S04]  /*bc30*/  LDL R120, [R1+0x35c] ;  /* 0x00035c0001787983 */ /* 0x000f280000100800 */
[----:B------:R2:W3:Y:S02]  /*bc40*/  @!P3 LDG.E.U8 R152, desc[UR18][R118.64] ;  /* 0x000000127698b981 */ /* 0x0004e4000c1e1100 */
[----:B--2---:R-:W-:-:S02]  /*bc50*/  @!P4 IMAD.MOV.U32 R118, RZ, RZ, R13 ;  /* 0x000000ffff76c224 */ /* 0x004fc400078e000d */
[----:B------:R-:W-:Y:S01]  /*bc60*/  @!P4 IMAD.MOV.U32 R119, RZ, RZ, R103 ;  /* 0x000000ffff77c224 */ /* 0x000fe200078e0067 */
[----:B------:R-:W2:Y:S04]  /*bc70*/  LDL R13, [R1+0x360] ;  /* 0x00036000010d7983 */ /* 0x000ea80000100800 */
[----:B------:R0:W3:Y:S04]  /*bc80*/  @!P4 LDG.E.U8 R155, desc[UR18][R118.64] ;  /* 0x00000012769bc981 */ /* 0x0000e8000c1e1100 */
[----:B------:R-:W0:Y:S04]  /*bc90*/  LDL R118, [R1+0x36c] ;  /* 0x00036c0001767983 */ /* 0x000e280000100800 */
[----:B------:R-:W0:Y:S01]  /*bca0*/  LDL R119, [R1+0x370] ;  /* 0x0003700001777983 */ /* 0x000e220000100800 */
[----:B------:R-:W1:Y:S02]  /*bcb0*/  S2R R103, SR_TID.X ;  /* 0x0000000000677919 */ /* 0x000e640000002100 */
[----:B-1----:R-:W-:-:S04]  /*bcc0*/  SHF.R.U32.HI R103, RZ, 0x6, R103 ;  /* 0x00000006ff677819 */ /* 0x002fc80000011667 */
[----:B------:R-:W-:-:S04]  /*bcd0*/  SGXT.U32 R103, R103, 0x1 ;  /* 0x000000016767781a */ /* 0x000fc80000000000 */
[----:B------:R-:W-:-:S04]  /*bce0*/  LOP3.LUT R103, R103, 0x3c, RZ, 0xfc, !PT ;  /* 0x0000003c67677812 */ /* 0x000fc800078efcff */
[----:B------:R-:W-:Y:S02]  /*bcf0*/  ISETP.GE.AND P2, PT, R103, UR13, PT ;  /* 0x0000000d67007c0c */ /* 0x000fe4000bf46270 */
[----:B------:R-:W3:Y:S01]  /*bd00*/  LDL.LU R103, [R1+0x6c4] ;  /* 0x0006c40001677983 */ /* 0x000ee20000300800 */
[----:B0-----:R-:W-:-:S04]  /*bd10*/  @!P1 LOP3.LUT R119, R119, R118, RZ, 0x3c, !PT ;  /* 0x0000007677779212 */ /* 0x001fc800078e3cff */
[----:B------:R-:W-:-:S04]  /*bd20*/  @!P1 LOP3.LUT R118, R119, R118, RZ, 0x3c, !PT ;  /* 0x0000007677769212 */ /* 0x000fc800078e3cff */
[----:B------:R-:W-:-:S05]  /*bd30*/  @!P1 LOP3.LUT R119, R119, R118, RZ, 0x3c, !PT ;  /* 0x0000007677779212 */ /* 0x000fca00078e3cff */
[----:B------:R0:W3:Y:S04]  /*bd40*/  @!P1 LDG.E.U8 R156, desc[UR18][R118.64] ;  /* 0x00000012769c9981 */ /* 0x0000e8000c1e1100 */
[----:B------:R-:W4:Y:S01]  /*bd50*/  LDL R119, [R1+0x364] ;  /* 0x0003640001777983 */ /* 0x000f220000100800 */
[----:B------:R-:W-:Y:S01]  /*bd60*/  PRMT R160, RZ, 0x7610, R160 ;  /* 0x00007610ffa07816 */ /* 0x000fe200000000a0 */
[----:B0-----:R-:W-:Y:S01]  /*bd70*/  @!P0 IMAD.MOV.U32 R118, RZ, RZ, R159 ;  /* 0x000000ffff768224 */ /* 0x001fe200078e009f */
[----:B------:R-:W0:Y:S01]  /*bd80*/  S2R R0, SR_TID.X ;  /* 0x0000000000007919 */ /* 0x000e220000002100 */
[----:B------:R-:W1:Y:S01]  /*bd90*/  S2R R121, SR_TID.X ;  /* 0x0000000000797919 */ /* 0x000e620000002100 */
[----:B------:R-:W-:Y:S02]  /*bda0*/  PRMT R163, RZ, 0x7610, R163 ;  /* 0x00007610ffa37816 */ /* 0x000fe400000000a3 */
[----:B------:R-:W-:Y:S01]  /*bdb0*/  PRMT R165, RZ, 0x7610, R165 ;  /* 0x00007610ffa57816 */ /* 0x000fe200000000a5 */
[----:B------:R-:W3:Y:S01]  /*bdc0*/  LDL R159, [R1+0x348] ;  /* 0x00034800019f7983 */ /* 0x000ee20000100800 */
[----:B0-----:R-:W-:-:S04]  /*bdd0*/  SHF.R.U32.HI R0, RZ, 0x6, R0 ;  /* 0x00000006ff007819 */ /* 0x001fc80000011600 */
[----:B------:R-:W-:Y:S02]  /*bde0*/  SGXT.U32 R0, R0, 0x1 ;  /* 0x000000010000781a */ /* 0x000fe40000000000 */
[----:B-1----:R-:W-:Y:S02]  /*bdf0*/  LEA.HI R121, R121, 0x3e, RZ, 0x1a ;  /* 0x0000003e79797811 */ /* 0x002fe400078fd0ff */
[----:B------:R-:W-:Y:S02]  /*be00*/  LOP3.LUT R0, R0, 0x40, RZ, 0xfc, !PT ;  /* 0x0000004000007812 */ /* 0x000fe400078efcff */
[----:B------:R-:W-:Y:S02]  /*be10*/  ISETP.GE.AND P3, PT, R121, UR13, PT ;  /* 0x0000000d79007c0c */ /* 0x000fe4000bf66270 */
[----:B------:R-:W-:Y:S01]  /*be20*/  ISETP.GE.AND P4, PT, R0, UR13, PT ;  /* 0x0000000d00007c0c */ /* 0x000fe2000bf86270 */
[----:B------:R-:W3:Y:S04]  /*be30*/  LDL R121, [R1+0x34c] ;  /* 0x00034c0001797983 */ /* 0x000ee80000100800 */
[----:B------:R-:W3:Y:S04]  /*be40*/  LDL R0, [R1+0x350] ;  /* 0x0003500001007983 */ /* 0x000ee80000100800 */
[----:B----4-:R0:W4:Y:S02]  /*be50*/  @!P0 LDG.E.U8 R160, desc[UR18][R118.64] ;  /* 0x0000001276a08981 */ /* 0x010124000c1e1100 */
        /* <DEDUP_REMOVED lines=9> */
[----:B------:R-:W-:Y:S01]  /*bef0*/  @!P2 IMAD.MOV.U32 R119, RZ, RZ, R120 ;  /* 0x000000ffff77a224 */ /* 0x000fe200078e0078 */
[----:B------:R-:W-:Y:S01]  /*bf00*/  ISETP.GE.AND P0, PT, R118, UR13, PT ;  /* 0x0000000d76007c0c */ /* 0x000fe2000bf06270 */
[----:B--2---:R-:W-:Y:S01]  /*bf10*/  @!P2 IMAD.MOV.U32 R118, RZ, RZ, R13 ;  /* 0x000000ffff76a224 */ /* 0x004fe200078e000d */
[----:B------:R-:W-:Y:S01]  /*bf20*/  PRMT R166, RZ, 0x7610, R166 ;  /* 0x00007610ffa67816 */ /* 0x000fe200000000a6 */
[----:B------:R-:W2:Y:S04]  /*bf30*/  LDL R120, [R1+0x334] ;  /* 0x0003340001787983 */ /* 0x000ea80000100800 */
[----:B------:R0:W4:Y:S01]  /*bf40*/  @!P2 LDG.E.U8 R163, desc[UR18][R118.64] ;  /* 0x0000001276a3a981 */ /* 0x000122000c1e1100 */
[----:B------:R-:W-:-:S03]  /*bf50*/  PRMT R169, RZ, 0x7610, R169 ;  /* 0x00007610ffa97816 */ /* 0x000fc600000000a9 */
[----:B------:R-:W2:Y:S04]  /*bf60*/  LDL R13, [R1+0x338] ;  /* 0x00033800010d7983 */ /* 0x000ea80000100800 */
[----:B------:R-:W0:Y:S04]  /*bf70*/  LDL R118, [R1+0x354] ;  /* 0x0003540001767983 */ /* 0x000e280000100800 */
[----:B------:R-:W0:Y:S02]  /*bf80*/  LDL R119, [R1+0x358] ;  /* 0x0003580001777983 */ /* 0x000e240000100800 */
[----:B0-----:R-:W-:-:S04]  /*bf90*/  @!P3 LOP3.LUT R119, R119, R118, RZ, 0x3c, !PT ;  /* 0x000000767777b212 */ /* 0x001fc800078e3cff */
[----:B------:R-:W-:-:S04]  /*bfa0*/  @!P3 LOP3.LUT R118, R119, R118, RZ, 0x3c, !PT ;  /* 0x000000767776b212 */ /* 0x000fc800078e3cff */
[----:B------:R-:W-:-:S05]  /*bfb0*/  @!P3 LOP3.LUT R119, R119, R118, RZ, 0x3c, !PT ;  /* 0x000000767777b212 */ /* 0x000fca00078e3cff */
[----:B------:R3:W4:Y:S02]  /*bfc0*/  @!P3 LDG.E.U8 R165, desc[UR18][R118.64] ;  /* 0x0000001276a5b981 */ /* 0x000724000c1e1100 */
[----:B---3--:R-:W-:Y:S02]  /*bfd0*/  @!P4 IMAD.MOV.U32 R118, RZ, RZ, R0 ;  /* 0x000000ffff76c224 */ /* 0x008fe400078e0000 */
[----:B------:R-:W-:Y:S01]  /*bfe0*/  @!P4 IMAD.MOV.U32 R119, RZ, RZ, R121 ;  /* 0x000000ffff77c224 */ /* 0x000fe200078e0079 */
[----:B------:R-:W0:Y:S04]  /*bff0*/  S2R R0, SR_TID.X ;  /* 0x0000000000007919 */ /* 0x000e280000002100 */
[----:B------:R1:W3:Y:S01]  /*c000*/  @!P4 LDG.E.U8 R166, desc[UR18][R118.64] ;  /* 0x0000001276a6c981 */ /* 0x0002e2000c1e1100 */
[----:B------:R-:W-:-:S02]  /*c010*/  PRMT R170, RZ, 0x7610, R170 ;  /* 0x00007610ffaa7816 */ /* 0x000fc400000000aa */
[----:B------:R-:W-:Y:S01]  /*c020*/  PRMT R173, RZ, 0x7610, R173 ;  /* 0x00007610ffad7816 */ /* 0x000fe200000000ad */
[----:B------:R-:W4:Y:S04]  /*c030*/  LDL R121, [R1+0x324] ;  /* 0x0003240001797983 */ /* 0x000f280000100800 */
[----:B------:R-:W2:Y:S01]  /*c040*/  LDL R119, [R1+0x344] ;  /* 0x0003440001777983 */ /* 0x000ea20000100800 */
[----:B-1----:R-:W-:-:S05]  /*c050*/  @!P0 IMAD.MOV.U32 R118, RZ, RZ, R159 ;  /* 0x000000ffff768224 */ /* 0x002fca00078e009f */
[----:B--2---:R1:W2:Y:S04]  /*c060*/  @!P0 LDG.E.U8 R169, desc[UR18][R118.64] ;  /* 0x0000001276a98981 */ /* 0x0042a8000c1e1100 */
[----:B------:R-:W1:Y:S04]  /*c070*/  LDL R118, [R1+0x33c] ;  /* 0x00033c0001767983 */ /* 0x000e680000100800 */
[----:B------:R-:W1:Y:S01]  /*c080*/  LDL R119, [R1+0x340] ;  /* 0x0003400001777983 */ /* 0x000e620000100800 */
[----:B0-----:R-:W-:-:S04]  /*c090*/  SHF.R.U32.HI R0, RZ, 0x6, R0 ;  /* 0x00000006ff007819 */ /* 0x001fc80000011600 */
[----:B------:R-:W-:-:S04]  /*c0a0*/  SGXT.U32 R0, R0, 0x1 ;  /* 0x000000010000781a */ /* 0x000fc80000000000 */
[----:B------:R-:W-:-:S04]  /*c0b0*/  LOP3.LUT R0, R0, 0x46, RZ, 0xfc, !PT ;  /* 0x0000004600007812 */ /* 0x000fc800078efcff */
[----:B------:R-:W-:Y:S02]  /*c0c0*/  ISETP.GE.AND P2, PT, R0, UR13, PT ;  /* 0x0000000d00007c0c */ /* 0x000fe4000bf46270 */
[----:B------:R-:W3:Y:S01]  /*c0d0*/  LDL R0, [R1+0x328] ;  /* 0x0003280001007983 */ /* 0x000ee20000100800 */
[----:B------:R-:W0:Y:S01]  /*c0e0*/  S2R R159, SR_TID.X ;  /* 0x00000000009f7919 */ /* 0x000e220000002100 */
[----:B-1----:R-:W-:-:S04]  /*c0f0*/  @!P1 LOP3.LUT R119, R119, R118, RZ, 0x3c, !PT ;  /* 0x0000007677779212 */ /* 0x002fc800078e3cff */
[----:B------:R-:W-:-:S04]  /*c100*/  @!P1 LOP3.LUT R118, R119, R118, RZ, 0x3c, !PT ;  /* 0x0000007677769212 */ /* 0x000fc800078e3cff */
[----:B------:R-:W-:-:S05]  /*c110*/  @!P1 LOP3.LUT R119, R119, R118, RZ, 0x3c, !PT ;  /* 0x0000007677779212 */ /* 0x000fca00078e3cff */
[----:B------:R1:W2:Y:S02]  /*c120*/  @!P1 LDG.E.U8 R170, desc[UR18][R118.64] ;  /* 0x0000001276aa9981 */ /* 0x0002a4000c1e1100 */
[----:B-1----:R-:W-:Y:S02]  /*c130*/  @!P2 IMAD.MOV.U32 R118, RZ, RZ, R13 ;  /* 0x000000ffff76a224 */ /* 0x002fe400078e000d */
[----:B------:R-:W-:Y:S01]  /*c140*/  @!P2 IMAD.MOV.U32 R119, RZ, RZ, R120 ;  /* 0x000000ffff77a224 */ /* 0x000fe200078e0078 */
[----:B0-----:R-:W-:Y:S01]  /*c150*/  SHF.R.U32.HI R159, RZ, 0x6, R159 ;  /* 0x00000006ff9f7819 */ /* 0x001fe2000001169f */
[----:B------:R-:W2:Y:S04]  /*c160*/  LDL R120, [R1+0x314] ;  /* 0x0003140001787983 */ /* 0x000ea80000100800 */
[----:B------:R0:W2:Y:S01]  /*c170*/  @!P2 LDG.E.U8 R173, desc[UR18][R118.64] ;  /* 0x0000001276ada981 */ /* 0x0000a2000c1e1100 */
[----:B------:R-:W-:-:S02]  /*c180*/  PRMT R175, RZ, 0x7610, R175 ;  /* 0x00007610ffaf7816 */ /* 0x000fc400000000af */
[----:B------:R-:W-:Y:S01]  /*c190*/  PRMT R176, RZ, 0x7610, R176 ;  /* 0x00007610ffb07816 */ /* 0x000fe200000000b0 */
[----:B------:R-:W2:Y:S04]  /*c1a0*/  LDL R13, [R1+0x318] ;  /* 0x00031800010d7983 */ /* 0x000ea80000100800 */
[----:B------:R-:W0:Y:S04]  /*c1b0*/  LDL R118, [R1+0x32c] ;  /* 0x00032c0001767983 */ /* 0x000e280000100800 */
[----:B------:R-:W0:Y:S01]  /*c1c0*/  LDL R119, [R1+0x330] ;  /* 0x0003300001777983 */ /* 0x000e220000100800 */
[----:B------:R-:W-:-:S04]  /*c1d0*/  SGXT.U32 R159, R159, 0x1 ;  /* 0x000000019f9f781a */ /* 0x000fc80000000000 */
[----:B------:R-:W-:-:S04]  /*c1e0*/  LOP3.LUT R159, R159, 0x48, RZ, 0xfc, !PT ;  /* 0x000000489f9f7812 */ /* 0x000fc800078efcff */
[----:B------:R-:W-:Y:S02]  /*c1f0*/  ISETP.GE.AND P0, PT, R159, UR13, PT ;  /* 0x0000000d9f007c0c */ /* 0x000fe4000bf06270 */
[----:B------:R-:W1:Y:S02]  /*c200*/  S2R R159, SR_TID.X ;  /* 0x00000000009f7919 */ /* 0x000e640000002100 */
[----:B-1----:R-:W-:-:S04]  /*c210*/  SHF.R.U32.HI R159, RZ, 0x6, R159 ;  /* 0x00000006ff9f7819 */ /* 0x002fc8000001169f */
[----:B------:R-:W-:-:S04]  /*c220*/  SGXT.U32 R159, R159, 0x1 ;  /* 0x000000019f9f781a */ /* 0x000fc80000000000 */
[----:B------:R-:W-:-:S04]  /*c230*/  LOP3.LUT R159, R159, 0x4a, RZ, 0xfc, !PT ;  /* 0x0000004a9f9f7812 */ /* 0x000fc800078efcff */
[----:B------:R-:W-:Y:S02]  /*c240*/  ISETP.GE.AND P1, PT, R159, UR13, PT ;  /* 0x0000000d9f007c0c */ /* 0x000fe4000bf26270 */
[----:B------:R-:W1:Y:S01]  /*c250*/  S2R R159, SR_TID.X ;  /* 0x00000000009f7919 */ /* 0x000e620000002100 */
[----:B0-----:R-:W-:-:S04]  /*c260*/  @!P0 LOP3.LUT R119, R119, R118, RZ, 0x3c, !PT ;  /* 0x0000007677778212 */ /* 0x001fc800078e3cff */
[----:B------:R-:W-:-:S04]  /*c270*/  @!P0 LOP3.LUT R118, R119, R118, RZ, 0x3c, !PT ;  /* 0x0000007677768212 */ /* 0x000fc800078e3cff */
[----:B------:R-:W-:-:S05]  /*c280*/  @!P0 LOP3.LUT R119, R119, R118, RZ, 0x3c, !PT ;  /* 0x0000007677778212 */ /* 0x000fca00078e3cff */
[----:B------:R3:W2:Y:S02]  /*c290*/  @!P0 LDG.E.U8 R175, desc[UR18][R118.64] ;  /* 0x0000001276af8981 */ /* 0x0006a4000c1e1100 */
[----:B---3--:R-:W-:Y:S02]  /*c2a0*/  @!P1 IMAD.MOV.U32 R118, RZ, RZ, R0 ;  /* 0x000000ffff769224 */ /* 0x008fe400078e0000 */
[----:B----4-:R-:W-:Y:S01]  /*c2b0*/  @!P1 IMAD.MOV.U32 R119, RZ, RZ, R121 ;  /* 0x000000ffff779224 */ /* 0x010fe200078e0079 */
[----:B-1----:R-:W-:Y:S01]  /*c2c0*/  SHF.R.U32.HI R159, RZ, 0x6, R159 ;  /* 0x00000006ff9f7819 */ /* 0x002fe2000001169f */
[----:B------:R-:W3:Y:S04]  /*c2d0*/  LDL R121, [R1+0x304] ;  /* 0x0003040001797983 */ /* 0x000ee80000100800 */
[----:B------:R0:W4:Y:S01]  /*c2e0*/  @!P1 LDG.E.U8 R176, desc[UR18][R118.64] ;  /* 0x0000001276b09981 */ /* 0x000122000c1e1100 */
[----:B------:R-:W-:-:S02]  /*c2f0*/  PRMT R179, RZ, 0x7610, R179 ;  /* 0x00007610ffb37816 */ /* 0x000fc400000000b3 */
[----:B------:R-:W-:Y:S01]  /*c300*/  PRMT R181, RZ, 0x7610, R181 ;  /* 0x00007610ffb57816 */ /* 0x000fe200000000b5 */
[----:B------:R-:W3:Y:S04]  /*c310*/  LDL R0, [R1+0x308] ;  /* 0x0003080001007983 */ /* 0x000ee80000100800 */
[----:B------:R-:W0:Y:S04]  /*c320*/  LDL R118, [R1+0x31c] ;  /* 0x00031c0001767983 */ /* 0x000e280000100800 */
[----:B------:R-:W0:Y:S01]  /*c330*/  LDL R119, [R1+0x320] ;  /* 0x0003200001777983 */ /* 0x000e220000100800 */
[----:B------:R-:W-:-:S04]  /*c340*/  SGXT.U32 R159, R159, 0x1 ;  /* 0x000000019f9f781a */ /* 0x000fc80000000000 */
[----:B------:R-:W-:-:S04]  /*c350*/  LOP3.LUT R159, R159, 0x4c, RZ, 0xfc, !PT ;  /* 0x0000004c9f9f7812 */ /* 0x000fc800078efcff */
[----:B------:R-:W-:Y:S02]  /*c360*/  ISETP.GE.AND P0, PT, R159, UR13, PT ;  /* 0x0000000d9f007c0c */ /* 0x000fe4000bf06270 */
[----:B------:R-:W1:Y:S02]  /*c370*/  S2R R159, SR_TID.X ;  /* 0x00000000009f7919 */ /* 0x000e640000002100 */
[----:B-1----:R-:W-:-:S04]  /*c380*/  LEA.HI R159, R159, 0x4e, RZ, 0x1a ;  /* 0x0000004e9f9f7811 */ /* 0x002fc800078fd0ff */
[----:B------:R-:W-:Y:S02]  /*c390*/  ISETP.GE.AND P1, PT, R159, UR13, PT ;  /* 0x0000000d9f007c0c */ /* 0x000fe4000bf26270 */
[----:B------:R-:W1:Y:S03]  /*c3a0*/  S2R R159, SR_TID.X ;  /* 0x00000000009f7919 */ /* 0x000e660000002100 */
[----:B0-----:R-:W-:-:S04]  /*c3b0*/  @!P0 LOP3.LUT R119, R119, R118, RZ, 0x3c, !PT ;  /* 0x0000007677778212 */ /* 0x001fc800078e3cff */
[----:B------:R-:W-:-:S04]  /*c3c0*/  @!P0 LOP3.LUT R118, R119, R118, RZ, 0x3c, !PT ;  /* 0x0000007677768212 */ /* 0x000fc800078e3cff */
[----:B------:R-:W-:-:S05]  /*c3d0*/  @!P0 LOP3.LUT R119, R119, R118, RZ, 0x3c, !PT ;  /* 0x0000007677778212 */ /* 0x000fca00078e3cff */
[----:B------:R2:W4:Y:S02]  /*c3e0*/  @!P0 LDG.E.U8 R179, desc[UR18][R118.64] ;  /* 0x0000001276b38981 */ /* 0x000524000c1e1100 */
[----:B--2---:R-:W-:Y:S02]  /*c3f0*/  @!P1 IMAD.MOV.U32 R118, RZ, RZ, R13 ;  /* 0x000000ffff769224 */ /* 0x004fe400078e000d */
[----:B------:R-:W-:Y:S01]  /*c400*/  @!P1 IMAD.MOV.U32 R119, RZ, RZ, R120 ;  /* 0x000000ffff779224 */ /* 0x000fe200078e0078 */
[----:B-1----:R-:W-:Y:S01]  /*c410*/  SHF.R.U32.HI R159, RZ, 0x6, R159 ;  /* 0x00000006ff9f7819 */ /* 0x002fe2000001169f */
[----:B------:R-:W2:Y:S04]  /*c420*/  LDL R120, [R1+0x2f4] ;  /* 0x0002f40001787983 */ /* 0x000ea80000100800 */
[----:B------:R0:W4:Y:S01]  /*c430*/  @!P1 LDG.E.U8 R181, desc[UR18][R118.64] ;  /* 0x0000001276b59981 */ /* 0x000122000c1e1100 */
        /* <DEDUP_REMOVED lines=17> */
[----:B------:R3:W4:Y:S02]  /*c550*/  @!P0 LDG.E.U8 R183, desc[UR18][R118.64] ;  /* 0x0000001276b78981 */ /* 0x000724000c1e1100 */
[----:B---3--:R-:W-:Y:S02]  /*c560*/  @!P1 IMAD.MOV.U32 R118, RZ, RZ, R0 ;  /* 0x000000ffff769224 */ /* 0x008fe400078e0000 */
[----:B------:R-:W-:Y:S01]  /*c570*/  @!P1 IMAD.MOV.U32 R119, RZ, RZ, R121 ;  /* 0x000000ffff779224 */ /* 0x000fe200078e0079 */
        /* <DEDUP_REMOVED lines=184> */
[----:B------:R-:W1:Y:S04]  /*d100*/  LDL R118, [R1+0x27c] ;  /* 0x00027c0001767983 */ /* 0x000e680000100800 */
[----:B------:R-:W1:Y:S01]  /*d110*/  LDL R119, [R1+0x280] ;  /* 0x0002800001777983 */ /* 0x000e620000100800 */
[----:B------:R-:W2:Y:S01]  /*d120*/  S2R R121, SR_TID.X ;  /* 0x0000000000797919 */ /* 0x000ea20000002100 */
[----:B0-----:R-:W-:-:S04]  /*d130*/  SHF.R.U32.HI R159, RZ, 0x6, R159 ;  /* 0x00000006ff9f7819 */ /* 0x001fc8000001169f */
[----:B------:R-:W-:-:S04]  /*d140*/  SGXT.U32 R159, R159, 0x1 ;  /* 0x000000019f9f781a */ /* 0x000fc80000000000 */
[----:B------:R-:W-:-:S04]  /*d150*/  LOP3.LUT R159, R159, 0x74, RZ, 0xfc, !PT ;  /* 0x000000749f9f7812 */ /* 0x000fc800078efcff */
[----:B------:R-:W-:Y:S02]  /*d160*/  ISETP.GE.AND P0, PT, R159, UR13, PT ;  /* 0x0000000d9f007c0c */ /* 0x000fe4000bf06270 */
[----:B------:R-:W3:Y:S01]  /*d170*/  LDL R159, [R1+0x264] ;  /* 0x00026400019f7983 */ /* 0x000ee20000100800 */
[----:B--2---:R-:W-:-:S04]  /*d180*/  SHF.R.U32.HI R121, RZ, 0x6, R121 ;  /* 0x00000006ff797819 */ /* 0x004fc80000011679 */
[----:B------:R-:W-:-:S04]  /*d190*/  SGXT.U32 R121, R121, 0x1 ;  /* 0x000000017979781a */ /* 0x000fc80000000000 */
[----:B------:R-:W-:-:S04]  /*d1a0*/  LOP3.LUT R121, R121, 0x76, RZ, 0xfc, !PT ;  /* 0x0000007679797812 */ /* 0x000fc800078efcff */
[----:B------:R-:W-:Y:S02]  /*d1b0*/  ISETP.GE.AND P1, PT, R121, UR13, PT ;  /* 0x0000000d79007c0c */ /* 0x000fe4000bf26270 */
[----:B-1----:R-:W-:-:S04]  /*d1c0*/  @!P0 LOP3.LUT R119, R119, R118, RZ, 0x3c, !PT ;  /* 0x0000007677778212 */ /* 0x002fc800078e3cff */
[----:B------:R-:W-:-:S04]  /*d1d0*/  @!P0 LOP3.LUT R118, R119, R118, RZ, 0x3c, !PT ;  /* 0x0000007677768212 */ /* 0x000fc800078e3cff */
[----:B------:R-:W-:-:S05]  /*d1e0*/  @!P0 LOP3.LUT R119, R119, R118, RZ, 0x3c, !PT ;  /* 0x0000007677778212 */ /* 0x000fca00078e3cff */
[----:B------:R0:W2:Y:S02]  /*d1f0*/  @!P0 LDG.E.U8 R162, desc[UR18][R118.64] ;  /* 0x0000001276a28981 */ /* 0x0000a4000c1e1100 */
[----:B0-----:R-:W-:Y:S02]  /*d200*/  @!P1 IMAD.MOV.U32 R118, RZ, RZ, R13 ;  /* 0x000000ffff769224 */ /* 0x001fe400078e000d */
[----:B------:R-:W-:Y:S01]  /*d210*/  @!P1 IMAD.MOV.U32 R119, RZ, RZ, R120 ;  /* 0x000000ffff779224 */ /* 0x000fe200078e0078 */
[----:B------:R-:W0:Y:S04]  /*d220*/  S2R R121, SR_TID.X ;  /* 0x0000000000797919 */ /* 0x000e280000002100 */
[----:B------:R1:W2:Y:S01]  /*d230*/  @!P1 LDG.E.U8 R161, desc[UR18][R118.64] ;  /* 0x0000001276a19981 */ /* 0x0002a2000c1e1100 */
[----:B------:R-:W4:Y:S01]  /*d240*/  S2R R13, SR_TID.X ;  /* 0x00000000000d7919 */ /* 0x000f220000002100 */
[----:B------:R-:W-:-:S02]  /*d250*/  PRMT R157, RZ, 0x7610, R157 ;  /* 0x00007610ff9d7816 */ /* 0x000fc4000000009d */
[----:B------:R-:W-:Y:S01]  /*d260*/  PRMT R154, RZ, 0x7610, R154 ;  /* 0x00007610ff9a7816 */ /* 0x000fe2000000009a */
[----:B------:R-:W2:Y:S04]  /*d270*/  LDL R120, [R1+0x258] ;  /* 0x0002580001787983 */ /* 0x000ea80000100800 */
[----:B------:R-:W1:Y:S04]  /*d280*/  LDL R118, [R1+0x26c] ;  /* 0x00026c0001767983 */ /* 0x000e680000100800 */
[----:B------:R-:W1:Y:S01]  /*d290*/  LDL R119, [R1+0x270] ;  /* 0x0002700001777983 */ /* 0x000e620000100800 */
[----:B0-----:R-:W-:-:S04]  /*d2a0*/  SHF.R.U32.HI R121, RZ, 0x6, R121 ;  /* 0x00000006ff797819 */ /* 0x001fc80000011679 */
[----:B------:R-:W-:-:S04]  /*d2b0*/  SGXT.U32 R121, R121, 0x1 ;  /* 0x000000017979781a */ /* 0x000fc80000000000 */
[----:B------:R-:W-:-:S04]  /*d2c0*/  LOP3.LUT R121, R121, 0x78, RZ, 0xfc, !PT ;  /* 0x0000007879797812 */ /* 0x000fc800078efcff */
[----:B------:R-:W-:Y:S02]  /*d2d0*/  ISETP.GE.AND P0, PT, R121, UR13, PT ;  /* 0x0000000d79007c0c */ /* 0x000fe4000bf06270 */
[----:B----4-:R-:W-:Y:S01]  /*d2e0*/  SHF.R.U32.HI R13, RZ, 0x6, R13 ;  /* 0x00000006ff0d7819 */ /* 0x010fe2000001160d */
[----:B------:R-:W4:Y:S03]  /*d2f0*/  LDL R121, [R1+0x254] ;  /* 0x0002540001797983 */ /* 0x000f260000100800 */
[----:B------:R-:W-:-:S04]  /*d300*/  SGXT.U32 R13, R13, 0x1 ;  /* 0x000000010d0d781a */ /* 0x000fc80000000000 */
[----:B------:R-:W-:-:S04]  /*d310*/  LOP3.LUT R13, R13, 0x7a, RZ, 0xfc, !PT ;  /* 0x0000007a0d0d7812 */ /* 0x000fc800078efcff */
[----:B------:R-:W-:Y:S02]  /*d320*/  ISETP.GE.AND P1, PT, R13, UR13, PT ;  /* 0x0000000d0d007c0c */ /* 0x000fe4000bf26270 */
[----:B------:R-:W4:Y:S01]  /*d330*/  LDL.LU R13, [R1+0x6c0] ;  /* 0x0006c000010d7983 */ /* 0x000f220000300800 */
[----:B-1----:R-:W-:-:S04]  /*d340*/  @!P0 LOP3.LUT R119, R119, R118, RZ, 0x3c, !PT ;  /* 0x0000007677778212 */ /* 0x002fc800078e3cff */
[----:B------:R-:W-:-:S04]  /*d350*/  @!P0 LOP3.LUT R118, R119, R118, RZ, 0x3c, !PT ;  /* 0x0000007677768212 */ /* 0x000fc800078e3cff */
[----:B------:R-:W-:-:S05]  /*d360*/  @!P0 LOP3.LUT R119, R119, R118, RZ, 0x3c, !PT ;  /* 0x0000007677778212 */ /* 0x000fca00078e3cff */
[----:B------:R0:W4:Y:S02]  /*d370*/  @!P0 LDG.E.U8 R157, desc[UR18][R118.64] ;  /* 0x00000012769d8981 */ /* 0x000124000c1e1100 */
[----:B0-----:R-:W0:Y:S01]  /*d380*/  S2R R119, SR_TID.X ;  /* 0x0000000000777919 */ /* 0x001e220000002100 */
[----:B------:R-:W-:Y:S01]  /*d390*/  @!P1 IMAD.MOV.U32 R118, RZ, RZ, R0 ;  /* 0x000000ffff769224 */ /* 0x000fe200078e0000 */
[----:B0-----:R-:W-:-:S04]  /*d3a0*/  SHF.R.U32.HI R119, RZ, 0x6, R119 ;  /* 0x00000006ff777819 */ /* 0x001fc80000011677 */
[----:B------:R-:W-:-:S04]  /*d3b0*/  SGXT.U32 R119, R119, 0x1 ;  /* 0x000000017777781a */ /* 0x000fc80000000000 */
[----:B------:R-:W-:-:S04]  /*d3c0*/  LOP3.LUT R119, R119, 0x7c, RZ, 0xfc, !PT ;  /* 0x0000007c77777812 */ /* 0x000fc800078efcff */
[----:B------:R-:W-:Y:S01]  /*d3d0*/  ISETP.GE.AND P0, PT, R119, UR13, PT ;  /* 0x0000000d77007c0c */ /* 0x000fe2000bf06270 */
[----:B---3--:R-:W-:-:S05]  /*d3e0*/  @!P1 IMAD.MOV.U32 R119, RZ, RZ, R159 ;  /* 0x000000ffff779224 */ /* 0x008fca00078e009f */
[----:B------:R0:W3:Y:S04]  /*d3f0*/  @!P1 LDG.E.U8 R154, desc[UR18][R118.64] ;  /* 0x00000012769a9981 */ /* 0x0000e8000c1e1100 */
[----:B------:R-:W0:Y:S04]  /*d400*/  LDL R118, [R1+0x25c] ;  /* 0x00025c0001767983 */ /* 0x000e280000100800 */
[----:B------:R-:W0:Y:S01]  /*d410*/  LDL R119, [R1+0x260] ;  /* 0x0002600001777983 */ /* 0x000e220000100800 */
[----:B------:R-:W1:Y:S01]  /*d420*/  S2R R0, SR_TID.X ;  /* 0x0000000000007919 */ /* 0x000e620000002100 */
[----:B------:R-:W2:Y:S01]  /*d430*/  S2R R159, SR_TID.X ;  /* 0x00000000009f7919 */ /* 0x000ea20000002100 */
[----:B------:R-:W-:-:S02]  /*d440*/  PRMT R153, RZ, 0x7610, R153 ;  /* 0x00007610ff997816 */ /* 0x000fc40000000099 */
[----:B------:R-:W-:Y:S02]  /*d450*/  PRMT R150, RZ, 0x7610, R150 ;  /* 0x00007610ff967816 */ /* 0x000fe40000000096 */
[----:B-1----:R-:W-:-:S04]  /*d460*/  LEA.HI R0, R0, 0x7e, RZ, 0x1a ;  /* 0x0000007e00007811 */ /* 0x002fc800078fd0ff */
[----:B------:R-:W-:Y:S02]  /*d470*/  ISETP.GE.AND P1, PT, R0, UR13, PT ;  /* 0x0000000d00007c0c */ /* 0x000fe4000bf26270 */
[----:B--2---:R-:W-:Y:S01]  /*d480*/  LOP3.LUT R159, R159, 0x7f, RZ, 0xc0, !PT ;  /* 0x0000007f9f9f7812 */ /* 0x004fe200078ec0ff */
[----:B------:R-:W2:Y:S01]  /*d490*/  LDL.LU R0, [R1+0x8] ;  /* 0x0000080001007983 */ /* 0x000ea20000300800 */
[----:B0-----:R-:W-:-:S04]  /*d4a0*/  @!P0 LOP3.LUT R119, R119, R118, RZ, 0x3c, !PT ;  /* 0x0000007677778212 */ /* 0x001fc800078e3cff */
[----:B------:R-:W-:-:S04]  /*d4b0*/  @!P0 LOP3.LUT R118, R119, R118, RZ, 0x3c, !PT ;  /* 0x0000007677768212 */ /* 0x000fc800078e3cff */
[----:B------:R-:W-:-:S05]  /*d4c0*/  @!P0 LOP3.LUT R119, R119, R118, RZ, 0x3c, !PT ;  /* 0x0000007677778212 */ /* 0x000fca00078e3cff */
[----:B------:R0:W3:Y:S02]  /*d4d0*/  @!P0 LDG.E.U8 R153, desc[UR18][R118.64] ;  /* 0x0000001276998981 */ /* 0x0000e4000c1e1100 */
[----:B0-----:R-:W-:Y:S02]  /*d4e0*/  @!P1 IMAD.MOV.U32 R118, RZ, RZ, R120 ;  /* 0x000000ffff769224 */ /* 0x001fe400078e0078 */
[----:B----4-:R-:W-:-:S05]  /*d4f0*/  @!P1 IMAD.MOV.U32 R119, RZ, RZ, R121 ;  /* 0x000000ffff779224 */ /* 0x010fca00078e0079 */
[----:B------:R0:W4:Y:S01]  /*d500*/  @!P1 LDG.E.U8 R150, desc[UR18][R118.64] ;  /* 0x0000001276969981 */ /* 0x000122000c1e1100 */
[----:B------:R-:W-:Y:S01]  /*d510*/  BAR.SYNC.DEFER_BLOCKING 0x0 ;  /* 0x0000000000007b1d */ /* 0x000fe20000010000 */
[----:B------:R-:W-:Y:S02]  /*d520*/  ISETP.GE.AND P0, PT, R159, UR13, PT ;  /* 0x0000000d9f007c0c */ /* 0x000fe4000bf06270 */
[----:B0-----:R-:W-:-:S03]  /*d530*/  PRMT R118, RZ, 0x7610, R118 ;  /* 0x00007610ff767816 */ /* 0x001fc60000000076 */
[----:B------:R-:W2:Y:S04]  /*d540*/  LDL R159, [R1+0x15c] ;  /* 0x00015c00019f7983 */ /* 0x000ea80000100800 */
[----:B------:R0:W-:Y:S04]  /*d550*/  STL [R1+0x574], R91 ;  /* 0x0005745b01007387 */ /* 0x0001e80000100800 */
[----:B------:R-:W-:Y:S02]  /*d560*/  @!P0 IMAD.MOV.U32 R120, RZ, RZ, R91 ;  /* 0x000000ffff788224 */ /* 0x000fe400078e005b */
[----:B------:R-:W-:Y:S01]  /*d570*/  @!P0 IMAD.MOV.U32 R121, RZ, RZ, R18 ;  /* 0x000000ffff798224 */ /* 0x000fe200078e0012 */
[----:B0-----:R-:W3:Y:S04]  /*d580*/  LDL.LU R91, [R1+0x18] ;  /* 0x00001800015b7983 */ /* 0x001ee80000300800 */
[----:B------:R0:W-:Y:S04]  /*d590*/  STL [R1+0x570], R18 ;  /* 0x0005701201007387 */ /* 0x0001e80000100800 */
[----:B------:R1:W4:Y:S04]  /*d5a0*/  @!P0 LDG.E.U8 R118, desc[UR18][R120.64] ;  /* 0x0000001278768981 */ /* 0x000328000c1e1100 */
[----:B0-----:R-:W4:Y:S04]  /*d5b0*/  LDL.LU R18, [R1+0x10] ;  /* 0x0000100001127983 */ /* 0x001f280000300800 */
[----:B------:R-:W1:Y:S04]  /*d5c0*/  LDL R120, [R1+0x458] ;  /* 0x0004580001787983 */ /* 0x000e680000100800 */
[----:B------:R-:W1:Y:S01]  /*d5d0*/  LDL R121, [R1+0x45c] ;  /* 0x00045c0001797983 */ /* 0x000e620000100800 */
[----:B------:R-:W-:-:S02]  /*d5e0*/  PRMT R148, RZ, 0x7610, R148 ;  /* 0x00007610ff947816 */ /* 0x000fc40000000094 */
[----:B-1----:R-:W-:-:S04]  /*d5f0*/  @!P0 LOP3.LUT R121, R121, R120, RZ, 0x3c, !PT ;  /* 0x0000007879798212 */ /* 0x002fc800078e3cff */
[----:B------:R-:W-:-:S04]  /*d600*/  @!P0 LOP3.LUT R120, R121, R120, RZ, 0x3c, !PT ;  /* 0x0000007879788212 */ /* 0x000fc800078e3cff */
[----:B------:R-:W-:-:S05]  /*d610*/  @!P0 LOP3.LUT R121, R121, R120, RZ, 0x3c, !PT ;  /* 0x0000007879798212 */ /* 0x000fca00078e3cff */
[----:B------:R0:W4:Y:S04]  /*d620*/  @!P0 LDG.E.U8 R148, desc[UR18][R120.64] ;  /* 0x0000001278948981 */ /* 0x000128000c1e1100 */
[----:B------:R-:W0:Y:S04]  /*d630*/  LDL R120, [R1+0x218] ;  /* 0x0002180001787983 */ /* 0x000e280000100800 */
[----:B------:R-:W0:Y:S01]  /*d640*/  LDL R121, [R1+0x21c] ;  /* 0x00021c0001797983 */ /* 0x000e220000100800 */
[----:B------:R-:W-:Y:S02]  /*d650*/  PRMT R147, RZ, 0x7610, R147 ;  /* 0x00007610ff937816 */ /* 0x000fe40000000093 */
[----:B0-----:R-:W-:-:S04]  /*d660*/  @!P0 LOP3.LUT R121, R121, R120, RZ, 0x3c, !PT ;  /* 0x0000007879798212 */ /* 0x001fc800078e3cff */
        /* <DEDUP_REMOVED lines=17> */
[----:B------:R-:W3:Y:S01]  /*d780*/  LDL R121, [R1+0x158] ;  /* 0x0001580001797983 */ /* 0x000ee20000100800 */
[----:B------:R-:W-:Y:S01]  /*d790*/  PRMT R144, RZ, 0x7610, R144 ;  /* 0x00007610ff907816 */ /* 0x000fe20000000090 */
[----:B--2---:R-:W-:Y:S01]  /*d7a0*/  @!P0 IMAD.MOV.U32 R120, RZ, RZ, R159 ;  /* 0x000000ffff788224 */ /* 0x004fe200078e009f */
[----:B------:R-:W-:Y:S01]  /*d7b0*/  PRMT R143, RZ, 0x7610, R143 ;  /* 0x00007610ff8f7816 */ /* 0x000fe2000000008f */
[----:B------:R0:W-:Y:S04]  /*d7c0*/  STS.U8 [R9+UR7+0x4000], R142 ;  /* 0x0040008e09007988 */ /* 0x0001e80008000007 */
[----:B------:R1:W-:Y:S04]  /*d7d0*/  STS.U8 [R9+UR7+0x4002], R141 ;  /* 0x0040028d09007988 */ /* 0x0003e80008000007 */
[----:B------:R-:W2:Y:S04]  /*d7e0*/  LDL R159, [R1+0x1c] ;  /* 0x00001c00019f7983 */ /* 0x000ea80000100800 */
[----:B---3--:R3:W4:Y:S04]  /*d7f0*/  @!P0 LDG.E.U8 R144, desc[UR18][R120.64] ;  /* 0x0000001278908981 */ /* 0x008728000c1e1100 */
[----:B------:R-:W3:Y:S04]  /*d800*/  LDL R120, [R1+0x118] ;  /* 0x0001180001787983 */ /* 0x000ee80000100800 */
[----:B------:R-:W3:Y:S02]  /*d810*/  LDL R121, [R1+0x11c] ;  /* 0x00011c0001797983 */ /* 0x000ee40000100800 */
[----:B---3--:R-:W-:-:S04]  /*d820*/  @!P0 LOP3.LUT R121, R121, R120, RZ, 0x3c, !PT ;  /* 0x0000007879798212 */ /* 0x008fc800078e3cff */
[----:B------:R-:W-:-:S04]  /*d830*/  @!P0 LOP3.LUT R120, R121, R120, RZ, 0x3c, !PT ;  /* 0x0000007879788212 */ /* 0x000fc800078e3cff */
[----:B------:R-:W-:-:S05]  /*d840*/  @!P0 LOP3.LUT R121, R121, R120, RZ, 0x3c, !PT ;  /* 0x0000007879798212 */ /* 0x000fca00078e3cff */
[----:B------:R3:W4:Y:S04]  /*d850*/  @!P0 LDG.E.U8 R143, desc[UR18][R120.64] ;  /* 0x00000012788f8981 */ /* 0x000728000c1e1100 */
[----:B------:R-:W3:Y:S04]  /*d860*/  LDL R120, [R1+0xd8] ;  /* 0x0000d80001787983 */ /* 0x000ee80000100800 */
[----:B------:R-:W3:Y:S01]  /*d870*/  LDL R121, [R1+0xdc] ;  /* 0x0000dc0001797983 */ /* 0x000ee20000100800 */
[----:B0-----:R-:W-:Y:S02]  /*d880*/  PRMT R142, RZ, 0x7610, R142 ;  /* 0x00007610ff8e7816 */ /* 0x001fe4000000008e */
[----:B---3--:R-:W-:-:S04]  /*d890*/  @!P0 LOP3.LUT R121, R121, R120, RZ, 0x3c, !PT ;  /* 0x0000007879798212 */ /* 0x008fc800078e3cff */
[----:B------:R-:W-:-:S04]  /*d8a0*/  @!P0 LOP3.LUT R120, R121, R120, RZ, 0x3c, !PT ;  /* 0x0000007879788212 */ /* 0x000fc800078e3cff */
[----:B------:R-:W-:-:S05]  /*d8b0*/  @!P0 LOP3.LUT R121, R121, R120, RZ, 0x3c, !PT ;  /* 0x0000007879798212 */ /* 0x000fca00078e3cff */
[----:B------:R0:W3:Y:S04]  /*d8c0*/  @!P0 LDG.E.U8 R142, desc[UR18][R120.64] ;  /* 0x00000012788e8981 */ /* 0x0000e8000c1e1100 */
[----:B------:R-:W0:Y:S04]  /*d8d0*/  LDL R120, [R1+0x98] ;  /* 0x0000980001787983 */ /* 0x000e280000100800 */
[----:B------:R-:W0:Y:S01]  /*d8e0*/  LDL R121, [R1+0x9c] ;  /* 0x00009c0001797983 */ /* 0x000e220000100800 */
[----:B-1----:R-:W-:Y:S02]  /*d8f0*/  PRMT R141, RZ, 0x7610, R141 ;  /* 0x00007610ff8d7816 */ /* 0x002fe4000000008d */
[----:B0-----:R-:W-:-:S04]  /*d900*/  @!P0 LOP3.LUT R121, R121, R120, RZ, 0x3c, !PT ;  /* 0x0000007879798212 */ /* 0x001fc800078e3cff */
[----:B------:R-:W-:-:S04]  /*d910*/  @!P0 LOP3.LUT R120, R121, R120, RZ, 0x3c, !PT ;  /* 0x0000007879788212 */ /* 0x000fc800078e3cff */
[----:B------:R-:W-:-:S05]  /*d920*/  @!P0 LOP3.LUT R121, R121, R120, RZ, 0x3c, !PT ;  /* 0x0000007879798212 */ /* 0x000fca00078e3cff */
[----:B------:R0:W3:Y:S04]  /*d930*/  @!P0 LDG.E.U8 R141, desc[UR18][R120.64] ;  /* 0x00000012788d8981 */ /* 0x0000e8000c1e1100 */
[----:B------:R-:W0:Y:S04]  /*d940*/  LDL R120, [R1+0x58] ;  /* 0x0000580001787983 */ /* 0x000e280000100800 */
[----:B------:R-:W0:Y:S04]  /*d950*/  LDL R121, [R1+0x5c] ;  /* 0x00005c0001797983 */ /* 0x000e280000100800 */
[----:B------:R1:W-:Y:S04]  /*d960*/  STS.U8 [R9+UR7+0x4004], R140 ;  /* 0x0040048c09007988 */ /* 0x0003e80008000007 */
[----:B------:R2:W-:Y:S01]  /*d970*/  STS.U8 [R9+UR7+0x4006], R139 ;  /* 0x0040068b09007988 */ /* 0x0005e20008000007 */
[----:B-1----:R-:W-:-:S02]  /*d980*/  PRMT R140, RZ, 0x7610, R140 ;  /* 0x00007610ff8c7816 */ /* 0x002fc4000000008c */
[----:B--2---:R-:W-:Y:S01]  /*d990*/  PRMT R139, RZ, 0x7610, R139 ;  /* 0x00007610ff8b7816 */ /* 0x004fe2000000008b */
[----:B------:R1:W-:Y:S04]  /*d9a0*/  STS.U8 [R9+UR7+0x4008], R138 ;  /* 0x0040088a09007988 */ /* 0x0003e80008000007 */
[----:B------:R2:W-:Y:S01]  /*d9b0*/  STS.U8 [R9+UR7+0x400a], R137 ;  /* 0x00400a8909007988 */ /* 0x0005e20008000007 */
[----:B-1----:R-:W-:Y:S02]  /*d9c0*/  PRMT R138, RZ, 0x7610, R138 ;  /* 0x00007610ff8a7816 */ /* 0x002fe4000000008a */
[----:B--2---:R-:W-:Y:S01]  /*d9d0*/  PRMT R137, RZ, 0x7610, R137 ;  /* 0x00007610ff897816 */ /* 0x004fe20000000089 */
[----:B------:R1:W-:Y:S04]  /*d9e0*/  STS.U8 [R9+UR7+0x400c], R136 ;  /* 0x00400c8809007988 */ /* 0x0003e80008000007 */
[----:B------:R2:W-:Y:S01]  /*d9f0*/  STS.U8 [R9+UR7+0x400e], R135 ;  /* 0x00400e8709007988 */ /* 0x0005e20008000007 */
[----:B-1----:R-:W-:-:S02]  /*da00*/  PRMT R136, RZ, 0x7610, R136 ;  /* 0x00007610ff887816 */ /* 0x002fc40000000088 */
[----:B--2---:R-:W-:Y:S01]  /*da10*/  PRMT R135, RZ, 0x7610, R135 ;  /* 0x00007610ff877816 */ /* 0x004fe20000000087 */
[----:B------:R1:W-:Y:S04]  /*da20*/  STS.U8 [R8+UR7+0x4000], R134 ;  /* 0x0040008608007988 */ /* 0x0003e80008000007 */
[----:B------:R2:W-:Y:S01]  /*da30*/  STS.U8 [R8+UR7+0x4002], R133 ;  /* 0x0040028508007988 */ /* 0x0005e20008000007 */
[----:B-1----:R-:W-:Y:S02]  /*da40*/  PRMT R134, RZ, 0x7610, R134 ;  /* 0x00007610ff867816 */ /* 0x002fe40000000086 */
[----:B--2---:R-:W-:Y:S02]  /*da50*/  PRMT R133, RZ, 0x7610, R133 ;  /* 0x00007610ff857816 */ /* 0x004fe40000000085 */
[----:B0-----:R-:W-:-:S04]  /*da60*/  @!P0 LOP3.LUT R121, R121, R120, RZ, 0x3c, !PT ;  /* 0x0000007879798212 */ /* 0x001fc800078e3cff */
[----:B------:R-:W-:-:S04]  /*da70*/  @!P0 LOP3.LUT R120, R121, R120, RZ, 0x3c, !PT ;  /* 0x0000007879788212 */ /* 0x000fc800078e3cff */
[----:B------:R-:W-:-:S05]  /*da80*/  @!P0 LOP3.LUT R121, R121, R120, RZ, 0x3c, !PT ;  /* 0x0000007879798212 */ /* 0x000fca00078e3cff */
[----:B------:R0:W2:Y:S02]  /*da90*/  @!P0 LDG.E.U8 R140, desc[UR18][R120.64] ;  /* 0x00000012788c8981 */ /* 0x0000a4000c1e1100 */
[----:B0-----:R-:W-:Y:S02]  /*daa0*/  @!P0 IMAD.MOV.U32 R120, RZ, RZ, R159 ;  /* 0x000000ffff788224 */ /* 0x001fe400078e009f */
[----:B------:R-:W-:Y:S01]  /*dab0*/  @!P0 IMAD.MOV.U32 R121, RZ, RZ, R91 ;  /* 0x000000ffff798224 */ /* 0x000fe200078e005b */
[----:B------:R-:W4:Y:S04]  /*dac0*/  LDL R159, [R1+0x1d4] ;  /* 0x0001d400019f7983 */ /* 0x000f280000100800 */
[----:B------:R0:W2:Y:S02]  /*dad0*/  @!P0 LDG.E.U8 R139, desc[UR18][R120.64] ;  /* 0x00000012788b8981 */ /* 0x0000a4000c1e1100 */
[----:B0-----:R-:W-:-:S02]  /*dae0*/  @!P0 IMAD.MOV.U32 R120, RZ, RZ, R244 ;  /* 0x000000ffff788224 */ /* 0x001fc400078e00f4 */
[----:B------:R-:W-:Y:S01]  /*daf0*/  @!P0 IMAD.MOV.U32 R121, RZ, RZ, R243 ;  /* 0x000000ffff798224 */ /* 0x000fe200078e00f3 */
[----:B------:R0:W-:Y:S04]  /*db00*/  STL [R1+0x584], R91 ;  /* 0x0005845b01007387 */ /* 0x0001e80000100800 */
[----:B------:R1:W2:Y:S04]  /*db10*/  @!P0 LDG.E.U8 R138, desc[UR18][R120.64] ;  /* 0x00000012788a8981 */ /* 0x0002a8000c1e1100 */
[----:B0-----:R-:W3:Y:S01]  /*db20*/  LDL.LU R91, [R1+0xc] ;  /* 0x00000c00015b7983 */ /* 0x001ee20000300800 */
[----:B-1----:R-:W-:-:S02]  /*db30*/  @!P0 IMAD.MOV.U32 R120, RZ, RZ, R228 ;  /* 0x000000ffff788224 */ /* 0x002fc400078e00e4 */
[----:B------:R-:W-:Y:S01]  /*db40*/  @!P0 IMAD.MOV.U32 R121, RZ, RZ, R227 ;  /* 0x000000ffff798224 */ /* 0x000fe200078e00e3 */
[----:B------:R0:W-:Y:S04]  /*db50*/  STL [R1+0x57c], R244 ;  /* 0x00057cf401007387 */ /* 0x0001e80000100800 */
[----:B------:R1:W2:Y:S04]  /*db60*/  @!P0 LDG.E.U8 R137, desc[UR18][R120.64] ;  /* 0x0000001278898981 */ /* 0x0002a8000c1e1100 */
[----:B0-----:R-:W2:Y:S01]  /*db70*/  LDL.LU R244, [R1+0x4] ;  /* 0x0000040001f47983 */ /* 0x001ea20000300800 */
[----:B-1----:R-:W-:-:S03]  /*db80*/  @!P0 IMAD.MOV.U32 R120, RZ, RZ, R212 ;  /* 0x000000ffff788224 */ /* 0x002fc600078e00d4 */
[----:B------:R0:W-:Y:S01]  /*db90*/  STL [R1+0x578], R243 ;  /* 0x000578f301007387 */ /* 0x0001e20000100800 */
[----:B------:R-:W-:-:S05]  /*dba0*/  @!P0 IMAD.MOV.U32 R121, RZ, RZ, R211 ;  /* 0x000000ffff798224 */ /* 0x000fca00078e00d3 */
[----:B------:R1:W2:Y:S04]  /*dbb0*/  @!P0 LDG.E.U8 R136, desc[UR18][R120.64] ;  /* 0x0000001278888981 */ /* 0x0002a8000c1e1100 */
[----:B0-----:R-:W3:Y:S04]  /*dbc0*/  LDL R243, [R1+0x1d0] ;  /* 0x0001d00001f37983 */ /* 0x001ee80000100800 */
[----:B------:R0:W-:Y:S01]  /*dbd0*/  STL [R1+0x588], R228 ;  /* 0x000588e401007387 */ /* 0x0001e20000100800 */
[----:B-1----:R-:W-:Y:S02]  /*dbe0*/  @!P0 IMAD.MOV.U32 R120, RZ, RZ, R196 ;  /* 0x000000ffff788224 */ /* 0x002fe400078e00c4 */
[----:B------:R-:W-:-:S05]  /*dbf0*/  @!P0 IMAD.MOV.U32 R121, RZ, RZ, R195 ;  /* 0x000000ffff798224 */ /* 0x000fca00078e00c3 */
[----:B------:R1:W2:Y:S04]  /*dc00*/  @!P0 LDG.E.U8 R135, desc[UR18][R120.64] ;  /* 0x0000001278878981 */ /* 0x0002a8000c1e1100 */
[----:B0-----:R-:W2:Y:S04]  /*dc10*/  LDL.LU R228, [R1+0x38] ;  /* 0x0000380001e47983 */ /* 0x001ea80000300800 */
[----:B------:R0:W-:Y:S01]  /*dc20*/  STL [R1+0x580], R227 ;  /* 0x000580e301007387 */ /* 0x0001e20000100800 */
[----:B-1----:R-:W-:Y:S02]  /*dc30*/  @!P0 IMAD.MOV.U32 R120, RZ, RZ, R110 ;  /* 0x000000ffff788224 */ /* 0x002fe400078e006e */
[----:B------:R-:W-:-:S05]  /*dc40*/  @!P0 IMAD.MOV.U32 R121, RZ, RZ, R23 ;  /* 0x000000ffff798224 */ /* 0x000fca00078e0017 */
[----:B------:R1:W2:Y:S04]  /*dc50*/  @!P0 LDG.E.U8 R134, desc[UR18][R120.64] ;  /* 0x0000001278868981 */ /* 0x0002a8000c1e1100 */
[----:B0-----:R-:W2:Y:S04]  /*dc60*/  LDL.LU R227, [R1+0x30] ;  /* 0x0000300001e37983 */ /* 0x001ea80000300800 */
[----:B------:R0:W-:Y:S04]  /*dc70*/  STL [R1+0x590], R212 ;  /* 0x000590d401007387 */ /* 0x0001e80000100800 */
[----:B0-----:R-:W2:Y:S04]  /*dc80*/  LDL.LU R212, [R1+0x40] ;  /* 0x0000400001d47983 */ /* 0x001ea80000300800 */
[----:B------:R0:W-:Y:S01]  /*dc90*/  STL [R1+0x58c], R211 ;  /* 0x00058cd301007387 */ /* 0x0001e20000100800 */
[----:B-1----:R-:W-:-:S03]  /*dca0*/  @!P0 IMAD.MOV.U32 R120, RZ, RZ, R102 ;  /* 0x000000ffff788224 */ /* 0x002fc600078e0066 */
[----:B0-----:R-:W2:Y:S04]  /*dcb0*/  LDL.LU R211, [R1+0x14] ;  /* 0x0000140001d37983 */ /* 0x001ea80000300800 */
[----:B------:R0:W-:Y:S01]  /*dcc0*/  STL [R1+0x594], R9 ;  /* 0x0005940901007387 */ /* 0x0001e20000100800 */
[----:B------:R-:W-:-:S05]  /*dcd0*/  @!P0 IMAD.MOV.U32 R121, RZ, RZ, R12 ;  /* 0x000000ffff798224 */ /* 0x000fca00078e000c */
[----:B------:R1:W2:Y:S04]  /*dce0*/  @!P0 LDG.E.U8 R133, desc[UR18][R120.64] ;  /* 0x0000001278858981 */ /* 0x0002a8000c1e1100 */
[----:B0-----:R-:W2:Y:S04]  /*dcf0*/  LDL.LU R9, [R1+0x48] ;  /* 0x0000480001097983 */ /* 0x001ea80000300800 */
[----:B------:R0:W-:Y:S04]  /*dd00*/  STL [R1+0x59c], R196 ;  /* 0x00059cc401007387 */ /* 0x0001e80000100800 */
[----:B0-----:R-:W2:Y:S04]  /*dd10*/  LDL.LU R196, [R1+0x50] ;  /* 0x0000500001c47983 */ /* 0x001ea80000300800 */
[----:B------:R0:W-:Y:S04]  /*dd20*/  STL [R1+0x598], R195 ;  /* 0x000598c301007387 */ /* 0x0001e80000100800 */
[----:B0-----:R-:W4:Y:S04]  /*dd30*/  LDL R195, [R1+0x214] ;  /* 0x0002140001c37983 */ /* 0x001f280000100800 */
[----:B------:R0:W-:Y:S04]  /*dd40*/  STL [R1+0x5a4], R110 ;  /* 0x0005a46e01007387 */ /* 0x0001e80000100800 */
[----:B0-----:R-:W2:Y:S04]  /*dd50*/  LDL R110, [R1+0x194] ;  /* 0x00019400016e7983 */ /* 0x001ea80000100800 */
[----:B------:R0:W-:Y:S04]  /*dd60*/  STL [R1+0x5a0], R23 ;  /* 0x0005a01701007387 */ /* 0x0001e80000100800 */
[----:B0-----:R-:W2:Y:S04]  /*dd70*/  LDL R23, [R1+0x190] ;  /* 0x0001900001177983 */ /* 0x001ea80000100800 */
[----:B------:R0:W-:Y:S04]  /*dd80*/  STL [R1+0x5ac], R102 ;  /* 0x0005ac6601007387 */ /* 0x0001e80000100800 */
[----:B0-----:R-:W2:Y:S04]  /*dd90*/  LDL.LU R102, [R1+0x3c] ;  /* 0x00003c0001667983 */ /* 0x001ea80000300800 */
[----:B------:R0:W-:Y:S04]  /*dda0*/  STL [R1+0x5a8], R12 ;  /* 0x0005a80c01007387 */ /* 0x0001e80000100800 */
[----:B------:R-:W1:Y:S04]  /*ddb0*/  LDL R120, [R1+0x23c] ;  /* 0x00023c0001787983 */ /* 0x000e680000100800 */
[----:B------:R-:W1:Y:S04]  /*ddc0*/  LDL R121, [R1+0x450] ;  /* 0x0004500001797983 */ /* 0x000e680000100800 */
[----:B0-----:R-:W3:Y:S04]  /*ddd0*/  LDL R12, [R1+0x210] ;  /* 0x00021000010c7983 */ /* 0x001ee80000100800 */
[----:B------:R0:W-:Y:S04]  /*dde0*/  STS.U8 [R8+UR7+0x4004], R132 ;  /* 0x0040048408007988 */ /* 0x0001e80008000007 */
[----:B------:R0:W-:Y:S02]  /*ddf0*/  STS.U8 [R8+UR7+0x4006], R131 ;  /* 0x0040068308007988 */ /* 0x0001e40008000007 */
[----:B0-----:R-:W-:-:S02]  /*de00*/  PRMT R132, RZ, 0x7610, R132 ;  /* 0x00007610ff847816 */ /* 0x001fc40000000084 */
[----:B------:R-:W-:Y:S01]  /*de10*/  PRMT R131, RZ, 0x7610, R131 ;  /* 0x00007610ff837816 */ /* 0x000fe20000000083 */
[----:B------:R0:W-:Y:S04]  /*de20*/  STS.U8 [R8+UR7+0x4008], R130 ;  /* 0x0040088208007988 */ /* 0x0001e80008000007 */
[----:B------:R0:W-:Y:S02]  /*de30*/  STS.U8 [R8+UR7+0x400a], R129 ;  /* 0x00400a8108007988 */ /* 0x0001e40008000007 */
[----:B0-----:R-:W-:Y:S02]  /*de40*/  PRMT R130, RZ, 0x7610, R130 ;  /* 0x00007610ff827816 */ /* 0x001fe40000000082 */
[----:B------:R-:W-:Y:S02]  /*de50*/  PRMT R129, RZ, 0x7610, R129 ;  /* 0x00007610ff817816 */ /* 0x000fe40000000081 */
[----:B-1----:R-:W-:-:S04]  /*de60*/  @!P0 LOP3.LUT R121, R121, R120, RZ, 0x3c, !PT ;  /* 0x0000007879798212 */ /* 0x002fc800078e3cff */
[----:B------:R-:W-:-:S04]  /*de70*/  @!P0 LOP3.LUT R120, R121, R120, RZ, 0x3c, !PT ;  /* 0x0000007879788212 */ /* 0x000fc800078e3cff */
[----:B------:R-:W-:-:S05]  /*de80*/  @!P0 LOP3.LUT R121, R121, R120, RZ, 0x3c, !PT ;  /* 0x0000007879798212 */ /* 0x000fca00078e3cff */
[----:B------:R4:W2:Y:S02]  /*de90*/  @!P0 LDG.E.U8 R132, desc[UR18][R120.64] ;  /* 0x0000001278848981 */ /* 0x0008a4000c1e1100 */
[----:B----4-:R-:W-:Y:S02]  /*dea0*/  @!P0 IMAD.MOV.U32 R120, RZ, RZ, R195 ;  /* 0x000000ffff788224 */ /* 0x010fe400078e00c3 */
[----:B---3--:R-:W-:Y:S01]  /*deb0*/  @!P0 IMAD.MOV.U32 R121, RZ, RZ, R12 ;  /* 0x000000ffff798224 */ /* 0x008fe200078e000c */
[----:B------:R0:W-:Y:S04]  /*dec0*/  STS.U8 [R8+UR7+0x400c], R128 ;  /* 0x00400c8008007988 */ /* 0x0001e80008000007 */
[----:B------:R1:W3:Y:S04]  /*ded0*/  @!P0 LDG.E.U8 R131, desc[UR18][R120.64] ;  /* 0x0000001278838981 */ /* 0x0002e8000c1e1100 */
[----:B------:R-:W4:Y:S04]  /*dee0*/  LDL R12, [R1+0x154] ;  /* 0x00015400010c7983 */ /* 0x000f280000100800 */
[----:B------:R-:W3:Y:S01]  /*def0*/  LDL R195, [R1+0xd0] ;  /* 0x0000d00001c37983 */ /* 0x000ee20000100800 */
[----:B-1----:R-:W-:-:S02]  /*df00*/  @!P0 IMAD.MOV.U32 R120, RZ, RZ, R159 ;  /* 0x000000ffff788224 */ /* 0x002fc400078e009f */
[----:B------:R-:W-:Y:S01]  /*df10*/  @!P0 IMAD.MOV.U32 R121, RZ, RZ, R243 ;  /* 0x000000ffff798224 */ /* 0x000fe200078e00f3 */
[----:B0-----:R-:W-:Y:S01]  /*df20*/  PRMT R128, RZ, 0x7610, R128 ;  /* 0x00007610ff807816 */ /* 0x001fe20000000080 */
[----:B------:R-:W3:Y:S04]  /*df30*/  LDL R243, [R1+0x114] ;  /* 0x0001140001f37983 */ /* 0x000ee80000100800 */
[----:B------:R2:W3:Y:S04]  /*df40*/  @!P0 LDG.E.U8 R130, desc[UR18][R120.64] ;  /* 0x0000001278828981 */ /* 0x0004e8000c1e1100 */
[----:B------:R-:W3:Y:S01]  /*df50*/  LDL R159, [R1+0xd4] ;  /* 0x0000d400019f7983 */ /* 0x000ee20000100800 */
[----:B--2---:R-:W-:-:S02]  /*df60*/  @!P0 IMAD.MOV.U32 R120, RZ, RZ, R110 ;  /* 0x000000ffff788224 */ /* 0x004fc400078e006e */
[----:B------:R-:W-:Y:S01]  /*df70*/  @!P0 IMAD.MOV.U32 R121, RZ, RZ, R23 ;  /* 0x000000ffff798224 */ /* 0x000fe200078e0017 */
[----:B------:R-:W2:Y:S04]  /*df80*/  LDL R110, [R1+0x90] ;  /* 0x00009000016e7983 */ /* 0x000ea80000100800 */
[----:B------:R4:W2:Y:S04]  /*df90*/  @!P0 LDG.E.U8 R129, desc[UR18][R120.64] ;  /* 0x0000001278818981 */ /* 0x0008a8000c1e1100 */
[----:B------:R-:W2:Y:S04]  /*dfa0*/  LDL R23, [R1+0x94] ;  /* 0x0000940001177983 */ /* 0x000ea80000100800 */
[----:B------:R-:W3:Y:S01]  /*dfb0*/  LDL R121, [R1+0x150] ;  /* 0x0001500001797983 */ /* 0x000ee20000100800 */
[----:B----4-:R-:W-:-:S03]  /*dfc0*/  @!P0 IMAD.MOV.U32 R120, RZ, RZ, R12 ;  /* 0x000000ffff788224 */ /* 0x010fc600078e000c */
[----:B------:R-:W4:Y:S04]  /*dfd0*/  LDL R12, [R1+0x54] ;  /* 0x00005400010c7983 */ /* 0x000f280000100800 */
[----:B---3--:R0:W3:Y:S04]  /*dfe0*/  @!P0 LDG.E.U8 R128, desc[UR18][R120.64] ;  /* 0x0000001278808981 */ /* 0x0080e8000c1e1100 */
[----:B------:R-:W2:Y:S01]  /*dff0*/  LDL R121, [R1+0x110] ;  /* 0x0001100001797983 */ /* 0x000ea20000100800 */
[----:B0-----:R-:W-:-:S03]  /*e000*/  @!P0 IMAD.MOV.U32 R120, RZ, RZ, R243 ;  /* 0x000000ffff788224 */ /* 0x001fc600078e00f3 */
[----:B------:R0:W-:Y:S04]  /*e010*/  STS.U8 [R8+UR7+0x400e], R127 ;  /* 0x00400e7f08007988 */ /* 0x0001e80008000007 */
[----:B------:R1:W-:Y:S01]  /*e020*/  STS.U8 [R7+UR7+0x4000], R126 ;  /* 0x0040007e07007988 */ /* 0x0003e20008000007 */
[----:B0-----:R-:W-:-:S03]  /*e030*/  PRMT R127, RZ, 0x7610, R127 ;  /* 0x00007610ff7f7816 */ /* 0x001fc6000000007f */
[----:B------:R0:W-:Y:S01]  /*e040*/  STL [R1+0x5b0], R8 ;  /* 0x0005b00801007387 */ /* 0x0001e20000100800 */
[----:B-1----:R-:W-:-:S03]  /*e050*/  PRMT R126, RZ, 0x7610, R126 ;  /* 0x00007610ff7e7816 */ /* 0x002fc6000000007e */
[----:B------:R1:W-:Y:S04]  /*e060*/  STS.U8 [R7+UR7+0x4002], R125 ;  /* 0x0040027d07007988 */ /* 0x0003e80008000007 */
[----:B------:R1:W-:Y:S04]  /*e070*/  STS.U8 [R7+UR7+0x4004], R124 ;  /* 0x0040047c07007988 */ /* 0x0003e80008000007 */
[----:B0-----:R-:W3:Y:S01]  /*e080*/  LDL R8, [R1+0x1cc] ;  /* 0x0001cc0001087983 */ /* 0x001ee20000100800 */
[----:B-1----:R-:W-:-:S03]  /*e090*/  PRMT R125, RZ, 0x7610, R125 ;  /* 0x00007610ff7d7816 */ /* 0x002fc6000000007d */
[----:B------:R0:W-:Y:S01]  /*e0a0*/  STS.U8 [R7+UR7+0x4006], R123 ;  /* 0x0040067b07007988 */ /* 0x0001e20008000007 */
[----:B------:R-:W-:-:S03]  /*e0b0*/  PRMT R124, RZ, 0x7610, R124 ;  /* 0x00007610ff7c7816 */ /* 0x000fc6000000007c */
[----:B------:R1:W-:Y:S04]  /*e0c0*/  STS.U8 [R7+UR7+0x4008], R122 ;  /* 0x0040087a07007988 */ /* 0x0003e80008000007 */
[----:B------:R1:W-:Y:S01]  /*e0d0*/  STS.U8 [R7+UR7+0x400a], R158 ;  /* 0x00400a9e07007988 */ /* 0x0003e20008000007 */
[----:B0-----:R-:W-:-:S03]  /*e0e0*/  PRMT R123, RZ, 0x7610, R123 ;  /* 0x00007610ff7b7816 */ /* 0x001fc6000000007b */
[----:B------:R-:W3:Y:S04]  /*e0f0*/  LDL R243, [R1+0x1c8] ;  /* 0x0001c80001f37983 */ /* 0x000ee80000100800 */
[----:B--2---:R0:W2:Y:S02]  /*e100*/  @!P0 LDG.E.U8 R127, desc[UR18][R120.64] ;  /* 0x00000012787f8981 */ /* 0x0040a4000c1e1100 */
[----:B0-----:R-:W-:Y:S02]  /*e110*/  @!P0 IMAD.MOV.U32 R120, RZ, RZ, R159 ;  /* 0x000000ffff788224 */ /* 0x001fe400078e009f */
[----:B------:R-:W-:Y:S02]  /*e120*/  @!P0 IMAD.MOV.U32 R121, RZ, RZ, R195 ;  /* 0x000000ffff798224 */ /* 0x000fe400078e00c3 */
[----:B------:R-:W3:Y:S04]  /*e130*/  LDL R195, [R1+0x448] ;  /* 0x0004480001c37983 */ /* 0x000ee80000100800 */
[----:B------:R0:W2:Y:S02]  /*e140*/  @!P0 LDG.E.U8 R126, desc[UR18][R120.64] ;  /* 0x00000012787e8981 */ /* 0x0000a4000c1e1100 */
[----:B0-----:R-:W-:-:S02]  /*e150*/  @!P0 IMAD.MOV.U32 R120, RZ, RZ, R23 ;  /* 0x000000ffff788224 */ /* 0x001fc400078e0017 */
[----:B------:R-:W-:Y:S01]  /*e160*/  @!P0 IMAD.MOV.U32 R121, RZ, RZ, R110 ;  /* 0x000000ffff798224 */ /* 0x000fe200078e006e */
[----:B------:R-:W2:Y:S04]  /*e170*/  LDL R23, [R1+0x208] ;  /* 0x0002080001177983 */ /* 0x000ea80000100800 */
[----:B------:R-:W2:Y:S04]  /*e180*/  LDL R110, [R1+0x44c] ;  /* 0x00044c00016e7983 */ /* 0x000ea80000100800 */
[----:B------:R4:W2:Y:S02]  /*e190*/  @!P0 LDG.E.U8 R125, desc[UR18][R120.64] ;  /* 0x00000012787d8981 */ /* 0x0008a4000c1e1100 */
[----:B----4-:R-:W-:-:S02]  /*e1a0*/  @!P0 IMAD.MOV.U32 R120, RZ, RZ, R12 ;  /* 0x000000ffff788224 */ /* 0x010fc400078e000c */
[----:B------:R-:W4:Y:S01]  /*e1b0*/  LDL R12, [R1+0x20c] ;  /* 0x00020c00010c7983 */ /* 0x000f220000100800 */
[----:B------:R-:W-:-:S05]  /*e1c0*/  @!P0 IMAD.MOV.U32 R121, RZ, RZ, R196 ;  /* 0x000000ffff798224 */ /* 0x000fca00078e00c4 */
[----:B------:R0:W4:Y:S01]  /*e1d0*/  @!P0 LDG.E.U8 R124, desc[UR18][R120.64] ;  /* 0x00000012787c8981 */ /* 0x000122000c1e1100 */
[----:B-1----:R-:W-:Y:S01]  /*e1e0*/  PRMT R122, RZ, 0x7610, R122 ;  /* 0x00007610ff7a7816 */ /* 0x002fe2000000007a */
[----:B0-----:R-:W-:Y:S02]  /*e1f0*/  @!P0 IMAD.MOV.U32 R120, RZ, RZ, R211 ;  /* 0x000000ffff788224 */ /* 0x001fe400078e00d3 */
[----:B------:R-:W-:-:S05]  /*e200*/  @!P0 IMAD.MOV.U32 R121, RZ, RZ, R18 ;  /* 0x000000ffff798224 */ /* 0x000fca00078e0012 */
[----:B------:R0:W4:Y:S01]  /*e210*/  @!P0 LDG.E.U8 R123, desc[UR18][R120.64] ;  /* 0x00000012787b8981 */ /* 0x000122000c1e1100 */
[----:B------:R-:W-:Y:S02]  /*e220*/  @!P0 IMAD.MOV.U32 R158, RZ, RZ, R226 ;  /* 0x000000ffff9e8224 */ /* 0x000fe400078e00e2 */
[----:B------:R-:W-:Y:S02]  /*e230*/  @!P0 IMAD.MOV.U32 R159, RZ, RZ, R225 ;  /* 0x000000ffff9f8224 */ /* 0x000fe400078e00e1 */
[----:B0-----:R-:W-:Y:S02]  /*e240*/  @!P0 IMAD.MOV.U32 R120, RZ, RZ, R242 ;  /* 0x000000ffff788224 */ /* 0x001fe400078e00f2 */
[----:B------:R-:W-:Y:S01]  /*e250*/  @!P0 IMAD.MOV.U32 R121, RZ, RZ, R241 ;  /* 0x000000ffff798224 */ /* 0x000fe200078e00f1 */
[----:B------:R0:W-:Y:S04]  /*e260*/  STL [R1+0x5b4], R196 ;  /* 0x0005b4c401007387 */ /* 0x0001e80000100800 */
[----:B------:R1:W4:Y:S04]  /*e270*/  @!P0 LDG.E.U8 R122, desc[UR18][R120.64] ;  /* 0x00000012787a8981 */ /* 0x000328000c1e1100 */
[----:B0-----:R-:W4:Y:S01]  /*e280*/  LDL.LU R196, [R1+0x44] ;  /* 0x0000440001c47983 */ /* 0x001f220000300800 */
[----:B-1----:R-:W-:-:S03]  /*e290*/  PRMT R121, RZ, 0x7610, R121 ;  /* 0x00007610ff797816 */ /* 0x002fc60000000079 */
[----:B------:R0:W-:Y:S01]  /*e2a0*/  STL [R1+0x5bc], R211 ;  /* 0x0005bcd301007387 */ /* 0x0001e20000100800 */
[----:B------:R-:W-:-:S03]  /*e2b0*/  PRMT R120, RZ, 0x7610, R120 ;  /* 0x00007610ff787816 */ /* 0x000fc60000000078 */
[----:B------:R1:W4:Y:S04]  /*e2c0*/  @!P0 LDG.E.U8 R121, desc[UR18][R158.64] ;  /* 0x000000129e798981 */ /* 0x000328000c1e1100 */
[----:B0-----:R-:W4:Y:S04]  /*e2d0*/  LDL.LU R211, [R1+0x4c] ;  /* 0x00004c0001d37983 */ /* 0x001f280000300800 */
[----:B------:R0:W-:Y:S01]  /*e2e0*/  STL [R1+0x5b8], R18 ;  /* 0x0005b81201007387 */ /* 0x0001e20000100800 */
[----:B-1----:R-:W-:Y:S02]  /*e2f0*/  @!P0 IMAD.MOV.U32 R158, RZ, RZ, R210 ;  /* 0x000000ffff9e8224 */ /* 0x002fe400078e00d2 */
[----:B------:R-:W-:Y:S01]  /*e300*/  @!P0 IMAD.MOV.U32 R159, RZ, RZ, R209 ;  /* 0x000000ffff9f8224 */ /* 0x000fe200078e00d1 */
[----:B------:R-:W-:Y:S01]  /*e310*/  PRMT R119, RZ, 0x7610, R119 ;  /* 0x00007610ff777816 */ /* 0x000fe20000000077 */
[----:B------:R-:W-:Y:S04]  /*e320*/  STS.U8 [R7+UR7+0x400c], R192 ;  /* 0x00400cc007007988 */ /* 0x000fe80008000007 */
[----:B------:R1:W4:Y:S04]  /*e330*/  @!P0 LDG.E.U8 R120, desc[UR18][R158.64] ;  /* 0x000000129e788981 */ /* 0x000328000c1e1100 */
[----:B0-----:R-:W4:Y:S04]  /*e340*/  LDL.LU R18, [R1+0x70] ;  /* 0x0000700001127983 */ /* 0x001f280000300800 */
[----:B------:R0:W-:Y:S01]  /*e350*/  STL [R1+0x5c4], R242 ;  /* 0x0005c4f201007387 */ /* 0x0001e20000100800 */
[----:B-1----:R-:W-:-:S02]  /*e360*/  @!P0 IMAD.MOV.U32 R158, RZ, RZ, R194 ;  /* 0x000000ffff9e8224 */ /* 0x002fc400078e00c2 */
[----:B------:R-:W-:Y:S01]  /*e370*/  @!P0 IMAD.MOV.U32 R159, RZ, RZ, R193 ;  /* 0x000000ffff9f8224 */ /* 0x000fe200078e00c1 */
[----:B------:R-:W-:Y:S04]  /*e380*/  STS.U8 [R7+UR7+0x400e], R191 ;  /* 0x00400ebf07007988 */ /* 0x000fe80008000007 */
[----:B0-----:R-:W4:Y:S04]  /*e390*/  LDL.LU R242, [R1+0x80] ;  /* 0x0000800001f27983 */ /* 0x001f280000300800 */
[----:B------:R0:W-:Y:S04]  /*e3a0*/  STL [R1+0x5c0], R241 ;  /* 0x0005c0f101007387 */ /* 0x0001e80000100800 */
[----:B------:R1:W-:Y:S04]  /*e3b0*/  STS.U8 [R6+UR7+0x4000], R149 ;  /* 0x0040009506007988 */ /* 0x0003e80008000007 */
[----:B------:R1:W4:Y:S04]  /*e3c0*/  @!P0 LDG.E.U8 R119, desc[UR18][R158.64] ;  /* 0x000000129e778981 */ /* 0x000328000c1e1100 */
[----:B0-----:R-:W4:Y:S04]  /*e3d0*/  LDL.LU R241, [R1+0x78] ;  /* 0x0000780001f17983 */ /* 0x001f280000300800 */
[----:B------:R-:W-:Y:S04]  /*e3e0*/  STL [R1+0x5cc], R226 ;  /* 0x0005cce201007387 */ /* 0x000fe80000100800 */
[----:B------:R0:W-:Y:S01]  /*e3f0*/  STL [R1+0x5c8], R225 ;  /* 0x0005c8e101007387 */ /* 0x0001e20000100800 */
[----:B-1----:R-:W-:Y:S01]  /*e400*/  PRMT R149, RZ, 0x7610, R149 ;  /* 0x00007610ff957816 */ /* 0x002fe20000000095 */
[----:B------:R-:W-:-:S02]  /*e410*/  @!P0 IMAD.MOV.U32 R158, RZ, RZ, R109 ;  /* 0x000000ffff9e8224 */ /* 0x000fc400078e006d */
[----:B------:R-:W-:Y:S01]  /*e420*/  @!P0 IMAD.MOV.U32 R159, RZ, RZ, R21 ;  /* 0x000000ffff9f8224 */ /* 0x000fe200078e0015 */
[----:B------:R1:W-:Y:S04]  /*e430*/  STS.U8 [R6+UR7+0x4002], R151 ;  /* 0x0040029706007988 */ /* 0x0003e80008000007 */
[----:B------:R1:W4:Y:S04]  /*e440*/  @!P0 LDG.E.U8 R149, desc[UR18][R158.64] ;  /* 0x000000129e958981 */ /* 0x000328000c1e1100 */
[----:B0-----:R-:W4:Y:S04]  /*e450*/  LDL.LU R225, [R1+0x88] ;  /* 0x0000880001e17983 */ /* 0x001f280000300800 */
[----:B------:R-:W4:Y:S04]  /*e460*/  LDL.LU R192, [R1] ;  /* 0x0000000001c07983 */ /* 0x000f280000300800 */
[----:B------:R0:W-:Y:S01]  /*e470*/  STL [R1+0x5d4], R210 ;  /* 0x0005d4d201007387 */ /* 0x0001e20000100800 */
[----:B-1----:R-:W-:Y:S01]  /*e480*/  PRMT R151, RZ, 0x7610, R151 ;  /* 0x00007610ff977816 */ /* 0x002fe20000000097 */
[----:B------:R-:W-:-:S02]  /*e490*/  @!P0 IMAD.MOV.U32 R158, RZ, RZ, R101 ;  /* 0x000000ffff9e8224 */ /* 0x000fc400078e0065 */
[----:B0-----:R-:W4:Y:S04]  /*e4a0*/  LDL.LU R210, [R1+0x74] ;  /* 0x0000740001d27983 */ /* 0x001f280000300800 */
[----:B------:R-:W-:Y:S04]  /*e4b0*/  STL [R1+0x5d0], R209 ;  /* 0x0005d0d101007387 */ /* 0x000fe80000100800 */
[----:B------:R-:W-:Y:S04]  /*e4c0*/  STL [R1+0x5d8], R7 ;  /* 0x0005d80701007387 */ /* 0x000fe80000100800 */
[----:B------:R-:W-:Y:S01]  /*e4d0*/  STL [R1+0x5e0], R194 ;  /* 0x0005e0c201007387 */ /* 0x000fe20000100800 */
[----:B------:R-:W-:-:S03]  /*e4e0*/  @!P0 IMAD.MOV.U32 R159, RZ, RZ, R11 ;  /* 0x000000ffff9f8224 */ /* 0x000fc600078e000b */
[----:B------:R0:W-:Y:S04]  /*e4f0*/  STL [R1+0x5dc], R193 ;  /* 0x0005dcc101007387 */ /* 0x0001e80000100800 */
[----:B------:R3:W4:Y:S04]  /*e500*/  @!P0 LDG.E.U8 R151, desc[UR18][R158.64] ;  /* 0x000000129e978981 */ /* 0x000728000c1e1100 */
[----:B0-----:R-:W4:Y:S04]  /*e510*/  LDL.LU R193, [R1+0x7c] ;  /* 0x00007c0001c17983 */ /* 0x001f280000300800 */
[----:B------:R0:W-:Y:S04]  /*e520*/  STL [R1+0x5e8], R109 ;  /* 0x0005e86d01007387 */ /* 0x0001e80000100800 */
[----:B0-----:R-:W4:Y:S04]  /*e530*/  LDL.LU R109, [R1+0xb0] ;  /* 0x0000b000016d7983 */ /* 0x001f280000300800 */
[----:B------:R0:W-:Y:S04]  /*e540*/  STL [R1+0x5e4], R21 ;  /* 0x0005e41501007387 */ /* 0x0001e80000100800 */
[----:B0-----:R-:W4:Y:S04]  /*e550*/  LDL.LU R21, [R1+0x84] ;  /* 0x0000840001157983 */ /* 0x001f280000300800 */
[----:B------:R0:W-:Y:S04]  /*e560*/  STL [R1+0x5f0], R101 ;  /* 0x0005f06501007387 */ /* 0x0001e80000100800 */
[----:B------:R1:W-:Y:S04]  /*e570*/  STS.U8 [R6+UR7+0x4004], R152 ;  /* 0x0040049806007988 */ /* 0x0003e80008000007 */
[----:B0-----:R-:W4:Y:S04]  /*e580*/  LDL.LU R101, [R1+0xb8] ;  /* 0x0000b80001657983 */ /* 0x001f280000300800 */
[----:B------:R0:W-:Y:S01]  /*e590*/  STL [R1+0x5ec], R11 ;  /* 0x0005ec0b01007387 */ /* 0x0001e20000100800 */
[----:B-1----:R-:W-:-:S03]  /*e5a0*/  PRMT R152, RZ, 0x7610, R152 ;  /* 0x00007610ff987816 */ /* 0x002fc60000000098 */
[----:B0-----:R-:W4:Y:S04]  /*e5b0*/  LDL.LU R11, [R1+0x8c] ;  /* 0x00008c00010b7983 */ /* 0x001f280000300800 */
[----:B------:R-:W4:Y:S04]  /*e5c0*/  LDL R209, [R1+0x188] ;  /* 0x0001880001d17983 */ /* 0x000f280000100800 */
[----:B------:R-:W4:Y:S04]  /*e5d0*/  LDL R194, [R1+0x148] ;  /* 0x0001480001c27983 */ /* 0x000f280000100800 */
[----:B------:R0:W-:Y:S04]  /*e5e0*/  STS.U8 [R6+UR7+0x4006], R155 ;  /* 0x0040069b06007988 */ /* 0x0001e80008000007 */
[----:B------:R-:W4:Y:S01]  /*e5f0*/  LDL R7, [R1+0xcc] ;  /* 0x0000cc0001077983 */ /* 0x000f220000100800 */
[----:B0-----:R-:W-:Y:S01]  /*e600*/  PRMT R155, RZ, 0x7610, R155 ;  /* 0x00007610ff9b7816 */ /* 0x001fe2000000009b */
[----:B---3--:R-:W-:-:S02]  /*e610*/  @!P0 IMAD.MOV.U32 R159, RZ, RZ, R195 ;  /* 0x000000ffff9f8224 */ /* 0x008fc400078e00c3 */
[----:B------:R-:W3:Y:S01]  /*e620*/  LDL R195, [R1+0x18c] ;  /* 0x00018c0001c37983 */ /* 0x000ee20000100800 */
[----:B--2---:R-:W-:-:S03]  /*e630*/  @!P0 IMAD.MOV.U32 R158, RZ, RZ, R110 ;  /* 0x000000ffff9e8224 */ /* 0x004fc600078e006e */
[----:B------:R-:W2:Y:S04]  /*e640*/  LDL R110, [R1+0x14c] ;  /* 0x00014c00016e7983 */ /* 0x000ea80000100800 */
[----:B------:R4:W2:Y:S02]  /*e650*/  @!P0 LDG.E.U8 R152, desc[UR18][R158.64] ;  /* 0x000000129e988981 */ /* 0x0008a4000c1e1100 */
[----:B----4-:R-:W-:Y:S02]  /*e660*/  @!P0 IMAD.MOV.U32 R158, RZ, RZ, R12 ;  /* 0x000000ffff9e8224 */ /* 0x010fe400078e000c */
[----:B------:R-:W-:Y:S01]  /*e670*/  @!P0 IMAD.MOV.U32 R159, RZ, RZ, R23 ;  /* 0x000000ffff9f8224 */ /* 0x000fe200078e0017 */
[----:B------:R-:W4:Y:S04]  /*e680*/  LDL R12, [R1+0x10c] ;  /* 0x00010c00010c7983 */ /* 0x000f280000100800 */
[----:B------:R-:W4:Y:S04]  /*e690*/  LDL R23, [R1+0x108] ;  /* 0x0001080001177983 */ /* 0x000f280000100800 */
[----:B------:R0:W4:Y:S02]  /*e6a0*/  @!P0 LDG.E.U8 R155, desc[UR18][R158.64] ;  /* 0x000000129e9b8981 */ /* 0x000124000c1e1100 */
[----:B0-----:R-:W-:-:S02]  /*e6b0*/  @!P0 IMAD.MOV.U32 R158, RZ, RZ, R8 ;  /* 0x000000ffff9e8224 */ /* 0x001fc400078e0008 */
[----:B------:R-:W4:Y:S01]  /*e6c0*/  LDL R8, [R1+0xc8] ;  /* 0x0000c80001087983 */ /* 0x000f220000100800 */
[----:B------:R-:W-:-:S03]  /*e6d0*/  @!P0 IMAD.MOV.U32 R159, RZ, RZ, R243 ;  /* 0x000000ffff9f8224 */ /* 0x000fc600078e00f3 */
[----:B------:R0:W-:Y:S04]  /*e6e0*/  STS.U8 [R6+UR7+0x4008], R156 ;  /* 0x0040089c06007988 */ /* 0x0001e80008000007 */
[----:B------:R1:W-:Y:S01]  /*e6f0*/  STS.U8 [R6+UR7+0x400a], R160 ;  /* 0x00400aa006007988 */ /* 0x0003e20008000007 */
[----:B0-----:R-:W-:Y:S02]  /*e700*/  PRMT R156, RZ, 0x7610, R156 ;  /* 0x00007610ff9c7816 */ /* 0x001fe4000000009c */
[----:B-1----:R-:W-:-:S04]  /*e710*/  PRMT R160, RZ, 0x7610, R160 ;  /* 0x00007610ffa07816 */ /* 0x002fc800000000a0 */
[----:B------:R0:W4:Y:S04]  /*e720*/  @!P0 LDG.E.U8 R156, desc[UR18][R158.64] ;  /* 0x000000129e9c8981 */ /* 0x000128000c1e1100 */
[----:B------:R1:W-:Y:S04]  /*e730*/  STS.U8 [R6+UR7+0x400c], R163 ;  /* 0x00400ca306007988 */ /* 0x0003e80008000007 */
[----:B------:R0:W-:Y:S01]  /*e740*/  STS.U8 [R6+UR7+0x400e], R165 ;  /* 0x00400ea506007988 */ /* 0x0001e20008000007 */
[----:B-1----:R-:W-:Y:S02]  /*e750*/  PRMT R163, RZ, 0x7610, R163 ;  /* 0x00007610ffa37816 */ /* 0x002fe400000000a3 */
[----:B0-----:R-:W-:Y:S01]  /*e760*/  PRMT R165, RZ, 0x7610, R165 ;  /* 0x00007610ffa57816 */ /* 0x001fe200000000a5 */
[----:B------:R0:W-:Y:S04]  /*e770*/  STS.U8 [R5+UR7+0x4000], R166 ;  /* 0x004000a605007988 */ /* 0x0001e80008000007 */
[----:B------:R1:W-:Y:S01]  /*e780*/  STS.U8 [R5+UR7+0x4002], R169 ;  /* 0x004002a905007988 */ /* 0x0003e20008000007 */
[----:B0-----:R-:W-:-:S02]  /*e790*/  PRMT R166, RZ, 0x7610, R166 ;  /* 0x00007610ffa67816 */ /* 0x001fc400000000a6 */
[----:B-1----:R-:W-:Y:S01]  /*e7a0*/  PRMT R169, RZ, 0x7610, R169 ;  /* 0x00007610ffa97816 */ /* 0x002fe200000000a9 */
[----:B------:R0:W-:Y:S04]  /*e7b0*/  STS.U8 [R5+UR7+0x4004], R170 ;  /* 0x004004aa05007988 */ /* 0x0001e80008000007 */
[----:B------:R1:W-:Y:S01]  /*e7c0*/  STS.U8 [R5+UR7+0x4006], R173 ;  /* 0x004006ad05007988 */ /* 0x0003e20008000007 */
[----:B0-----:R-:W-:-:S03]  /*e7d0*/  PRMT R170, RZ, 0x7610, R170 ;  /* 0x00007610ffaa7816 */ /* 0x001fc600000000aa */
[----:B------:R0:W-:Y:S01]  /*e7e0*/  STL [R1+0x5f4], R6 ;  /* 0x0005f40601007387 */ /* 0x0001e20000100800 */
[----:B-1----:R-:W-:-:S03]  /*e7f0*/  PRMT R173, RZ, 0x7610, R173 ;  /* 0x00007610ffad7816 */ /* 0x002fc600000000ad */
[----:B------:R1:W-:Y:S04]  /*e800*/  STS.U8 [R5+UR7+0x4008], R175 ;  /* 0x004008af05007988 */ /* 0x0003e80008000007 */
[----:B0-----:R-:W4:Y:S04]  /*e810*/  LDL.LU R6, [R1+0xc0] ;  /* 0x0000c00001067983 */ /* 0x001f280000300800 */
[----:B------:R-:W4:Y:S04]  /*e820*/  LDL R243, [R1+0x440] ;  /* 0x0004400001f37983 */ /* 0x000f280000100800 */
[----:B------:R-:W4:Y:S01]  /*e830*/  LDL R226, [R1+0x444] ;  /* 0x0004440001e27983 */ /* 0x000f220000100800 */
[----:B-1----:R-:W-:-:S03]  /*e840*/  PRMT R175, RZ, 0x7610, R175 ;  /* 0x00007610ffaf7816 */ /* 0x002fc600000000af */
[----:B------:R0:W-:Y:S04]  /*e850*/  STS.U8 [R5+UR7+0x400a], R176 ;  /* 0x00400ab005007988 */ /* 0x0001e80008000007 */
[----:B------:R1:W-:Y:S01]  /*e860*/  STS.U8 [R5+UR7+0x400c], R179 ;  /* 0x00400cb305007988 */ /* 0x0003e20008000007 */
[----:B0-----:R-:W-:Y:S02]  /*e870*/  PRMT R176, RZ, 0x7610, R176 ;  /* 0x00007610ffb07816 */ /* 0x001fe400000000b0 */
[----:B-1----:R-:W-:Y:S01]  /*e880*/  PRMT R179, RZ, 0x7610, R179 ;  /* 0x00007610ffb37816 */ /* 0x002fe200000000b3 */
[----:B------:R0:W-:Y:S02]  /*e890*/  STS.U8 [R5+UR7+0x400e], R181 ;  /* 0x00400eb505007988 */ /* 0x0001e40008000007 */
[----:B0-----:R-:W-:Y:S01]  /*e8a0*/  PRMT R181, RZ, 0x7610, R181 ;  /* 0x00007610ffb57816 */ /* 0x001fe200000000b5 */
[----:B------:R-:W-:-:S02]  /*e8b0*/  @!P0 IMAD.MOV.U32 R159, RZ, RZ, R209 ;  /* 0x000000ffff9f8224 */ /* 0x000fc400078e00d1 */
[----:B------:R-:W4:Y:S01]  /*e8c0*/  LDL R209, [R1+0x200] ;  /* 0x0002000001d17983 */ /* 0x000f220000100800 */
[----:B---3--:R-:W-:-:S03]  /*e8d0*/  @!P0 IMAD.MOV.U32 R158, RZ, RZ, R195 ;  /* 0x000000ffff9e8224 */ /* 0x008fc600078e00c3 */
[----:B------:R-:W3:Y:S04]  /*e8e0*/  LDL R195, [R1+0x204] ;  /* 0x0002040001c37983 */ /* 0x000ee80000100800 */
[----:B------:R0:W3:Y:S02]  /*e8f0*/  @!P0 LDG.E.U8 R160, desc[UR18][R158.64] ;  /* 0x000000129ea08981 */ /* 0x0000e4000c1e1100 */
[----:B0-----:R-:W-:Y:S02]  /*e900*/  @!P0 IMAD.MOV.U32 R159, RZ, RZ, R194 ;  /* 0x000000ffff9f8224 */ /* 0x001fe400078e00c2 */
[----:B------:R-:W3:Y:S01]  /*e910*/  LDL R194, [R1+0x1c0] ;  /* 0x0001c00001c27983 */ /* 0x000ee20000100800 */
[----:B--2---:R-:W-:-:S03]  /*e920*/  @!P0 IMAD.MOV.U32 R158, RZ, RZ, R110 ;  /* 0x000000ffff9e8224 */ /* 0x004fc600078e006e */
[----:B------:R-:W2:Y:S04]  /*e930*/  LDL R110, [R1+0x1c4] ;  /* 0x0001c400016e7983 */ /* 0x000ea80000100800 */
[----:B------:R4:W2:Y:S02]  /*e940*/  @!P0 LDG.E.U8 R163, desc[UR18][R158.64] ;  /* 0x000000129ea38981 */ /* 0x0008a4000c1e1100 */
[----:B----4-:R-:W-:Y:S02]  /*e950*/  @!P0 IMAD.MOV.U32 R158, RZ, RZ, R12 ;  /* 0x000000ffff9e8224 */ /* 0x010fe400078e000c */
[----:B------:R-:W4:Y:S01]  /*e960*/  LDL R12, [R1+0x184] ;  /* 0x00018400010c7983 */ /* 0x000f220000100800 */
[----:B------:R-:W-:-:S03]  /*e970*/  @!P0 IMAD.MOV.U32 R159, RZ, RZ, R23 ;  /* 0x000000ffff9f8224 */ /* 0x000fc600078e0017 */
[----:B------:R-:W4:Y:S04]  /*e980*/  LDL R23, [R1+0x180] ;  /* 0x0001800001177983 */ /* 0x000f280000100800 */
[----:B------:R0:W4:Y:S02]  /*e990*/  @!P0 LDG.E.U8 R165, desc[UR18][R158.64] ;  /* 0x000000129ea58981 */ /* 0x000124000c1e1100 */
[----:B0-----:R-:W-:Y:S02]  /*e9a0*/  @!P0 IMAD.MOV.U32 R158, RZ, RZ, R7 ;  /* 0x000000ffff9e8224 */ /* 0x001fe400078e0007 */
[----:B------:R-:W-:Y:S01]  /*e9b0*/  @!P0 IMAD.MOV.U32 R159, RZ, RZ, R8 ;  /* 0x000000ffff9f8224 */ /* 0x000fe200078e0008 */
[----:B------:R-:W4:Y:S04]  /*e9c0*/  LDL R7, [R1+0x144] ;  /* 0x0001440001077983 */ /* 0x000f280000100800 */
[----:B------:R0:W4:Y:S04]  /*e9d0*/  @!P0 LDG.E.U8 R166, desc[UR18][R158.64] ;  /* 0x000000129ea68981 */ /* 0x000128000c1e1100 */
[----:B------:R-:W4:Y:S01]  /*e9e0*/  LDL R8, [R1+0x140] ;  /* 0x0001400001087983 */ /* 0x000f220000100800 */
[----:B0-----:R-:W-:-:S02]  /*e9f0*/  @!P0 IMAD.MOV.U32 R158, RZ, RZ, R11 ;  /* 0x000000ffff9e8224 */ /* 0x001fc400078e000b */
[----:B------:R-:W-:-:S05]  /*ea00*/  @!P0 IMAD.MOV.U32 R159, RZ, RZ, R225 ;  /* 0x000000ffff9f8224 */ /* 0x000fca00078e00e1 */
[----:B------:R0:W4:Y:S02]  /*ea10*/  @!P0 LDG.E.U8 R169, desc[UR18][R158.64] ;  /* 0x000000129ea98981 */ /* 0x000124000c1e1100 */
[----:B0-----:R-:W-:Y:S02]  /*ea20*/  @!P0 IMAD.MOV.U32 R158, RZ, RZ, R211 ;  /* 0x000000ffff9e8224 */ /* 0x001fe400078e00d3 */
[----:B------:R-:W-:-:S05]  /*ea30*/  @!P0 IMAD.MOV.U32 R159, RZ, RZ, R9 ;  /* 0x000000ffff9f8224 */ /* 0x000fca00078e0009 */
[----:B------:R0:W4:Y:S02]  /*ea40*/  @!P0 LDG.E.U8 R170, desc[UR18][R158.64] ;  /* 0x000000129eaa8981 */ /* 0x000124000c1e1100 */
[----:B0-----:R-:W-:Y:S02]  /*ea50*/  @!P0 IMAD.MOV.U32 R158, RZ, RZ, R91 ;  /* 0x000000ffff9e8224 */ /* 0x001fe400078e005b */
[----:B------:R-:W-:Y:S01]  /*ea60*/  @!P0 IMAD.MOV.U32 R159, RZ, RZ, R0 ;  /* 0x000000ffff9f8224 */ /* 0x000fe200078e0000 */
[----:B------:R-:W-:Y:S04]  /*ea70*/  STL [R1+0x5fc], R11 ;  /* 0x0005fc0b01007387 */ /* 0x000fe80000100800 */
[----:B------:R0:W4:Y:S04]  /*ea80*/  @!P0 LDG.E.U8 R173, desc[UR18][R158.64] ;  /* 0x000000129ead8981 */ /* 0x000128000c1e1100 */
[----:B------:R-:W-:Y:S01]  /*ea90*/  STL [R1+0x5f8], R225 ;  /* 0x0005f8e101007387 */ /* 0x000fe20000100800 */
[----:B0-----:R-:W-:-:S02]  /*eaa0*/  @!P0 IMAD.MOV.U32 R158, RZ, RZ, R240 ;  /* 0x000000ffff9e8224 */ /* 0x001fc400078e00f0 */
[----:B------:R-:W-:Y:S01]  /*eab0*/  @!P0 IMAD.MOV.U32 R159, RZ, RZ, R239 ;  /* 0x000000ffff9f8224 */ /* 0x000fe200078e00ef */
[----:B------:R-:W-:Y:S04]  /*eac0*/  STL [R1+0x604], R211 ;  /* 0x000604d301007387 */ /* 0x000fe80000100800 */
[----:B------:R0:W-:Y:S04]  /*ead0*/  STL [R1+0x600], R9 ;  /* 0x0006000901007387 */ /* 0x0001e80000100800 */
[----:B------:R1:W4:Y:S04]  /*eae0*/  @!P0 LDG.E.U8 R175, desc[UR18][R158.64] ;  /* 0x000000129eaf8981 */ /* 0x000328000c1e1100 */
[----:B0-----:R-:W4:Y:S04]  /*eaf0*/  LDL.LU R9, [R1+0xb4] ;  /* 0x0000b40001097983 */ /* 0x001f280000300800 */
[----:B------:R-:W-:Y:S01]  /*eb00*/  STL [R1+0x60c], R91 ;  /* 0x00060c5b01007387 */ /* 0x000fe20000100800 */
[----:B-1----:R-:W-:-:S02]  /*eb10*/  @!P0 IMAD.MOV.U32 R158, RZ, RZ, R224 ;  /* 0x000000ffff9e8224 */ /* 0x002fc400078e00e0 */
[----:B------:R-:W-:Y:S01]  /*eb20*/  @!P0 IMAD.MOV.U32 R159, RZ, RZ, R223 ;  /* 0x000000ffff9f8224 */ /* 0x000fe200078e00df */
[----:B------:R0:W-:Y:S04]  /*eb30*/  STL [R1+0x608], R0 ;  /* 0x0006080001007387 */ /* 0x0001e80000100800 */
[----:B------:R1:W4:Y:S04]  /*eb40*/  @!P0 LDG.E.U8 R176, desc[UR18][R158.64] ;  /* 0x000000129eb08981 */ /* 0x000328000c1e1100 */
[----:B0-----:R-:W4:Y:S04]  /*eb50*/  LDL.LU R0, [R1+0xbc] ;  /* 0x0000bc0001007983 */ /* 0x001f280000300800 */
[----:B------:R0:W-:Y:S01]  /*eb60*/  STL [R1+0x614], R240 ;  /* 0x000614f001007387 */ /* 0x0001e20000100800 */
[----:B-1----:R-:W-:-:S02]  /*eb70*/  @!P0 IMAD.MOV.U32 R158, RZ, RZ, R208 ;  /* 0x000000ffff9e8224 */ /* 0x002fc400078e00d0 */
[----:B------:R-:W-:-:S05]  /*eb80*/  @!P0 IMAD.MOV.U32 R159, RZ, RZ, R207 ;  /* 0x000000ffff9f8224 */ /* 0x000fca00078e00cf */
[----:B------:R1:W4:Y:S04]  /*eb90*/  @!P0 LDG.E.U8 R179, desc[UR18][R158.64] ;  /* 0x000000129eb38981 */ /* 0x000328000c1e1100 */
[----:B0-----:R-:W4:Y:S04]  /*eba0*/  LDL.LU R240, [R1+0xf0] ;  /* 0x0000f00001f07983 */ /* 0x001f280000300800 */
[----:B------:R0:W-:Y:S01]  /*ebb0*/  STL [R1+0x610], R239 ;  /* 0x000610ef01007387 */ /* 0x0001e20000100800 */
[----:B-1----:R-:W-:Y:S02]  /*ebc0*/  @!P0 IMAD.MOV.U32 R158, RZ, RZ, R116 ;  /* 0x000000ffff9e8224 */ /* 0x002fe400078e0074 */
[----:B------:R-:W-:-:S05]  /*ebd0*/  @!P0 IMAD.MOV.U32 R159, RZ, RZ, R98 ;  /* 0x000000ffff9f8224 */ /* 0x000fca00078e0062 */
[----:B------:R1:W4:Y:S04]  /*ebe0*/  @!P0 LDG.E.U8 R181, desc[UR18][R158.64] ;  /* 0x000000129eb58981 */ /* 0x000328000c1e1100 */
[----:B0-----:R-:W4:Y:S04]  /*ebf0*/  LDL.LU R239, [R1+0xc4] ;  /* 0x0000c40001ef7983 */ /* 0x001f280000300800 */
[----:B------:R0:W-:Y:S04]  /*ec00*/  STL [R1+0x61c], R224 ;  /* 0x00061ce001007387 */ /* 0x0001e80000100800 */
[----:B0-----:R-:W4:Y:S04]  /*ec10*/  LDL.LU R224, [R1+0x100] ;  /* 0x0001000001e07983 */ /* 0x001f280000300800 */
[----:B------:R0:W-:Y:S01]  /*ec20*/  STL [R1+0x618], R223 ;  /* 0x000618df01007387 */ /* 0x0001e20000100800 */
[----:B-1----:R-:W-:-:S03]  /*ec30*/  @!P0 IMAD.MOV.U32 R158, RZ, RZ, R108 ;  /* 0x000000ffff9e8224 */ /* 0x002fc600078e006c */
[----:B0-----:R-:W4:Y:S04]  /*ec40*/  LDL.LU R223, [R1+0xf8] ;  /* 0x0000f80001df7983 */ /* 0x001f280000300800 */
[----:B------:R-:W-:Y:S04]  /*ec50*/  STL [R1+0x624], R208 ;  /* 0x000624d001007387 */ /* 0x000fe80000100800 */
[----:B------:R-:W-:Y:S04]  /*ec60*/  STL [R1+0x620], R207 ;  /* 0x000620cf01007387 */ /* 0x000fe80000100800 */
[----:B------:R0:W-:Y:S04]  /*ec70*/  STL [R1+0x628], R5 ;  /* 0x0006280501007387 */ /* 0x0001e80000100800 */
[----:B0-----:R-:W4:Y:S04]  /*ec80*/  LDL.LU R5, [R1+0xf4] ;  /* 0x0000f40001057983 */ /* 0x001f280000300800 */
[----:B------:R0:W-:Y:S04]  /*ec90*/  STL [R1+0x630], R116 ;  /* 0x0006307401007387 */ /* 0x0001e80000100800 */
[----:B0-----:R-:W4:Y:S04]  /*eca0*/  LDL.LU R116, [R1+0xfc] ;  /* 0x0000fc0001747983 */ /* 0x001f280000300800 */
[----:B------:R-:W-:Y:S04]  /*ecb0*/  STL [R1+0x62c], R98 ;  /* 0x00062c6201007387 */ /* 0x000fe80000100800 */
[----:B------:R0:W-:Y:S04]  /*ecc0*/  STL [R1+0x638], R108 ;  /* 0x0006386c01007387 */ /* 0x0001e80000100800 */
[----:B0-----:R-:W4:Y:S01]  /*ecd0*/  LDL.LU R108, [R1+0x104] ;  /* 0x00010400016c7983 */ /* 0x001f220000300800 */
[----:B------:R-:W-:-:S03]  /*ece0*/  @!P0 IMAD.MOV.U32 R159, RZ, RZ, R19 ;  /* 0x000000ffff9f8224 */ /* 0x000fc600078e0013 */
[----:B------:R0:W-:Y:S04]  /*ecf0*/  STS.U8 [R4+UR7+0x4000], R183 ;  /* 0x004000b704007988 */ /* 0x0001e80008000007 */
[----:B------:R1:W-:Y:S01]  /*ed00*/  STS.U8 [R4+UR7+0x4002], R184 ;  /* 0x004002b804007988 */ /* 0x0003e20008000007 */
[----:B0-----:R-:W-:Y:S02]  /*ed10*/  PRMT R183, RZ, 0x7610, R183 ;  /* 0x00007610ffb77816 */ /* 0x001fe400000000b7 */
[----:B-1----:R-:W-:-:S04]  /*ed20*/  PRMT R184, RZ, 0x7610, R184 ;  /* 0x00007610ffb87816 */ /* 0x002fc800000000b8 */
[----:B------:R0:W4:Y:S04]  /*ed30*/  @!P0 LDG.E.U8 R183, desc[UR18][R158.64] ;  /* 0x000000129eb78981 */ /* 0x000128000c1e1100 */
[----:B------:R1:W-:Y:S01]  /*ed40*/  STS.U8 [R4+UR7+0x4004], R187 ;  /* 0x004004bb04007988 */ /* 0x0003e20008000007 */
[----:B0-----:R-:W-:Y:S02]  /*ed50*/  @!P0 IMAD.MOV.U32 R158, RZ, RZ, R100 ;  /* 0x000000ffff9e8224 */ /* 0x001fe400078e0064 */
[----:B------:R-:W-:Y:S01]  /*ed60*/  @!P0 IMAD.MOV.U32 R159, RZ, RZ, R10 ;  /* 0x000000ffff9f8224 */ /* 0x000fe200078e000a */
        /* <DEDUP_REMOVED lines=8> */
[----:B---3--:R-:W-:Y:S02]  /*edf0*/  @!P0 IMAD.MOV.U32 R158, RZ, RZ, R195 ;  /* 0x000000ffff9e8224 */ /* 0x008fe400078e00c3 */
[----:B------:R-:W-:Y:S01]  /*ee00*/  @!P0 IMAD.MOV.U32 R159, RZ, RZ, R209 ;  /* 0x000000ffff9f8224 */ /* 0x000fe200078e00d1 */
[----:B0-----:R-:W-:-:S04]  /*ee10*/  PRMT R190, RZ, 0x7610, R190 ;  /* 0x00007610ffbe7816 */ /* 0x001fc800000000be */
[----:B------:R2:W3:Y:S04]  /*ee20*/  @!P0 LDG.E.U8 R188, desc[UR18][R158.64] ;  /* 0x000000129ebc8981 */ /* 0x0004e8000c1e1100 */
[----:B------:R0:W-:Y:S01]  /*ee30*/  STS.U8 [R4+UR7+0x400a], R189 ;  /* 0x00400abd04007988 */ /* 0x0001e20008000007 */
[----:B--2---:R-:W-:Y:S02]  /*ee40*/  @!P0 IMAD.MOV.U32 R158, RZ, RZ, R110 ;  /* 0x000000ffff9e8224 */ /* 0x004fe400078e006e */
[----:B------:R-:W-:Y:S01]  /*ee50*/  @!P0 IMAD.MOV.U32 R159, RZ, RZ, R194 ;  /* 0x000000ffff9f8224 */ /* 0x000fe200078e00c2 */
[----:B0-----:R-:W-:-:S04]  /*ee60*/  PRMT R189, RZ, 0x7610, R189 ;  /* 0x00007610ffbd7816 */ /* 0x001fc800000000bd */
[----:B------:R4:W2:Y:S04]  /*ee70*/  @!P0 LDG.E.U8 R190, desc[UR18][R158.64] ;  /* 0x000000129ebe8981 */ /* 0x0008a8000c1e1100 */
[----:B------:R0:W-:Y:S01]  /*ee80*/  STS.U8 [R4+UR7+0x400c], R186 ;  /* 0x00400cba04007988 */ /* 0x0001e20008000007 */
[----:B----4-:R-:W-:Y:S02]  /*ee90*/  @!P0 IMAD.MOV.U32 R158, RZ, RZ, R12 ;  /* 0x000000ffff9e8224 */ /* 0x010fe400078e000c */
[----:B------:R-:W-:Y:S01]  /*eea0*/  @!P0 IMAD.MOV.U32 R159, RZ, RZ, R23 ;  /* 0x000000ffff9f8224 */ /* 0x000fe200078e0017 */
[----:B0-----:R-:W-:-:S04]  /*eeb0*/  PRMT R186, RZ, 0x7610, R186 ;  /* 0x00007610ffba7816 */ /* 0x001fc800000000ba */
[----:B------:R0:W4:Y:S04]  /*eec0*/  @!P0 LDG.E.U8 R189, desc[UR18][R158.64] ;  /* 0x000000129ebd8981 */ /* 0x000128000c1e1100 */
[----:B------:R1:W-:Y:S01]  /*eed0*/  STS.U8 [R4+UR7+0x400e], R185 ;  /* 0x00400eb904007988 */ /* 0x0003e20008000007 */
[----:B0-----:R-:W-:Y:S02]  /*eee0*/  @!P0 IMAD.MOV.U32 R158, RZ, RZ, R7 ;  /* 0x000000ffff9e8224 */ /* 0x001fe400078e0007 */
[----:B------:R-:W-:Y:S01]  /*eef0*/  @!P0 IMAD.MOV.U32 R159, RZ, RZ, R8 ;  /* 0x000000ffff9f8224 */ /* 0x000fe200078e0008 */
[----:B-1----:R-:W-:-:S04]  /*ef00*/  PRMT R185, RZ, 0x7610, R185 ;  /* 0x00007610ffb97816 */ /* 0x002fc800000000b9 */
[----:B------:R0:W4:Y:S04]  /*ef10*/  @!P0 LDG.E.U8 R186, desc[UR18][R158.64] ;  /* 0x000000129eba8981 */ /* 0x000128000c1e1100 */
[----:B------:R1:W-:Y:S04]  /*ef20*/  STS.U8 [R3+UR7+0x4000], R182 ;  /* 0x004000b603007988 */ /* 0x0003e80008000007 */
[----:B------:R0:W-:Y:S01]  /*ef30*/  STS.U8 [R3+UR7+0x4002], R180 ;  /* 0x004002b403007988 */ /* 0x0001e20008000007 */
[----:B-1----:R-:W-:Y:S02]  /*ef40*/  PRMT R182, RZ, 0x7610, R182 ;  /* 0x00007610ffb67816 */ /* 0x002fe400000000b6 */
[----:B0-----:R-:W-:Y:S01]  /*ef50*/  PRMT R180, RZ, 0x7610, R180 ;  /* 0x00007610ffb47816 */ /* 0x001fe200000000b4 */
[----:B------:R0:W-:Y:S04]  /*ef60*/  STS.U8 [R3+UR7+0x4004], R178 ;  /* 0x004004b203007988 */ /* 0x0001e80008000007 */
[----:B------:R-:W-:Y:S01]  /*ef70*/  STL [R1+0x634], R19 ;  /* 0x0006341301007387 */ /* 0x000fe20000100800 */
[----:B0-----:R-:W-:-:S03]  /*ef80*/  PRMT R178, RZ, 0x7610, R178 ;  /* 0x00007610ffb27816 */ /* 0x001fc600000000b2 */
[----:B------:R0:W-:Y:S04]  /*ef90*/  STS.U8 [R3+UR7+0x4006], R177 ;  /* 0x004006b103007988 */ /* 0x0001e80008000007 */
[----:B------:R1:W-:Y:S01]  /*efa0*/  STL [R1+0x640], R100 ;  /* 0x0006406401007387 */ /* 0x0003e20000100800 */
[----:B0-----:R-:W-:-:S03]  /*efb0*/  PRMT R177, RZ, 0x7610, R177 ;  /* 0x00007610ffb17816 */ /* 0x001fc600000000b1 */
[----:B-1----:R-:W3:Y:S04]  /*efc0*/  LDL.LU R100, [R1+0x138] ;  /* 0x0001380001647983 */ /* 0x002ee80000300800 */
[----:B------:R0:W-:Y:S04]  /*efd0*/  STL [R1+0x63c], R10 ;  /* 0x00063c0a01007387 */ /* 0x0001e80000100800 */
[----:B------:R1:W-:Y:S04]  /*efe0*/  STS.U8 [R3+UR7+0x4008], R174 ;  /* 0x004008ae03007988 */ /* 0x0003e80008000007 */
[----:B0-----:R-:W2:Y:S04]  /*eff0*/  LDL.LU R10, [R1+0x130] ;  /* 0x00013000010a7983 */ /* 0x001ea80000300800 */
[----:B------:R-:W4:Y:S01]  /*f000*/  LDL R11, [R1+0x238] ;  /* 0x00023800010b7983 */ /* 0x000f220000100800 */
[----:B-1----:R-:W-:-:S03]  /*f010*/  PRMT R174, RZ, 0x7610, R174 ;  /* 0x00007610ffae7816 */ /* 0x002fc600000000ae */
[----:B------:R-:W3:Y:S04]  /*f020*/  LDL R8, [R1+0x43c] ;  /* 0x00043c0001087983 */ /* 0x000ee80000100800 */
[----:B------:R-:W2:Y:S04]  /*f030*/  LDL R7, [R1+0x1fc] ;  /* 0x0001fc0001077983 */ /* 0x000ea80000100800 */
[----:B------:R-:W-:Y:S01]  /*f040*/  STL [R1+0x644], R4 ;  /* 0x0006440401007387 */ /* 0x000fe20000100800 */
[----:B------:R-:W-:-:S03]  /*f050*/  @!P0 IMAD.MOV.U32 R159, RZ, RZ, R224 ;  /* 0x000000ffff9f8224 */ /* 0x000fc600078e00e0 */
[----:B------:R0:W-:Y:S04]  /*f060*/  STS.U8 [R3+UR7+0x400a], R172 ;  /* 0x00400aac03007988 */ /* 0x0001e80008000007 */
[----:B------:R1:W-:Y:S01]  /*f070*/  STS.U8 [R3+UR7+0x400c], R171 ;  /* 0x00400cab03007988 */ /* 0x0003e20008000007 */
[----:B0-----:R-:W-:Y:S02]  /*f080*/  PRMT R172, RZ, 0x7610, R172 ;  /* 0x00007610ffac7816 */ /* 0x001fe400000000ac */
[----:B-1----:R-:W-:Y:S01]  /*f090*/  PRMT R171, RZ, 0x7610, R171 ;  /* 0x00007610ffab7816 */ /* 0x002fe200000000ab */
[----:B------:R-:W-:Y:S01]  /*f0a0*/  STS.U8 [R3+UR7+0x400e], R168 ;  /* 0x00400ea803007988 */ /* 0x000fe20008000007 */
[----:B------:R-:W-:-:S05]  /*f0b0*/  @!P0 IMAD.MOV.U32 R158, RZ, RZ, R108 ;  /* 0x000000ffff9e8224 */ /* 0x000fca00078e006c */
[----:B------:R0:W2:Y:S02]  /*f0c0*/  @!P0 LDG.E.U8 R185, desc[UR18][R158.64] ;  /* 0x000000129eb98981 */ /* 0x0000a4000c1e1100 */
[----:B0-----:R-:W-:Y:S02]  /*f0d0*/  @!P0 IMAD.MOV.U32 R158, RZ, RZ, R239 ;  /* 0x000000ffff9e8224 */ /* 0x001fe400078e00ef */
[----:B------:R-:W-:-:S05]  /*f0e0*/  @!P0 IMAD.MOV.U32 R159, RZ, RZ, R6 ;  /* 0x000000ffff9f8224 */ /* 0x000fca00078e0006 */
[----:B------:R0:W2:Y:S02]  /*f0f0*/  @!P0 LDG.E.U8 R182, desc[UR18][R158.64] ;  /* 0x000000129eb68981 */ /* 0x0000a4000c1e1100 */
[----:B0-----:R-:W-:Y:S02]  /*f100*/  @!P0 IMAD.MOV.U32 R158, RZ, RZ, R21 ;  /* 0x000000ffff9e8224 */ /* 0x001fe400078e0015 */
[----:B------:R-:W-:-:S05]  /*f110*/  @!P0 IMAD.MOV.U32 R159, RZ, RZ, R242 ;  /* 0x000000ffff9f8224 */ /* 0x000fca00078e00f2 */
[----:B------:R0:W2:Y:S02]  /*f120*/  @!P0 LDG.E.U8 R180, desc[UR18][R158.64] ;  /* 0x000000129eb48981 */ /* 0x0000a4000c1e1100 */
[----:B0-----:R-:W-:Y:S02]  /*f130*/  @!P0 IMAD.MOV.U32 R158, RZ, RZ, R196 ;  /* 0x000000ffff9e8224 */ /* 0x001fe400078e00c4 */
[----:B------:R-:W-:-:S05]  /*f140*/  @!P0 IMAD.MOV.U32 R159, RZ, RZ, R212 ;  /* 0x000000ffff9f8224 */ /* 0x000fca00078e00d4 */
[----:B------:R0:W2:Y:S04]  /*f150*/  @!P0 LDG.E.U8 R178, desc[UR18][R158.64] ;  /* 0x000000129eb28981 */ /* 0x0000a8000c1e1100 */
[----:B------:R1:W-:Y:S01]  /*f160*/  STL [R1+0x64c], R108 ;  /* 0x00064c6c01007387 */ /* 0x0003e20000100800 */
[----:B0-----:R-:W-:Y:S02]  /*f170*/  @!P0 IMAD.MOV.U32 R158, RZ, RZ, R244 ;  /* 0x000000ffff9e8224 */ /* 0x001fe400078e00f4 */
[----:B------:R-:W-:Y:S01]  /*f180*/  @!P0 IMAD.MOV.U32 R159, RZ, RZ, R192 ;  /* 0x000000ffff9f8224 */ /* 0x000fe200078e00c0 */
[----:B-1----:R-:W2:Y:S04]  /*f190*/  LDL.LU R108, [R1+0x134] ;  /* 0x00013400016c7983 */ /* 0x002ea80000300800 */
[----:B------:R0:W2:Y:S04]  /*f1a0*/  @!P0 LDG.E.U8 R177, desc[UR18][R158.64] ;  /* 0x000000129eb18981 */ /* 0x0000a8000c1e1100 */
[----:B------:R-:W-:Y:S04]  /*f1b0*/  STL [R1+0x648], R224 ;  /* 0x000648e001007387 */ /* 0x000fe80000100800 */
[----:B------:R1:W-:Y:S01]  /*f1c0*/  STL [R1+0x654], R239 ;  /* 0x000654ef01007387 */ /* 0x0003e20000100800 */
[----:B0-----:R-:W-:-:S02]  /*f1d0*/  @!P0 IMAD.MOV.U32 R158, RZ, RZ, R238 ;  /* 0x000000ffff9e8224 */ /* 0x001fc400078e00ee */
[----:B------:R-:W-:-:S05]  /*f1e0*/  @!P0 IMAD.MOV.U32 R159, RZ, RZ, R237 ;  /* 0x000000ffff9f8224 */ /* 0x000fca00078e00ed */
[----:B------:R0:W2:Y:S04]  /*f1f0*/  @!P0 LDG.E.U8 R174, desc[UR18][R158.64] ;  /* 0x000000129eae8981 */ /* 0x0000a8000c1e1100 */
[----:B-1----:R-:W2:Y:S04]  /*f200*/  LDL.LU R239, [R1+0x13c] ;  /* 0x00013c0001ef7983 */ /* 0x002ea80000300800 */
[----:B------:R-:W-:Y:S01]  /*f210*/  STL [R1+0x650], R6 ;  /* 0x0006500601007387 */ /* 0x000fe20000100800 */
[----:B0-----:R-:W-:-:S03]  /*f220*/  @!P0 IMAD.MOV.U32 R158, RZ, RZ, R222 ;  /* 0x000000ffff9e8224 */ /* 0x001fc600078e00de */
[----:B------:R0:W-:Y:S01]  /*f230*/  STL [R1+0x65c], R21 ;  /* 0x00065c1501007387 */ /* 0x0001e20000100800 */
[----:B------:R-:W-:-:S05]  /*f240*/  @!P0 IMAD.MOV.U32 R159, RZ, RZ, R221 ;  /* 0x000000ffff9f8224 */ /* 0x000fca00078e00dd */
[----:B------:R1:W2:Y:S04]  /*f250*/  @!P0 LDG.E.U8 R172, desc[UR18][R158.64] ;  /* 0x000000129eac8981 */ /* 0x0002a8000c1e1100 */
[----:B0-----:R-:W2:Y:S04]  /*f260*/  LDL.LU R21, [R1+0x170] ;  /* 0x0001700001157983 */ /* 0x001ea80000300800 */
[----:B------:R-:W-:Y:S04]  /*f270*/  STL [R1+0x658], R242 ;  /* 0x000658f201007387 */ /* 0x000fe80000100800 */
[----:B------:R-:W-:Y:S01]  /*f280*/  STL [R1+0x664], R196 ;  /* 0x000664c401007387 */ /* 0x000fe20000100800 */
[----:B-1----:R-:W-:-:S03]  /*f290*/  @!P0 IMAD.MOV.U32 R158, RZ, RZ, R206 ;  /* 0x000000ffff9e8224 */ /* 0x002fc600078e00ce */
[----:B------:R0:W-:Y:S01]  /*f2a0*/  STL [R1+0x660], R212 ;  /* 0x000660d401007387 */ /* 0x0001e20000100800 */
[----:B------:R-:W-:Y:S01]  /*f2b0*/  @!P0 IMAD.MOV.U32 R159, RZ, RZ, R205 ;  /* 0x000000ffff9f8224 */ /* 0x000fe200078e00cd */
[----:B------:R-:W-:-:S04]  /*f2c0*/  PRMT R168, RZ, 0x7610, R168 ;  /* 0x00007610ffa87816 */ /* 0x000fc800000000a8 */
[----:B------:R1:W2:Y:S04]  /*f2d0*/  @!P0 LDG.E.U8 R171, desc[UR18][R158.64] ;  /* 0x000000129eab8981 */ /* 0x0002a8000c1e1100 */
[----:B0-----:R-:W2:Y:S04]  /*f2e0*/  LDL.LU R212, [R1+0x178] ;  /* 0x0001780001d47983 */ /* 0x001ea80000300800 */
[----:B------:R0:W-:Y:S01]  /*f2f0*/  STL [R1+0x66c], R244 ;  /* 0x00066cf401007387 */ /* 0x0001e20000100800 */
[----:B-1----:R-:W-:Y:S02]  /*f300*/  @!P0 IMAD.MOV.U32 R158, RZ, RZ, R115 ;  /* 0x000000ffff9e8224 */ /* 0x002fe400078e0073 */
[----:B------:R-:W-:Y:S01]  /*f310*/  @!P0 IMAD.MOV.U32 R159, RZ, RZ, R96 ;  /* 0x000000ffff9f8224 */ /* 0x000fe200078e0060 */
[----:B------:R1:W-:Y:S04]  /*f320*/  STS.U8 [R2+UR7+0x4000], R167 ;  /* 0x004000a702007988 */ /* 0x0003e80008000007 */
[----:B------:R1:W2:Y:S04]  /*f330*/  @!P0 LDG.E.U8 R168, desc[UR18][R158.64] ;  /* 0x000000129ea88981 */ /* 0x0002a8000c1e1100 */
[----:B0-----:R-:W2:Y:S04]  /*f340*/  LDL.LU R244, [R1+0x174] ;  /* 0x0001740001f47983 */ /* 0x001ea80000300800 */
[----:B------:R-:W-:Y:S04]  /*f350*/  STL [R1+0x668], R192 ;  /* 0x000668c001007387 */ /* 0x000fe80000100800 */
[----:B------:R0:W-:Y:S01]  /*f360*/  STL [R1+0x674], R238 ;  /* 0x000674ee01007387 */ /* 0x0001e20000100800 */
[----:B-1----:R-:W-:-:S03]  /*f370*/  PRMT R167, RZ, 0x7610, R167 ;  /* 0x00007610ffa77816 */ /* 0x002fc600000000a7 */
[----:B0-----:R-:W2:Y:S04]  /*f380*/  LDL.LU R238, [R1+0x17c] ;  /* 0x00017c0001ee7983 */ /* 0x001ea80000300800 */
[----:B------:R-:W-:Y:S04]  /*f390*/  STL [R1+0x670], R237 ;  /* 0x000670ed01007387 */ /* 0x000fe80000100800 */
[----:B------:R0:W-:Y:S01]  /*f3a0*/  STL [R1+0x67c], R222 ;  /* 0x00067cde01007387 */ /* 0x0001e20000100800 */
[----:B------:R-:W-:Y:S02]  /*f3b0*/  @!P0 IMAD.MOV.U32 R158, RZ, RZ, R107 ;  /* 0x000000ffff9e8224 */ /* 0x000fe400078e006b */
[----:B------:R-:W-:-:S05]  /*f3c0*/  @!P0 IMAD.MOV.U32 R159, RZ, RZ, R17 ;  /* 0x000000ffff9f8224 */ /* 0x000fca00078e0011 */
[----:B------:R1:W2:Y:S04]  /*f3d0*/  @!P0 LDG.E.U8 R167, desc[UR18][R158.64] ;  /* 0x000000129ea78981 */ /* 0x0002a8000c1e1100 */
[----:B0-----:R-:W2:Y:S04]  /*f3e0*/  LDL.LU R222, [R1+0x1b0] ;  /* 0x0001b00001de7983 */ /* 0x001ea80000300800 */
[----:B------:R-:W-:Y:S04]  /*f3f0*/  STL [R1+0x678], R221 ;  /* 0x000678dd01007387 */ /* 0x000fe80000100800 */
[----:B------:R-:W-:Y:S04]  /*f400*/  STL [R1+0x684], R206 ;  /* 0x000684ce01007387 */ /* 0x000fe80000100800 */
[----:B------:R0:W-:Y:S01]  /*f410*/  STL [R1+0x680], R205 ;  /* 0x000680cd01007387 */ /* 0x0001e20000100800 */
[----:B-1----:R-:W-:-:S03]  /*f420*/  @!P0 IMAD.MOV.U32 R158, RZ, RZ, R99 ;  /* 0x000000ffff9e8224 */ /* 0x002fc600078e0063 */
[----:B0-----:R-:W2:Y:S04]  /*f430*/  LDL.LU R205, [R1+0x1b8] ;  /* 0x0001b80001cd7983 */ /* 0x001ea80000300800 */
[----:B------:R-:W-:Y:S04]  /*f440*/  STL [R1+0x688], R3 ;  /* 0x0006880301007387 */ /* 0x000fe80000100800 */
[----:B------:R-:W-:Y:S04]  /*f450*/  STL [R1+0x690], R115 ;  /* 0x0006907301007387 */ /* 0x000fe80000100800 */
[----:B------:R0:W-:Y:S04]  /*f460*/  STL [R1+0x68c], R96 ;  /* 0x00068c6001007387 */ /* 0x0001e80000100800 */
[----:B0-----:R-:W2:Y:S04]  /*f470*/  LDL.LU R96, [R1+0x1b4] ;  /* 0x0001b40001607983 */ /* 0x001ea80000300800 */
[----:B------:R-:W-:Y:S04]  /*f480*/  STL [R1+0x698], R107 ;  /* 0x0006986b01007387 */ /* 0x000fe80000100800 */
[----:B------:R0:W-:Y:S04]  /*f490*/  STL [R1+0x694], R17 ;  /* 0x0006941101007387 */ /* 0x0001e80000100800 */
[----:B0-----:R-:W2:Y:S04]  /*f4a0*/  LDL.LU R17, [R1+0x1bc] ;  /* 0x0001bc0001117983 */ /* 0x001ea80000300800 */
[----:B------:R0:W-:Y:S04]  /*f4b0*/  STL [R1+0x6a0], R99 ;  /* 0x0006a06301007387 */ /* 0x0001e80000100800 */
[----:B0-----:R-:W2:Y:S01]  /*f4c0*/  LDL.LU R99, [R1+0x1f8] ;  /* 0x0001f80001637983 */ /* 0x001ea20000300800 */
[----:B------:R-:W-:-:S03]  /*f4d0*/  @!P0 IMAD.MOV.U32 R159, RZ, RZ, R117 ;  /* 0x000000ffff9f8224 */ /* 0x000fc600078e0075 */
[----:B------:R0:W-:Y:S04]  /*f4e0*/  STL [R1+0x69c], R117 ;  /* 0x00069c7501007387 */ /* 0x0001e80000100800 */
[----:B0-----:R-:W2:Y:S04]  /*f4f0*/  LDL.LU R117, [R1+0x1f0] ;  /* 0x0001f00001757983 */ /* 0x001ea80000300800 */
[----:B------:R-:W2:Y:S04]  /*f500*/  LDL R3, [R1+0x234] ;  /* 0x0002340001037983 */ /* 0x000ea80000100800 */
[----:B------:R0:W-:Y:S04]  /*f510*/  STS.U8 [R2+UR7+0x4002], R164 ;  /* 0x004002a402007988 */ /* 0x0001e80008000007 */
[----:B------:R1:W-:Y:S01]  /*f520*/  STS.U8 [R2+UR7+0x4004], R162 ;  /* 0x004004a202007988 */ /* 0x0003e20008000007 */
[----:B------:R-:W2:Y:S01]  /*f530*/  S2R R195, SR_TID.X ;  /* 0x0000000000c37919 */ /* 0x000ea20000002100 */
[----:B0-----:R-:W-:-:S02]  /*f540*/  PRMT R164, RZ, 0x7610, R164 ;  /* 0x00007610ffa47816 */ /* 0x001fc400000000a4 */
[----:B------:R0:W-:Y:S01]  /*f550*/  STS.U8 [R2+UR7+0x4006], R161 ;  /* 0x004006a102007988 */ /* 0x0001e20008000007 */
[----:B-1----:R-:W-:-:S03]  /*f560*/  PRMT R162, RZ, 0x7610, R162 ;  /* 0x00007610ffa27816 */ /* 0x002fc600000000a2 */
[----:B------:R3:W2:Y:S04]  /*f570*/  @!P0 LDG.E.U8 R164, desc[UR18][R158.64] ;  /* 0x000000129ea48981 */ /* 0x0006a8000c1e1100 */
[----:B------:R-:W2:Y:S01]  /*f580*/  LDL R4, [R1+0x230] ;  /* 0x0002300001047983 */ /* 0x000ea20000100800 */
[----:B---3--:R-:W-:Y:S02]  /*f590*/  @!P0 IMAD.MOV.U32 R158, RZ, RZ, R8 ;  /* 0x000000ffff9e8224 */ /* 0x008fe400078e0008 */
[----:B----4-:R-:W-:Y:S01]  /*f5a0*/  @!P0 IMAD.MOV.U32 R159, RZ, RZ, R11 ;  /* 0x000000ffff9f8224 */ /* 0x010fe200078e000b */
[----:B0-----:R-:W-:-:S04]  /*f5b0*/  PRMT R161, RZ, 0x7610, R161 ;  /* 0x00007610ffa17816 */ /* 0x001fc800000000a1 */
[----:B------:R2:W3:Y:S02]  /*f5c0*/  @!P0 LDG.E.U8 R162, desc[UR18][R158.64] ;  /* 0x000000129ea28981 */ /* 0x0004e4000c1e1100 */
[----:B--2---:R-:W-:Y:S02]  /*f5d0*/  @!P0 IMAD.MOV.U32 R158, RZ, RZ, R7 ;  /* 0x000000ffff9e8224 */ /* 0x004fe400078e0007 */
[----:B------:R0:W-:Y:S01]  /*f5e0*/  STS.U8 [R2+UR7+0x4008], R157 ;  /* 0x0040089d02007988 */ /* 0x0001e20008000007 */
[----:B------:R-:W-:-:S03]  /*f5f0*/  LOP3.LUT R195, R195, 0x7f, RZ, 0xc0, !PT ;  /* 0x0000007fc3c37812 */ /* 0x000fc600078ec0ff */
[----:B------:R1:W-:Y:S01]  /*f600*/  STS.U8 [R2+UR7+0x400a], R154 ;  /* 0x00400a9a02007988 */ /* 0x0003e20008000007 */
[----:B0-----:R-:W-:-:S03]  /*f610*/  PRMT R157, RZ, 0x7610, R157 ;  /* 0x00007610ff9d7816 */ /* 0x001fc6000000009d */
[----:B------:R-:W-:Y:S01]  /*f620*/  STS.U8 [R2+UR7+0x400c], R153 ;  /* 0x00400c9902007988 */ /* 0x000fe20008000007 */
[----:B-1----:R-:W-:-:S03]  /*f630*/  PRMT R154, RZ, 0x7610, R154 ;  /* 0x00007610ff9a7816 */ /* 0x002fc6000000009a */
[----:B------:R-:W-:Y:S04]  /*f640*/  STS.U8 [R2+UR7+0x400e], R150 ;  /* 0x00400e9602007988 */ /* 0x000fe80008000007 */
[----:B------:R-:W-:Y:S04]  /*f650*/  STS.U8 [R195+UR7], R148 ;  /* 0x00000094c3007988 */ /* 0x000fe80008000007 */
[----:B------:R-:W-:Y:S04]  /*f660*/  STS.U8 [R195+UR7+0x400], R147 ;  /* 0x00040093c3007988 */ /* 0x000fe80008000007 */
        /* <DEDUP_REMOVED lines=8> */
[----:B------:R-:W-:Y:S01]  /*f6f0*/  STS.U8 [R195+UR7+0x2800], R138 ;  /* 0x0028008ac3007988 */ /* 0x000fe20008000007 */
[----:B------:R-:W-:-:S03]  /*f700*/  @!P0 IMAD.MOV.U32 R159, RZ, RZ, R99 ;  /* 0x000000ffff9f8224 */ /* 0x000fc600078e0063 */
[----:B------:R-:W-:Y:S04]  /*f710*/  STL [R1+0x6a8], R99 ;  /* 0x0006a86301007387 */ /* 0x000fe80000100800 */
[----:B------:R0:W2:Y:S04]  /*f720*/  @!P0 LDG.E.U8 R161, desc[UR18][R158.64] ;  /* 0x000000129ea18981 */ /* 0x0000a8000c1e1100 */
[----:B------:R1:W-:Y:S01]  /*f730*/  STL [R1+0x6ac], R17 ;  /* 0x0006ac1101007387 */ /* 0x0003e20000100800 */
[----:B0-----:R-:W-:-:S03]  /*f740*/  @!P0 IMAD.MOV.U32 R158, RZ, RZ, R17 ;  /* 0x000000ffff9e8224 */ /* 0x001fc600078e0011 */
[----:B-1----:R-:W4:Y:S01]  /*f750*/  LDL.LU R17, [R1+0x1f4] ;  /* 0x0001f40001117983 */ /* 0x002f220000300800 */
[----:B------:R-:W-:-:S05]  /*f760*/  @!P0 IMAD.MOV.U32 R159, RZ, RZ, R205 ;  /* 0x000000ffff9f8224 */ /* 0x000fca00078e00cd */
[----:B------:R0:W2:Y:S04]  /*f770*/  @!P0 LDG.E.U8 R157, desc[UR18][R158.64] ;  /* 0x000000129e9d8981 */ /* 0x0000a8000c1e1100 */
[----:B------:R-:W-:Y:S01]  /*f780*/  STL [R1+0x6a4], R205 ;  /* 0x0006a4cd01007387 */ /* 0x000fe20000100800 */
[----:B0-----:R-:W-:Y:S02]  /*f790*/  @!P0 IMAD.MOV.U32 R158, RZ, RZ, R238 ;  /* 0x000000ffff9e8224 */ /* 0x001fe400078e00ee */
[----:B------:R-:W-:Y:S01]  /*f7a0*/  @!P0 IMAD.MOV.U32 R159, RZ, RZ, R212 ;  /* 0x000000ffff9f8224 */ /* 0x000fe200078e00d4 */
[----:B------:R-:W-:Y:S04]  /*f7b0*/  STL [R1+0x6b4], R238 ;  /* 0x0006b4ee01007387 */ /* 0x000fe80000100800 */
[----:B------:R-:W-:Y:S04]  /*f7c0*/  STL [R1+0x6b0], R212 ;  /* 0x0006b0d401007387 */ /* 0x000fe80000100800 */
[----:B------:R0:W2:Y:S04]  /*f7d0*/  @!P0 LDG.E.U8 R154, desc[UR18][R158.64] ;  /* 0x000000129e9a8981 */ /* 0x0000a8000c1e1100 */
[----:B------:R1:W-:Y:S04]  /*f7e0*/  STL [R1+0x6bc], R239 ;  /* 0x0006bcef01007387 */ /* 0x0003e80000100800 */
[----:B------:R3:W-:Y:S01]  /*f7f0*/  STL [R1+0x6b8], R100 ;  /* 0x0006b86401007387 */ /* 0x0007e20000100800 */
[----:B0-----:R-:W-:-:S03]  /*f800*/  @!P0 IMAD.MOV.U32 R158, RZ, RZ, R239 ;  /* 0x000000ffff9e8224 */ /* 0x001fc600078e00ef */
[----:B-1----:R-:W2:Y:S01]  /*f810*/  LDL.LU R239, [R1+0x22c] ;  /* 0x00022c0001ef7983 */ /* 0x002ea20000300800 */
[----:B------:R-:W-:-:S03]  /*f820*/  @!P0 IMAD.MOV.U32 R138, RZ, RZ, R3 ;  /* 0x000000ffff8a8224 */ /* 0x000fc600078e0003 */
[----:B------:R-:W2:Y:S04]  /*f830*/  LDL.LU R238, [R1+0x228] ;  /* 0x0002280001ee7983 */ /* 0x000ea80000300800 */
        /* <DEDUP_REMOVED lines=14> */
[----:B------:R-:W2:Y:S01]  /*f920*/  LDL.LU R110, [R1+0x34] ;  /* 0x00003400016e7983 */ /* 0x000ea20000300800 */
[----:B------:R-:W-:Y:S01]  /*f930*/  PRMT R153, RZ, 0x7610, R153 ;  /* 0x00007610ff997816 */ /* 0x000fe20000000099 */
[----:B------:R-:W-:Y:S01]  /*f940*/  @!P0 IMAD.MOV.U32 R159, RZ, RZ, R100 ;  /* 0x000000ffff9f8224 */ /* 0x000fe200078e0064 */
[----:B------:R-:W-:-:S02]  /*f950*/  PRMT R150, RZ, 0x7610, R150 ;  /* 0x00007610ff967816 */ /* 0x000fc40000000096 */
[----:B------:R-:W-:Y:S02]  /*f960*/  PRMT R148, RZ, 0x7610, R148 ;  /* 0x00007610ff947816 */ /* 0x000fe40000000094 */
[----:B------:R-:W-:Y:S01]  /*f970*/  PRMT R191, RZ, 0x7610, R191 ;  /* 0x00007610ffbf7816 */ /* 0x000fe200000000bf */
[----:B------:R0:W2:Y:S01]  /*f980*/  @!P0 LDG.E.U8 R153, desc[UR18][R158.64] ;  /* 0x000000129e998981 */ /* 0x0000a2000c1e1100 */
[----:B------:R-:W-:Y:S02]  /*f990*/  @!P0 IMAD.MOV.U32 R146, RZ, RZ, R102 ;  /* 0x000000ffff928224 */ /* 0x000fe400078e0066 */
[----:B------:R-:W-:Y:S01]  /*f9a0*/  @!P0 IMAD.MOV.U32 R147, RZ, RZ, R228 ;  /* 0x000000ffff938224 */ /* 0x000fe200078e00e4 */
[----:B------:R-:W2:Y:S01]  /*f9b0*/  LDL.LU R23, [R1+0x2c] ;  /* 0x00002c0001177983 */ /* 0x000ea20000300800 */
[----:B------:R-:W-:Y:S02]  /*f9c0*/  @!P0 IMAD.MOV.U32 R144, RZ, RZ, R236 ;  /* 0x000000ffff908224 */ /* 0x000fe400078e00ec */
[----:B------:R-:W-:Y:S01]  /*f9d0*/  @!P0 IMAD.MOV.U32 R145, RZ, RZ, R235 ;  /* 0x000000ffff918224 */ /* 0x000fe200078e00eb */
[----:B------:R-:W2:Y:S01]  /*f9e0*/  LDL.LU R243, [R1+0x28] ;  /* 0x0000280001f37983 */ /* 0x000ea20000300800 */
[----:B0-----:R-:W-:-:S02]  /*f9f0*/  @!P0 IMAD.MOV.U32 R158, RZ, RZ, R116 ;  /* 0x000000ffff9e8224 */ /* 0x001fc400078e0074 */
[----:B------:R-:W-:Y:S02]  /*fa00*/  @!P0 IMAD.MOV.U32 R159, RZ, RZ, R223 ;  /* 0x000000ffff9f8224 */ /* 0x000fe400078e00df */
[----:B------:R-:W-:Y:S02]  /*fa10*/  @!P0 IMAD.MOV.U32 R142, RZ, RZ, R204 ;  /* 0x000000ffff8e8224 */ /* 0x000fe400078e00cc */
[----:B------:R-:W-:Y:S01]  /*fa20*/  @!P0 IMAD.MOV.U32 R143, RZ, RZ, R203 ;  /* 0x000000ffff8f8224 */ /* 0x000fe200078e00cb */
[----:B------:R0:W2:Y:S01]  /*fa30*/  @!P0 LDG.E.U8 R150, desc[UR18][R158.64] ;  /* 0x000000129e968981 */ /* 0x0000a2000c1e1100 */
[----:B------:R-:W-:Y:S02]  /*fa40*/  @!P0 IMAD.MOV.U32 R140, RZ, RZ, R106 ;  /* 0x000000ffff8c8224 */ /* 0x000fe400078e006a */
[----:B------:R-:W-:Y:S02]  /*fa50*/  @!P0 IMAD.MOV.U32 R141, RZ, RZ, R16 ;  /* 0x000000ffff8d8224 */ /* 0x000fe400078e0010 */
[----:B------:R-:W-:Y:S01]  /*fa60*/  @!P0 IMAD.MOV.U32 R139, RZ, RZ, R4 ;  /* 0x000000ffff8b8224 */ /* 0x000fe200078e0004 */
[----:B------:R1:W-:Y:S01]  /*fa70*/  STS.U8 [R195+UR7+0x2c00], R137 ;  /* 0x002c0089c3007988 */ /* 0x0003e20008000007 */
[----:B0-----:R-:W-:-:S03]  /*fa80*/  @!P0 IMAD.MOV.U32 R158, RZ, RZ, R0 ;  /* 0x000000ffff9e8224 */ /* 0x001fc600078e0000 */
[----:B---3--:R-:W3:Y:S01]  /*fa90*/  LDL.LU R100, [R1+0x224] ;  /* 0x0002240001647983 */ /* 0x008ee20000300800 */
[----:B------:R-:W-:-:S03]  /*faa0*/  @!P0 IMAD.MOV.U32 R159, RZ, RZ, R101 ;  /* 0x000000ffff9f8224 */ /* 0x000fc600078e0065 */
[----:B------:R0:W-:Y:S04]  /*fab0*/  STS.U8 [R195+UR7+0x3000], R136 ;  /* 0x00300088c3007988 */ /* 0x0001e80008000007 */
[----:B------:R0:W3:Y:S01]  /*fac0*/  @!P0 LDG.E.U8 R148, desc[UR18][R158.64] ;  /* 0x000000129e948981 */ /* 0x0000e2000c1e1100 */
[----:B-1----:R-:W-:Y:S01]  /*fad0*/  @!P0 IMAD.MOV.U32 R137, RZ, RZ, R222 ;  /* 0x000000ffff898224 */ /* 0x002fe200078e00de */
[----:B------:R-:W-:Y:S02]  /*fae0*/  LOP3.LUT R4, R195, 0x10, RZ, 0x3c, !PT ;  /* 0x00000010c3047812 */ /* 0x000fe400078e3cff */
[----:B------:R-:W3:Y:S01]  /*faf0*/  LDL.LU R212, [R1+0x220] ;  /* 0x0002200001d47983 */ /* 0x000ee20000300800 */
[----:B0-----:R-:W-:-:S03]  /*fb00*/  @!P0 IMAD.MOV.U32 R136, RZ, RZ, R96 ;  /* 0x000000ffff888224 */ /* 0x001fc600078e0060 */
[----:B------:R0:W-:Y:S01]  /*fb10*/  STS.U8 [R195+UR7+0x3400], R135 ;  /* 0x00340087c3007988 */ /* 0x0001e20008000007 */
[----:B------:R-:W-:Y:S02]  /*fb20*/  @!P0 IMAD.MOV.U32 R158, RZ, RZ, R193 ;  /* 0x000000ffff9e8224 */ /* 0x000fe400078e00c1 */
[----:B------:R-:W-:Y:S01]  /*fb30*/  @!P0 IMAD.MOV.U32 R159, RZ, RZ, R241 ;  /* 0x000000ffff9f8224 */ /* 0x000fe200078e00f1 */
[----:B------:R-:W3:Y:S04]  /*fb40*/  LDL.LU R205, [R1+0x1e4] ;  /* 0x0001e40001cd7983 */ /* 0x000ee80000300800 */
[----:B------:R1:W3:Y:S01]  /*fb50*/  @!P0 LDG.E.U8 R191, desc[UR18][R158.64] ;  /* 0x000000129ebf8981 */ /* 0x0002e2000c1e1100 */
[----:B0-----:R-:W-:-:S03]  /*fb60*/  @!P0 IMAD.MOV.U32 R135, RZ, RZ, R10 ;  /* 0x000000ffff878224 */ /* 0x001fc600078e000a */
[----:B------:R0:W-:Y:S04]  /*fb70*/  STS.U8 [R195+UR7+0x3800], R134 ;  /* 0x00380086c3007988 */ /* 0x0001e80008000007 */
[----:B------:R-:W3:Y:S01]  /*fb80*/  LDL.LU R115, [R1+0x1e0] ;  /* 0x0001e00001737983 */ /* 0x000ee20000300800 */
[----:B-1----:R-:W-:Y:S02]  /*fb90*/  PRMT R158, RZ, 0x7610, R158 ;  /* 0x00007610ff9e7816 */ /* 0x002fe4000000009e */
[----:B------:R-:W-:Y:S01]  /*fba0*/  PRMT R159, RZ, 0x7610, R159 ;  /* 0x00007610ff9f7816 */ /* 0x000fe2000000009f */
[----:B0-----:R-:W-:Y:S01]  /*fbb0*/  @!P0 IMAD.MOV.U32 R134, RZ, RZ, R108 ;  /* 0x000000ffff868224 */ /* 0x001fe200078e006c */
[----:B------:R0:W-:Y:S04]  /*fbc0*/  STS.U8 [R195+UR7+0x3c00], R133 ;  /* 0x003c0085c3007988 */ /* 0x0001e80008000007 */
[----:B------:R1:W3:Y:S04]  /*fbd0*/  @!P0 LDG.E.U8 R158, desc[UR18][R146.64] ;  /* 0x00000012929e8981 */ /* 0x0002e8000c1e1100 */
[----:B------:R-:W3:Y:S01]  /*fbe0*/  LDL.LU R206, [R1+0x1a4] ;  /* 0x0001a40001ce7983 */ /* 0x000ee20000300800 */
[----:B0-----:R-:W-:-:S03]  /*fbf0*/  @!P0 IMAD.MOV.U32 R133, RZ, RZ, R109 ;  /* 0x000000ffff858224 */ /* 0x001fc600078e006d */
[----:B------:R0:W-:Y:S01]  /*fc00*/  STS.U8 [R4+UR7+0x80], R132 ;  /* 0x0000808404007988 */ /* 0x0001e20008000007 */
[----:B-1----:R-:W-:Y:S02]  /*fc10*/  @!P0 IMAD.MOV.U32 R146, RZ, RZ, R252 ;  /* 0x000000ffff928224 */ /* 0x002fe400078e00fc */
        /* <DEDUP_REMOVED lines=8> */
[----:B------:R2:W-:Y:S04]  /*fca0*/  STS.U8 [R4+UR7+0x880], R130 ;  /* 0x0008808204007988 */ /* 0x0005e80008000007 */
[----:B------:R1:W3:Y:S01]  /*fcb0*/  @!P0 LDG.E.U8 R146, desc[UR18][R144.64] ;  /* 0x0000001290928981 */ /* 0x0002e2000c1e1100 */
[----:B0-----:R-:W-:-:S03]  /*fcc0*/  @!P0 IMAD.MOV.U32 R131, RZ, RZ, R227 ;  /* 0x000000ffff838224 */ /* 0x001fc600078e00e3 */
[----:B------:R-:W3:Y:S01]  /*fcd0*/  LDL.LU R6, [R1+0x160] ;  /* 0x0001600001067983 */ /* 0x000ee20000300800 */
[----:B-1----:R-:W-:Y:S02]  /*fce0*/  @!P0 IMAD.MOV.U32 R144, RZ, RZ, R220 ;  /* 0x000000ffff908224 */ /* 0x002fe400078e00dc */
[----:B------:R-:W-:-:S05]  /*fcf0*/  @!P0 IMAD.MOV.U32 R145, RZ, RZ, R219 ;  /* 0x000000ffff918224 */ /* 0x000fca00078e00db */
[----:B------:R0:W3:Y:S02]  /*fd00*/  @!P0 LDG.E.U8 R147, desc[UR18][R144.64] ;  /* 0x0000001290938981 */ /* 0x0000e4000c1e1100 */
[----:B0-----:R-:W-:Y:S02]  /*fd10*/  PRMT R144, RZ, 0x7610, R144 ;  /* 0x00007610ff907816 */ /* 0x001fe40000000090 */
[----:B------:R-:W-:-:S04]  /*fd20*/  PRMT R145, RZ, 0x7610, R145 ;  /* 0x00007610ff917816 */ /* 0x000fc80000000091 */
[----:B------:R0:W3:Y:S02]  /*fd30*/  @!P0 LDG.E.U8 R144, desc[UR18][R142.64] ;  /* 0x000000128e908981 */ /* 0x0000e4000c1e1100 */
[----:B0-----:R-:W-:Y:S02]  /*fd40*/  @!P0 IMAD.MOV.U32 R142, RZ, RZ, R114 ;  /* 0x000000ffff8e8224 */ /* 0x001fe400078e0072 */
        /* <DEDUP_REMOVED lines=11> */
[----:B----4-:R-:W-:Y:S02]  /*fe00*/  @!P0 IMAD.MOV.U32 R138, RZ, RZ, R17 ;  /* 0x000000ffff8a8224 */ /* 0x010fe400078e0011 */
[----:B------:R-:W-:-:S05]  /*fe10*/  @!P0 IMAD.MOV.U32 R139, RZ, RZ, R117 ;  /* 0x000000ffff8b8224 */ /* 0x000fca00078e0075 */
[----:B------:R0:W4:Y:S02]  /*fe20*/  @!P0 LDG.E.U8 R141, desc[UR18][R138.64] ;  /* 0x000000128a8d8981 */ /* 0x000124000c1e1100 */
[----:B0-----:R-:W-:Y:S02]  /*fe30*/  PRMT R138, RZ, 0x7610, R138 ;  /* 0x00007610ff8a7816 */ /* 0x001fe4000000008a */
[----:B------:R-:W-:-:S04]  /*fe40*/  PRMT R139, RZ, 0x7610, R139 ;  /* 0x00007610ff8b7816 */ /* 0x000fc8000000008b */
[----:B------:R0:W4:Y:S02]  /*fe50*/  @!P0 LDG.E.U8 R138, desc[UR18][R136.64] ;  /* 0x00000012888a8981 */ /* 0x000124000c1e1100 */
[----:B0-----:R-:W-:Y:S02]  /*fe60*/  @!P0 IMAD.MOV.U32 R136, RZ, RZ, R244 ;  /* 0x000000ffff888224 */ /* 0x001fe400078e00f4 */
        /* <DEDUP_REMOVED lines=10> */
[----:B------:R0:W4:Y:S01]  /*ff10*/  @!P0 LDG.E.U8 R134, desc[UR18][R132.64] ;  /* 0x0000001284868981 */ /* 0x000122000c1e1100 */
[----:B--2---:R-:W-:Y:S02]  /*ff20*/  @!P0 IMAD.MOV.U32 R130, RZ, RZ, R110 ;  /* 0x000000ffff828224 */ /* 0x004fe400078e006e */
[----:B0-----:R-:W-:Y:S02]  /*ff30*/  @!P0 IMAD.MOV.U32 R132, RZ, RZ, R210 ;  /* 0x000000ffff848224 */ /* 0x001fe400078e00d2 */
[----:B------:R-:W-:-:S05]  /*ff40*/  @!P0 IMAD.MOV.U32 R133, RZ, RZ, R18 ;  /* 0x000000ffff858224 */ /* 0x000fca00078e0012 */
[----:B------:R0:W2:Y:S02]  /*ff50*/  @!P0 LDG.E.U8 R135, desc[UR18][R132.64] ;  /* 0x0000001284878981 */ /* 0x0000a4000c1e1100 */
[----:B0-----:R-:W-:Y:S02]  /*ff60*/  PRMT R132, RZ, 0x7610, R132 ;  /* 0x00007610ff847816 */ /* 0x001fe40000000084 */
[----:B------:R-:W-:-:S04]  /*ff70*/  PRMT R133, RZ, 0x7610, R133 ;  /* 0x00007610ff857816 */ /* 0x000fc80000000085 */
[----:B------:R0:W2:Y:S04]  /*ff80*/  @!P0 LDG.E.U8 R132, desc[UR18][R130.64] ;  /* 0x0000001282848981 */ /* 0x0000a8000c1e1100 */
[----:B------:R1:W-:Y:S01]  /*ff90*/  STS.U8 [R4+UR7+0xc80], R129 ;  /* 0x000c808104007988 */ /* 0x0003e20008000007 */
[----:B0-----:R-:W-:Y:S02]  /*ffa0*/  @!P0 IMAD.MOV.U32 R130, RZ, RZ, R250 ;  /* 0x000000ffff828224 */ /* 0x001fe400078e00fa */
[----:B------:R-:W-:Y:S01]  /*ffb0*/  @!P0 IMAD.MOV.U32 R131, RZ, RZ, R249 ;  /* 0x000000ffff838224 */ /* 0x000fe200078e00f9 */
[----:B------:R0:W-:Y:S01]  /*ffc0*/  STS.U8 [R4+UR7+0x1080], R128 ;  /* 0x0010808004007988 */ /* 0x0001e20008000007 */
[----:B-1----:R-:W-:-:S03]  /*ffd0*/  @!P0 IMAD.MOV.U32 R129, RZ, RZ, R233 ;  /* 0x000000ffff818224 */ /* 0x002fc600078e00e9 */
[----:B------:R1:W2:Y:S01]  /*ffe0*/  @!P0 LDG.E.U8 R133, desc[UR18][R130.64] ;  /* 0x0000001282858981 */ /* 0x0002a2000c1e1100 */
[----:B0-----:R-:W-:Y:S01]  /*fff0*/  @!P0 IMAD.MOV.U32 R128, RZ, RZ, R234 ;  /* 0x000000ffff808224 */ /* 0x001fe200078e00ea */
[----:B-1----:R-:W-:Y:S02]  /*10000*/  PRMT R130, RZ, 0x7610, R130 ;  /* 0x00007610ff827816 */ /* 0x002fe40000000082 */
        /* <DEDUP_REMOVED lines=40> */
[----:B------:R0:W-:Y:S04]  /*10290*/  STS.U8 [R4+UR7+0x3480], R119 ;  /* 0x0034807704007988 */ /* 0x0001e80008000007 */
[----:B------:R1:W2:Y:S01]  /*102a0*/  @!P0 LDG.E.U8 R122, desc[UR18][R120.64] ;  /* 0x00000012787a8981 */ /* 0x0002a2000c1e1100 */
[----:B0-----:R-:W-:Y:S01]  /*102b0*/  PRMT R119, RZ, 0x7610, R119 ;  /* 0x00007610ff777816 */ /* 0x001fe20000000077 */
[----:B-1----:R-:W-:-:S02]  /*102c0*/  @!P0 IMAD.MOV.U32 R120, RZ, RZ, R192 ;  /* 0x000000ffff788224 */ /* 0x002fc400078e00c0 */
[----:B------:R-:W-:Y:S01]  /*102d0*/  @!P0 IMAD.MOV.U32 R121, RZ, RZ, R242 ;  /* 0x000000ffff798224 */ /* 0x000fe200078e00f2 */
[----:B------:R-:W-:-:S04]  /*102e0*/  PRMT R123, RZ, 0x7610, R123 ;  /* 0x00007610ff7b7816 */ /* 0x000fc8000000007b */
[----:B------:R0:W2:Y:S04]  /*102f0*/  @!P0 LDG.E.U8 R119, desc[UR18][R120.64] ;  /* 0x0000001278778981 */ /* 0x0000a8000c1e1100 */
[----:B------:R1:W-:Y:S01]  /*10300*/  STS.U8 [R4+UR7+0x3880], R149 ;  /* 0x0038809504007988 */ /* 0x0003e20008000007 */
[----:B0-----:R-:W-:Y:S02]  /*10310*/  @!P0 IMAD.MOV.U32 R120, RZ, RZ, R224 ;  /* 0x000000ffff788224 */ /* 0x001fe400078e00e0 */
[----:B------:R-:W-:Y:S01]  /*10320*/  @!P0 IMAD.MOV.U32 R121, RZ, RZ, R19 ;  /* 0x000000ffff798224 */ /* 0x000fe200078e0013 */
[----:B-1----:R-:W-:-:S04]  /*10330*/  PRMT R149, RZ, 0x7610, R149 ;  /* 0x00007610ff957816 */ /* 0x002fc80000000095 */
[----:B------:R0:W2:Y:S02]  /*10340*/  @!P0 LDG.E.U8 R123, desc[UR18][R120.64] ;  /* 0x00000012787b8981 */ /* 0x0000a4000c1e1100 */
[----:B0-----:R-:W-:Y:S02]  /*10350*/  @!P0 IMAD.MOV.U32 R120, RZ, RZ, R208 ;  /* 0x000000ffff788224 */ /* 0x001fe400078e00d0 */
[----:B------:R-:W-:-:S05]  /*10360*/  @!P0 IMAD.MOV.U32 R121, RZ, RZ, R91 ;  /* 0x000000ffff798224 */ /* 0x000fca00078e005b */
[----:B------:R0:W2:Y:S02]  /*10370*/  @!P0 LDG.E.U8 R149, desc[UR18][R120.64] ;  /* 0x0000001278958981 */ /* 0x0000a4000c1e1100 */
[----:B0-----:R-:W0:Y:S01]  /*10380*/  S2R R121, SR_TID.X ;  /* 0x0000000000797919 */ /* 0x001e220000002100 */
[----:B------:R-:W-:Y:S01]  /*10390*/  @!P0 IMAD.MOV.U32 R120, RZ, RZ, R11 ;  /* 0x000000ffff788224 */ /* 0x000fe200078e000b */
[----:B------:R1:W-:Y:S02]  /*103a0*/  STS.U8 [R4+UR7+0x3c80], R151 ;  /* 0x003c809704007988 */ /* 0x0003e40008000007 */
[----:B-1----:R-:W-:Y:S02]  /*103b0*/  PRMT R151, RZ, 0x7610, R151 ;  /* 0x00007610ff977816 */ /* 0x002fe40000000097 */
[----:B------:R-:W4:Y:S04]  /*103c0*/  LDL.LU R4, [R1+0x124] ;  /* 0x0001240001047983 */ /* 0x000f280000300800 */
[----:B------:R-:W2:Y:S04]  /*103d0*/  LDL.LU R98, [R1+0x120] ;  /* 0x0001200001627983 */ /* 0x000ea80000300800 */
[----:B------:R-:W2:Y:S04]  /*103e0*/  LDL.LU R207, [R1+0xe4] ;  /* 0x0000e40001cf7983 */ /* 0x000ea80000300800 */
[----:B------:R-:W2:Y:S04]  /*103f0*/  LDL.LU R211, [R1+0xe0] ;  /* 0x0000e00001d37983 */ /* 0x000ea80000300800 */
[----:B------:R-:W2:Y:S01]  /*10400*/  LDL.LU R225, [R1+0xa4] ;  /* 0x0000a40001e17983 */ /* 0x000ea20000300800 */
[----:B0-----:R-:W-:-:S03]  /*10410*/  LOP3.LUT R121, R121, 0x7f, RZ, 0xc0, !PT ;  /* 0x0000007f79797812 */ /* 0x001fc600078ec0ff */
[----:B------:R-:W2:Y:S01]  /*10420*/  LDL.LU R7, [R1+0xa0] ;  /* 0x0000a00001077983 */ /* 0x000ea20000300800 */
[----:B------:R-:W-:-:S03]  /*10430*/  LOP3.LUT R121, R121, 0x20, RZ, 0x3c, !PT ;  /* 0x0000002079797812 */ /* 0x000fc600078e3cff */
[----:B------:R-:W2:Y:S04]  /*10440*/  LDL.LU R226, [R1+0x64] ;  /* 0x0000640001e27983 */ /* 0x000ea80000300800 */
[----:B------:R0:W-:Y:S04]  /*10450*/  STS.U8 [R121+UR7+0x100], R152 ;  /* 0x0001009879007988 */ /* 0x0001e80008000007 */
[----:B------:R-:W2:Y:S04]  /*10460*/  LDL.LU R12, [R1+0x60] ;  /* 0x00006000010c7983 */ /* 0x000ea80000300800 */
[----:B------:R-:W2:Y:S01]  /*10470*/  LDL.LU R195, [R1+0x24] ;  /* 0x0000240001c37983 */ /* 0x000ea20000300800 */
[----:B0-----:R-:W-:-:S05]  /*10480*/  @!P0 IMAD.MOV.U32 R121, RZ, RZ, R194 ;  /* 0x000000ffff798224 */ /* 0x001fca00078e00c2 */
[----:B------:R0:W2:Y:S02]  /*10490*/  @!P0 LDG.E.U8 R151, desc[UR18][R120.64] ;  /* 0x0000001278978981 */ /* 0x0000a4000c1e1100 */
[----:B0-----:R-:W0:Y:S01]  /*104a0*/  S2R R121, SR_TID.X ;  /* 0x0000000000797919 */ /* 0x001e220000002100 */
[----:B------:R-:W-:Y:S01]  /*104b0*/  PRMT R152, RZ, 0x7610, R152 ;  /* 0x00007610ff987816 */ /* 0x000fe20000000098 */
[----:B------:R-:W-:Y:S01]  /*104c0*/  @!P0 IMAD.MOV.U32 R120, RZ, RZ, R209 ;  /* 0x000000ffff788224 */ /* 0x000fe200078e00d1 */
[----:B0-----:R-:W-:-:S04]  /*104d0*/  LOP3.LUT R121, R121, 0x7f, RZ, 0xc0, !PT ;  /* 0x0000007f79797812 */ /* 0x001fc800078ec0ff */
[----:B------:R-:W-:-:S05]  /*104e0*/  LOP3.LUT R121, R121, 0x20, RZ, 0x3c, !PT ;  /* 0x0000002079797812 */ /* 0x000fca00078e3cff */
[----:B------:R0:W-:Y:S02]  /*104f0*/  STS.U8 [R121+UR7+0x500], R155 ;  /* 0x0005009b79007988 */ /* 0x0001e40008000007 */
        /* <DEDUP_REMOVED lines=68> */
[----:B---3--:R-:W-:Y:S01]  /*10940*/  @!P0 IMAD.MOV.U32 R120, RZ, RZ, R100 ;  /* 0x000000ffff788224 */ /* 0x008fe200078e0064 */
[----:B0-----:R-:W-:-:S04]  /*10950*/  LOP3.LUT R121, R121, 0x7f, RZ, 0xc0, !PT ;  /* 0x0000007f79797812 */ /* 0x001fc800078ec0ff */
[----:B------:R-:W-:-:S05]  /*10960*/  LOP3.LUT R121, R121, 0x20, RZ, 0x3c, !PT ;  /* 0x0000002079797812 */ /* 0x000fca00078e3cff */
[----:B------:R0:W-:Y:S02]  /*10970*/  STS.U8 [R121+UR7+0x2900], R175 ;  /* 0x002900af79007988 */ /* 0x0001e40008000007 */
[----:B0-----:R-:W-:-:S05]  /*10980*/  @!P0 IMAD.MOV.U32 R121, RZ, RZ, R212 ;  /* 0x000000ffff798224 */ /* 0x001fca00078e00d4 */
[----:B------:R0:W3:Y:S02]  /*10990*/  @!P0 LDG.E.U8 R173, desc[UR18][R120.64] ;  /* 0x0000001278ad8981 */ /* 0x0000e4000c1e1100 */
[----:B0-----:R-:W0:Y:S01]  /*109a0*/  S2R R121, SR_TID.X ;  /* 0x0000000000797919 */ /* 0x001e220000002100 */
[----:B------:R-:W-:Y:S01]  /*109b0*/  PRMT R175, RZ, 0x7610, R175 ;  /* 0x00007610ffaf7816 */ /* 0x000fe200000000af */
[----:B------:R-:W-:Y:S01]  /*109c0*/  @!P0 IMAD.MOV.U32 R120, RZ, RZ, R205 ;  /* 0x000000ffff788224 */ /* 0x000fe200078e00cd */
        /* <DEDUP_REMOVED lines=23> */
[----:B----4-:R-:W-:Y:S01]  /*10b40*/  @!P0 IMAD.MOV.U32 R120, RZ, RZ, R4 ;  /* 0x000000ffff788224 */ /* 0x010fe200078e0004 */
[----:B0-----:R-:W-:-:S04]  /*10b50*/  LOP3.LUT R121, R121, 0x7f, RZ, 0xc0, !PT ;  /* 0x0000007f79797812 */ /* 0x001fc800078ec0ff */
[----:B------:R-:W-:-:S05]  /*10b60*/  LOP3.LUT R121, R121, 0x20, RZ, 0x3c, !PT ;  /* 0x0000002079797812 */ /* 0x000fca00078e3cff */
[----:B------:R2:W-:Y:S02]  /*10b70*/  STS.U8 [R121+UR7+0x3900], R183 ;  /* 0x003900b779007988 */ /* 0x0005e40008000007 */
[----:B--2---:R-:W-:-:S05]  /*10b80*/  @!P0 IMAD.MOV.U32 R121, RZ, RZ, R98 ;  /* 0x000000ffff798224 */ /* 0x004fca00078e0062 */
        /* <DEDUP_REMOVED lines=8> */
[----:B------:R0:W4:Y:S02]  /*10c10*/  @!P0 LDG.E.U8 R183, desc[UR18][R120.64] ;  /* 0x0000001278b78981 */ /* 0x000124000c1e1100 */
        /* <DEDUP_REMOVED lines=16> */
[----:B0-----:R-:W0:Y:S02]  /*10d20*/  S2R R121, SR_TID.X ;  /* 0x0000000000797919 */ /* 0x001e240000002100 */
[----:B0-----:R-:W-:-:S04]  /*10d30*/  LOP3.LUT R121, R121, 0x7f, RZ, 0xc0, !PT ;  /* 0x0000007f79797812 */ /* 0x001fc800078ec0ff */
[----:B------:R-:W-:-:S05]  /*10d40*/  LOP3.LUT R121, R121, 0x30, RZ, 0x3c, !PT ;  /* 0x0000003079797812 */ /* 0x000fca00078e3cff */
[----:B------:R0:W-:Y:S04]  /*10d50*/  STS.U8 [R121+UR7+0x980], R190 ;  /* 0x000980be79007988 */ /* 0x0001e80008000007 */
[----:B0-----:R-:W3:Y:S01]  /*10d60*/  LDL.LU R190, [R1+0x20] ;  /* 0x0000200001be7983 */ /* 0x001ee20000300800 */
[----:B------:R-:W-:Y:S01]  /*10d70*/  PRMT R188, RZ, 0x7610, R188 ;  /* 0x00007610ffbc7816 */ /* 0x000fe200000000bc */
[----:B------:R-:W-:Y:S02]  /*10d80*/  @!P0 IMAD.MOV.U32 R120, RZ, RZ, R195 ;  /* 0x000000ffff788224 */ /* 0x000fe400078e00c3 */
[----:B---3--:R-:W-:-:S05]  /*10d90*/  @!P0 IMAD.MOV.U32 R121, RZ, RZ, R190 ;  /* 0x000000ffff798224 */ /* 0x008fca00078e00be */
[----:B------:R0:W3:Y:S02]  /*10da0*/  @!P0 LDG.E.U8 R188, desc[UR18][R120.64] ;  /* 0x0000001278bc8981 */ /* 0x0000e4000c1e1100 */
[----:B0-----:R-:W0:Y:S01]  /*10db0*/  S2R R121, SR_TID.X ;  /* 0x0000000000797919 */ /* 0x001e220000002100 */
[----:B------:R-:W-:Y:S01]  /*10dc0*/  @!P0 IMAD.MOV.U32 R120, RZ, RZ, R246 ;  /* 0x000000ffff788224 */ /* 0x000fe200078e00f6 */
[----:B0-----:R-:W-:-:S04]  /*10dd0*/  LOP3.LUT R121, R121, 0x7f, RZ, 0xc0, !PT ;  /* 0x0000007f79797812 */ /* 0x001fc800078ec0ff */
[----:B------:R-:W-:-:S05]  /*10de0*/  LOP3.LUT R121, R121, 0x30, RZ, 0x3c, !PT ;  /* 0x0000003079797812 */ /* 0x000fca00078e3cff */
[----:B------:R0:W-:Y:S02]  /*10df0*/  STS.U8 [R121+UR7+0xd80], R189 ;  /* 0x000d80bd79007988 */ /* 0x0001e40008000007 */
[----:B0-----:R-:W-:Y:S01]  /*10e00*/  PRMT R189, RZ, 0x7610, R189 ;  /* 0x00007610ffbd7816 */ /* 0x001fe200000000bd */
[----:B------:R-:W-:-:S05]  /*10e10*/  @!P0 IMAD.MOV.U32 R121, RZ, RZ, R245 ;  /* 0x000000ffff798224 */ /* 0x000fca00078e00f5 */
        /* <DEDUP_REMOVED lines=41> */
[----:B0-----:R-:W0:Y:S02]  /*110b0*/  S2R R120, SR_TID.X ;  /* 0x0000000000787919 */ /* 0x001e240000002100 */
[----:B0-----:R-:W-:-:S04]  /*110c0*/  LOP3.LUT R120, R120, 0x7f, RZ, 0xc0, !PT ;  /* 0x0000007f78787812 */ /* 0x001fc800078ec0ff */
[----:B------:R-:W-:-:S05]  /*110d0*/  LOP3.LUT R121, R120, 0x30, RZ, 0x3c, !PT ;  /* 0x0000003078797812 */ /* 0x000fca00078e3cff */
[----:B------:R0:W-:Y:S02]  /*110e0*/  STS.U8 [R121+UR7+0x2580], R177 ;  /* 0x002580b179007988 */ /* 0x0001e40008000007 */
[----:B0-----:R-:W-:Y:S02]  /*110f0*/  LOP3.LUT R177, R120, 0x40, RZ, 0x3c, !PT ;  /* 0x0000004078b17812 */ /* 0x001fe400078e3cff */
[----:B------:R-:W0:Y:S01]  /*11100*/  S2R R120, SR_TID.X ;  /* 0x0000000000787919 */ /* 0x000e220000002100 */
[----:B------:R-:W-:Y:S04]  /*11110*/  STS.U8 [R121+UR7+0x2980], R174 ;  /* 0x002980ae79007988 */ /* 0x000fe80008000007 */
[----:B------:R-:W-:Y:S04]  /*11120*/  STS.U8 [R121+UR7+0x2d80], R172 ;  /* 0x002d80ac79007988 */ /* 0x000fe80008000007 */
[----:B------:R-:W-:Y:S04]  /*11130*/  STS.U8 [R121+UR7+0x3180], R171 ;  /* 0x003180ab79007988 */ /* 0x000fe80008000007 */
[----:B------:R-:W-:Y:S04]  /*11140*/  STS.U8 [R121+UR7+0x3580], R168 ;  /* 0x003580a879007988 */ /* 0x000fe80008000007 */
[----:B------:R-:W-:Y:S04]  /*11150*/  STS.U8 [R121+UR7+0x3980], R167 ;  /* 0x003980a779007988 */ /* 0x000fe80008000007 */
[----:B------:R1:W-:Y:S04]  /*11160*/  STS.U8 [R121+UR7+0x3d80], R164 ;  /* 0x003d80a479007988 */ /* 0x0003e80008000007 */
[----:B------:R-:W-:Y:S04]  /*11170*/  STS.U8 [R177+UR7+0x200], R162 ;  /* 0x000200a2b1007988 */ /* 0x000fe80008000007 */
[----:B------:R-:W-:Y:S04]  /*11180*/  STS.U8 [R177+UR7+0x600], R161 ;  /* 0x000600a1b1007988 */ /* 0x000fe80008000007 */
[----:B------:R-:W-:Y:S04]  /*11190*/  STS.U8 [R177+UR7+0xa00], R157 ;  /* 0x000a009db1007988 */ /* 0x000fe80008000007 */
[----:B------:R-:W-:Y:S01]  /*111a0*/  STS.U8 [R177+UR7+0xe00], R154 ;  /* 0x000e009ab1007988 */ /* 0x000fe20008000007 */
[----:B0-----:R-:W-:-:S03]  /*111b0*/  LOP3.LUT R120, R120, 0x7f, RZ, 0xc0, !PT ;  /* 0x0000007f78787812 */ /* 0x001fc600078ec0ff */
[----:B------:R-:W-:Y:S04]  /*111c0*/  STS.U8 [R177+UR7+0x1200], R153 ;  /* 0x00120099b1007988 */ /* 0x000fe80008000007 */
[----:B------:R-:W-:Y:S04]  /*111d0*/  STS.U8 [R177+UR7+0x1600], R150 ;  /* 0x00160096b1007988 */ /* 0x000fe80008000007 */
[----:B------:R-:W-:Y:S04]  /*111e0*/  STS.U8 [R177+UR7+0x1a00], R148 ;  /* 0x001a0094b1007988 */ /* 0x000fe80008000007 */
[----:B------:R-:W-:Y:S01]  /*111f0*/  STS.U8 [R177+UR7+0x1e00], R191 ;  /* 0x001e00bfb1007988 */ /* 0x000fe20008000007 */
[----:B-1----:R-:W-:-:S03]  /*11200*/  LOP3.LUT R121, R120, 0x50, RZ, 0x3c, !PT ;  /* 0x0000005078797812 */ /* 0x002fc600078e3cff */
        /* <DEDUP_REMOVED lines=16> */
[----:B------:R-:W-:-:S03]  /*11310*/  LOP3.LUT R120, R120, 0x60, RZ, 0x3c, !PT ;  /* 0x0000006078787812 */ /* 0x000fc600078e3cff */
        /* <DEDUP_REMOVED lines=11> */
[----:B------:R0:W-:Y:S04]  /*113d0*/  STS.U8 [R120+UR7+0xf00], R119 ;  /* 0x000f007778007988 */ /* 0x0001e80008000007 */
[----:B0-----:R-:W3:Y:S04]  /*113e0*/  LDL R119, [R1+0x484] ;  /* 0x0004840001777983 */ /* 0x001ee80000100800 */
[----:B------:R-:W3:Y:S04]  /*113f0*/  LDL.LU R162, [R1+0x250] ;  /* 0x0002500001a27983 */ /* 0x000ee80000300800 */
        /* <DEDUP_REMOVED lines=22> */
[----:B------:R-:W3:Y:S04]  /*11560*/  LDL.LU R159, [R1+0x408] ;  /* 0x00040800019f7983 */ /* 0x000ee80000300800 */
[----:B------:R-:W3:Y:S01]  /*11570*/  LDL.LU R150, [R1+0x240] ;  /* 0x0002400001967983 */ /* 0x000ee20000300800 */
[----:B0-----:R-:W0:Y:S03]  /*11580*/  S2R R120, SR_TID.X ;  /* 0x0000000000787919 */ /* 0x001e260000002100 */
[----:B------:R-:W3:Y:S04]  /*11590*/  LDL.LU R153, [R1+0x400] ;  /* 0x0004000001997983 */ /* 0x000ee80000300800 */
[----:B------:R-:W3:Y:S04]  /*115a0*/  LDL.LU R154, [R1+0x424] ;  /* 0x00042400019a7983 */ /* 0x000ee80000300800 */
[----:B------:R-:W3:Y:S04]  /*115b0*/  LDL.LU R177, [R1+0x3f8] ;  /* 0x0003f80001b17983 */ /* 0x000ee80000300800 */
[----:B------:R-:W3:Y:S01]  /*115c0*/  LDL.LU R164, [R1+0x41c] ;  /* 0x00041c0001a47983 */ /* 0x000ee20000300800 */
[----:B0-----:R-:W-:-:S04]  /*115d0*/  LOP3.LUT R120, R120, 0x7f, RZ, 0xc0, !PT ;  /* 0x0000007f78787812 */ /* 0x001fc800078ec0ff */
[----:B------:R-:W-:-:S05]  /*115e0*/  LOP3.LUT R120, R120, 0x70, RZ, 0x3c, !PT ;  /* 0x0000007078787812 */ /* 0x000fca00078e3cff */
[----:B------:R-:W-:Y:S04]  /*115f0*/  STS.U8 [R120+UR7+0x3f80], R118 ;  /* 0x003f807678007988 */ /* 0x000fe80008000007 */
[----:B------:R-:W-:Y:S04]  /*11600*/  STS.U8 [R120+UR7+0x380], R173 ;  /* 0x000380ad78007988 */ /* 0x000fe80008000007 */
[----:B------:R-:W-:Y:S04]  /*11610*/  STS.U8 [R120+UR7+0x780], R175 ;  /* 0x000780af78007988 */ /* 0x000fe80008000007 */
[----:B------:R-:W-:Y:S04]  /*11620*/  STS.U8 [R120+UR7+0xb80], R176 ;  /* 0x000b80b078007988 */ /* 0x000fe80008000007 */
[----:B------:R-:W-:Y:S04]  /*11630*/  STS.U8 [R120+UR7+0xf80], R179 ;  /* 0x000f80b378007988 */ /* 0x000fe80008000007 */
[----:B--2---:R-:W-:Y:S04]  /*11640*/  STS.U8 [R120+UR7+0x1380], R181 ;  /* 0x001380b578007988 */ /* 0x004fe80008000007 */
[----:B----4-:R-:W-:Y:S04]  /*11650*/  STS.U8 [R120+UR7+0x1780], R183 ;  /* 0x001780b778007988 */ /* 0x010fe80008000007 */
[----:B------:R-:W-:Y:S04]  /*11660*/  STS.U8 [R120+UR7+0x1b80], R184 ;  /* 0x001b80b878007988 */ /* 0x000fe80008000007 */
[----:B------:R-:W-:Y:S04]  /*11670*/  STS.U8 [R120+UR7+0x1f80], R187 ;  /* 0x001f80bb78007988 */ /* 0x000fe80008000007 */
[----:B---3--:R-:W-:Y:S04]  /*11680*/  STS.U8 [R120+UR7+0x2380], R188 ;  /* 0x002380bc78007988 */ /* 0x008fe80008000007 */
[----:B------:R-:W-:Y:S04]  /*11690*/  STS.U8 [R120+UR7+0x2780], R189 ;  /* 0x002780bd78007988 */ /* 0x000fe80008000007 */
[----:B------:R-:W-:Y:S04]  /*116a0*/  STS.U8 [R120+UR7+0x2b80], R186 ;  /* 0x002b80ba78007988 */ /* 0x000fe80008000007 */
[----:B------:R-:W-:Y:S04]  /*116b0*/  STS.U8 [R120+UR7+0x2f80], R185 ;  /* 0x002f80b978007988 */ /* 0x000fe80008000007 */
[----:B------:R-:W-:Y:S04]  /*116c0*/  STS.U8 [R120+UR7+0x3380], R182 ;  /* 0x003380b678007988 */ /* 0x000fe80008000007 */
[----:B------:R-:W-:Y:S04]  /*116d0*/  STS.U8 [R120+UR7+0x3780], R180 ;  /* 0x003780b478007988 */ /* 0x000fe80008000007 */
[----:B------:R0:W-:Y:S01]  /*116e0*/  STS.U8 [R120+UR7+0x3b80], R178 ;  /* 0x003b80b278007988 */ /* 0x0001e20008000007 */
[----:B------:R1:W-:Y:S06]  /*116f0*/  MEMBAR.ALL.CTA ;  /* 0x0000000000007992 */ /* 0x0003ec0000008000 */
[----:B-1----:R-:W1:Y:S04]  /*11700*/  FENCE.VIEW.ASYNC.S ;  /* 0x00000000000073c6 */ /* 0x002e680000000000 */
[----:B0-----:R-:W2:Y:S01]  /*11710*/  LDL.LU R120, [R1+0x3f0] ;  /* 0x0003f00001787983 */ /* 0x001ea20000300800 */
[----:B-1----:R-:W-:Y:S01]  /*11720*/  BAR.SYNC.DEFER_BLOCKING 0x0 ;  /* 0x0000000000007b1d */ /* 0x002fe20000010000 */
[----:B------:R-:W-:-:S02]  /*11730*/  IADD3 R162, P1, R162, UR16, RZ ;  /* 0x00000010a2a27c10 */ /* 0x000fc4000ff3e0ff */
[----:B------:R-:W-:-:S03]  /*11740*/  IADD3 R167, P4, R167, UR16, RZ ;  /* 0x00000010a7a77c10 */ /* 0x000fc6000ff9e0ff */
[----:B------:R0:W-:Y:S01]  /*11750*/  STL [R1+0x250], R162 ;  /* 0x000250a201007387 */ /* 0x0001e20000100800 */
[----:B------:R-:W-:-:S03]  /*11760*/  IADD3 R121, P3, R121, UR16, RZ ;  /* 0x0000001079797c10 */ /* 0x000fc6000ff7e0ff */
[----:B0-----:R-:W3:Y:S01]  /*11770*/  LDL.LU R162, [R1+0x414] ;  /* 0x0004140001a27983 */ /* 0x001ee20000300800 */
[----:B------:R-:W-:-:S03]  /*11780*/  IADD3 R171, P5, R171, UR16, RZ ;  /* 0x00000010abab7c10 */ /* 0x000fc6000ffbe0ff */
[----:B------:R0:W-:Y:S01]  /*11790*/  STL [R1+0x434], R167 ;  /* 0x000434a701007387 */ /* 0x0001e20000100800 */
[----:B------:R-:W-:Y:S02]  /*117a0*/  IADD3 R191, P6, R191, UR16, RZ ;  /* 0x00000010bfbf7c10 */ /* 0x000fe4000ffde0ff */
[----:B------:R-:W-:Y:S01]  /*117b0*/  IADD3 R148, P2, R148, UR16, RZ ;  /* 0x0000001094947c10 */ /* 0x000fe2000ff5e0ff */
[----:B0-----:R-:W4:Y:S04]  /*117c0*/  LDL.LU R167, [R1+0x3e8] ;  /* 0x0003e80001a77983 */ /* 0x001f280000300800 */
[----:B------:R0:W-:Y:S01]  /*117d0*/  STL [R1+0x430], R121 ;  /* 0x0004307901007387 */ /* 0x0001e20000100800 */
[----:B------:R-:W-:Y:S02]  /*117e0*/  IADD3.X R157, R157, UR6, RZ, P1, !PT ;  /* 0x000000069d9d7c10 */ /* 0x000fe40008ffe4ff */
[----:B------:R-:W-:Y:S01]  /*117f0*/  IADD3 R161, P1, R161, UR16, RZ ;  /* 0x00000010a1a17c10 */ /* 0x000fe2000ff3e0ff */
[----:B0-----:R-:W4:Y:S01]  /*11800*/  LDL.LU R121, [R1+0x40c] ;  /* 0x00040c0001797983 */ /* 0x001f220000300800 */
[----:B------:R-:W-:-:S03]  /*11810*/  IADD3.X R172, R172, UR6, RZ, P4, !PT ;  /* 0x00000006acac7c10 */ /* 0x000fc6000a7fe4ff */
[----:B------:R0:W-:Y:S01]  /*11820*/  STL [R1+0x428], R171 ;  /* 0x000428ab01007387 */ /* 0x0001e20000100800 */
[----:B------:R-:W-:-:S03]  /*11830*/  IADD3 R168, P4, R168, UR16, RZ ;  /* 0x00000010a8a87c10 */ /* 0x000fc6000ff9e0ff */
[----:B0-----:R-:W4:Y:S04]  /*11840*/  LDL.LU R171, [R1+0x3e0] ;  /* 0x0003e00001ab7983 */ /* 0x001f280000300800 */
[----:B------:R0:W-:Y:S04]  /*11850*/  STL [R1+0x42c], R191 ;  /* 0x00042cbf01007387 */ /* 0x0001e80000100800 */
[----:B------:R-:W-:Y:S04]  /*11860*/  STL [R1+0x420], R148 ;  /* 0x0004209401007387 */ /* 0x000fe80000100800 */
[----:B------:R-:W4:Y:S04]  /*11870*/  LDL.LU R158, [R1+0x404] ;  /* 0x00040400019e7983 */ /* 0x000f280000300800 */
[----:B------:R-:W-:Y:S04]  /*11880*/  STL [R1+0x244], R157 ;  /* 0x0002449d01007387 */ /* 0x000fe80000100800 */
[----:B0-----:R-:W4:Y:S04]  /*11890*/  LDL.LU R191, [R1+0x3d8] ;  /* 0x0003d80001bf7983 */ /* 0x001f280000300800 */
[----:B------:R-:W-:Y:S04]  /*118a0*/  STL [R1+0x418], R161 ;  /* 0x000418a101007387 */ /* 0x000fe80000100800 */
[----:B------:R0:W-:Y:S01]  /*118b0*/  STL [R1+0x24c], R172 ;  /* 0x00024cac01007387 */ /* 0x0001e20000100800 */
[----:B------:R-:W-:-:S03]  /*118c0*/  IADD3.X R174, R174, UR6, RZ, P3, !PT ;  /* 0x00000006aeae7c10 */ /* 0x000fc60009ffe4ff */
[----:B0-----:R-:W4:Y:S04]  /*118d0*/  LDL.LU R172, [R1+0x3fc] ;  /* 0x0003fc0001ac7983 */ /* 0x001f280000300800 */
[----:B------:R-:W4:Y:S04]  /*118e0*/  LDL.LU R148, [R1+0x3d0] ;  /* 0x0003d00001947983 */ /* 0x000f280000300800 */
[----:B------:R-:W4:Y:S04]  /*118f0*/  LDL.LU R157, [R1+0x3f4] ;  /* 0x0003f400019d7983 */ /* 0x000f280000300800 */
[----:B------:R-:W4:Y:S04]  /*11900*/  LDL.LU R161, [R1+0x3c8] ;  /* 0x0003c80001a17983 */ /* 0x000f280000300800 */
[----:B------:R0:W-:Y:S04]  /*11910*/  STL [R1+0x410], R168 ;  /* 0x000410a801007387 */ /* 0x0001e80000100800 */
[----:B0-----:R-:W4:Y:S04]  /*11920*/  LDL.LU R168, [R1+0x3ec] ;  /* 0x0003ec0001a87983 */ /* 0x001f280000300800 */
[----:B------:R0:W-:Y:S04]  /*11930*/  STL [R1+0x248], R174 ;  /* 0x000248ae01007387 */ /* 0x0001e80000100800 */
[----:B0-----:R-:W4:Y:S01]  /*11940*/  LDL.LU R174, [R1+0x3c0] ;  /* 0x0003c00001ae7983 */ /* 0x001f220000300800 */
[----:B------:R-:W-:-:S02]  /*11950*/  IADD3 R159, P3, R159, UR16, RZ ;  /* 0x000000109f9f7c10 */ /* 0x000fc4000ff7e0ff */
[----:B------:R-:W-:Y:S02]  /*11960*/  IADD3.X R150, R150, UR6, RZ, P6, !PT ;  /* 0x0000000696967c10 */ /* 0x000fe4000b7fe4ff */
[----:B------:R-:W-:Y:S02]  /*11970*/  IADD3.X R154, R154, UR6, RZ, P5, !PT ;  /* 0x000000069a9a7c10 */ /* 0x000fe4000affe4ff */
[----:B------:R-:W-:Y:S02]  /*11980*/  IADD3 R177, P5, R177, UR16, RZ ;  /* 0x00000010b1b17c10 */ /* 0x000fe4000ffbe0ff */
[----:B------:R-:W-:Y:S01]  /*11990*/  IADD3 R153, P6, R153, UR16, RZ ;  /* 0x0000001099997c10 */ /* 0x000fe2000ffde0ff */
[----:B------:R-:W-:Y:S01]  /*119a0*/  STL [R1+0x408], R159 ;  /* 0x0004089f01007387 */ /* 0x000fe20000100800 */
[----:B------:R-:W-:-:S03]  /*119b0*/  IADD3.X R164, R164, UR6, RZ, P2, !PT ;  /* 0x00000006a4a47c10 */ /* 0x000fc600097fe4ff */
[----:B------:R-:W-:Y:S04]  /*119c0*/  STL [R1+0x240], R150 ;  /* 0x0002409601007387 */ /* 0x000fe80000100800 */
[----:B------:R0:W-:Y:S04]  /*119d0*/  STL [R1+0x3f8], R177 ;  /* 0x0003f8b101007387 */ /* 0x0001e80000100800 */
[----:B------:R-:W-:Y:S04]  /*119e0*/  STL [R1+0x400], R153 ;  /* 0x0004009901007387 */ /* 0x000fe80000100800 */
[----:B0-----:R-:W4:Y:S04]  /*119f0*/  LDL.LU R177, [R1+0x3e4] ;  /* 0x0003e40001b17983 */ /* 0x001f280000300800 */
[----:B------:R-:W-:Y:S04]  /*11a00*/  STL [R1+0x424], R154 ;  /* 0x0004249a01007387 */ /* 0x000fe80000100800 */
[----:B------:R0:W-:Y:S04]  /*11a10*/  STL [R1+0x41c], R164 ;  /* 0x00041ca401007387 */ /* 0x0001e80000100800 */
[----:B0-----:R-:W4:Y:S01]  /*11a20*/  LDL.LU R164, [R1+0x3b8] ;  /* 0x0003b80001a47983 */ /* 0x001f220000300800 */
[----:B--2---:R-:W-:-:S05]  /*11a30*/  IADD3 R120, P2, R120, UR16, RZ ;  /* 0x0000001078787c10 */ /* 0x004fca000ff5e0ff */
[----:B------:R0:W-:Y:S04]  /*11a40*/  STL [R1+0x3f0], R120 ;  /* 0x0003f07801007387 */ /* 0x0001e80000100800 */
[----:B0-----:R-:W2:Y:S01]  /*11a50*/  LDL.LU R120, [R1+0x3dc] ;  /* 0x0003dc0001787983 */ /* 0x001ea20000300800 */
[----:B---3--:R-:W-:Y:S02]  /*11a60*/  IADD3.X R162, R162, UR6, RZ, P1, !PT ;  /* 0x00000006a2a27c10 */ /* 0x008fe40008ffe4ff */
[----:B----4-:R-:W-:-:S05]  /*11a70*/  IADD3 R167, P1, R167, UR16, RZ ;  /* 0x00000010a7a77c10 */ /* 0x010fca000ff3e0ff */
[----:B------:R0:W-:Y:S01]  /*11a80*/  STL [R1+0x3e8], R167 ;  /* 0x0003e8a701007387 */ /* 0x0001e20000100800 */
[----:B------:R-:W-:-:S03]  /*11a90*/  IADD3.X R121, R121, UR6, RZ, P4, !PT ;  /* 0x0000000679797c10 */ /* 0x000fc6000a7fe4ff */
[----:B0-----:R-:W3:Y:S04]  /*11aa0*/  LDL.LU R167, [R1+0x3b0] ;  /* 0x0003b00001a77983 */ /* 0x001ee80000300800 */
[----:B------:R-:W-:Y:S04]  /*11ab0*/  STL [R1+0x414], R162 ;  /* 0x000414a201007387 */ /* 0x000fe80000100800 */
[----:B------:R-:W4:Y:S04]  /*11ac0*/  LDL.LU R150, [R1+0x3d4] ;  /* 0x0003d40001967983 */ /* 0x000f280000300800 */
[----:B------:R0:W-:Y:S01]  /*11ad0*/  STL [R1+0x40c], R121 ;  /* 0x00040c7901007387 */ /* 0x0001e20000100800 */
[----:B------:R-:W-:-:S03]  /*11ae0*/  IADD3 R171, P4, R171, UR16, RZ ;  /* 0x00000010abab7c10 */ /* 0x000fc6000ff9e0ff */
[----:B0-----:R-:W4:Y:S04]  /*11af0*/  LDL.LU R121, [R1+0x3a8] ;  /* 0x0003a80001797983 */ /* 0x001f280000300800 */
[----:B------:R-:W4:Y:S01]  /*11b00*/  LDL.LU R153, [R1+0x3cc] ;  /* 0x0003cc0001997983 */ /* 0x000f220000300800 */
[----:B------:R-:W-:-:S03]  /*11b10*/  IADD3.X R158, R158, UR6, RZ, P3, !PT ;  /* 0x000000069e9e7c10 */ /* 0x000fc60009ffe4ff */
[----:B------:R-:W4:Y:S04]  /*11b20*/  LDL.LU R154, [R1+0x3a0] ;  /* 0x0003a000019a7983 */ /* 0x000f280000300800 */
[----:B------:R-:W4:Y:S01]  /*11b30*/  LDL.LU R162, [R1+0x3c4] ;  /* 0x0003c40001a27983 */ /* 0x000f220000300800 */
[----:B------:R-:W-:-:S03]  /*11b40*/  IADD3 R191, P3, R191, UR16, RZ ;  /* 0x00000010bfbf7c10 */ /* 0x000fc6000ff7e0ff */
[----:B------:R0:W-:Y:S04]  /*11b50*/  STL [R1+0x3e0], R171 ;  /* 0x0003e0ab01007387 */ /* 0x0001e80000100800 */
[----:B0-----:R-:W4:Y:S01]  /*11b60*/  LDL.LU R171, [R1+0x398] ;  /* 0x0003980001ab7983 */ /* 0x001f220000300800 */
[----:B------:R-:W-:Y:S02]  /*11b70*/  IADD3.X R172, R172, UR6, RZ, P6, !PT ;  /* 0x00000006acac7c10 */ /* 0x000fe4000b7fe4ff */
[----:B------:R-:W-:-:S03]  /*11b80*/  IADD3 R148, P6, R148, UR16, RZ ;  /* 0x0000001094947c10 */ /* 0x000fc6000ffde0ff */
[----:B------:R0:W-:Y:S01]  /*11b90*/  STL [R1+0x3fc], R172 ;  /* 0x0003fcac01007387 */ /* 0x0001e20000100800 */
[----:B------:R-:W-:-:S03]  /*11ba0*/  IADD3.X R157, R157, UR6, RZ, P5, !PT ;  /* 0x000000069d9d7c10 */ /* 0x000fc6000affe4ff */
[----:B------:R-:W-:Y:S01]  /*11bb0*/  STL [R1+0x404], R158 ;  /* 0x0004049e01007387 */ /* 0x000fe20000100800 */
[----:B------:R-:W-:-:S03]  /*11bc0*/  IADD3 R161, P5, R161, UR16, RZ ;  /* 0x00000010a1a17c10 */ /* 0x000fc6000ffbe0ff */
[----:B0-----:R-:W4:Y:S04]  /*11bd0*/  LDL.LU R172, [R1+0x3bc] ;  /* 0x0003bc0001ac7983 */ /* 0x001f280000300800 */
[----:B------:R-:W-:Y:S01]  /*11be0*/  STL [R1+0x3d8], R191 ;  /* 0x0003d8bf01007387 */ /* 0x000fe20000100800 */
[----:B------:R-:W-:-:S03]  /*11bf0*/  IADD3.X R168, R168, UR6, RZ, P2, !PT ;  /* 0x00000006a8a87c10 */ /* 0x000fc600097fe4ff */
[----:B------:R-:W-:Y:S04]  /*11c00*/  STL [R1+0x3d0], R148 ;  /* 0x0003d09401007387 */ /* 0x000fe80000100800 */
[----:B------:R0:W-:Y:S04]  /*11c10*/  STL [R1+0x3ec], R168 ;  /* 0x0003eca801007387 */ /* 0x0001e80000100800 */
[----:B------:R1:W-:Y:S01]  /*11c20*/  STL [R1+0x3f4], R157 ;  /* 0x0003f49d01007387 */ /* 0x0003e20000100800 */
[----:B------:R-:W-:-:S03]  /*11c30*/  IADD3 R174, P2, R174, UR16, RZ ;  /* 0x00000010aeae7c10 */ /* 0x000fc6000ff5e0ff */
[----:B0-----:R-:W4:Y:S04]  /*11c40*/  LDL.LU R168, [R1+0x390] ;  /* 0x0003900001a87983 */ /* 0x001f280000300800 */
[----:B------:R-:W-:Y:S04]  /*11c50*/  STL [R1+0x3c8], R161 ;  /* 0x0003c8a101007387 */ /* 0x000fe80000100800 */
[----:B------:R-:W4:Y:S04]  /*11c60*/  LDL.LU R159, [R1+0x3b4] ;  /* 0x0003b400019f7983 */ /* 0x000f280000300800 */
[----:B------:R-:W4:Y:S04]  /*11c70*/  LDL.LU R158, [R1+0x388] ;  /* 0x00038800019e7983 */ /* 0x000f280000300800 */
[----:B------:R-:W4:Y:S04]  /*11c80*/  LDL.LU R191, [R1+0x3ac] ;  /* 0x0003ac0001bf7983 */ /* 0x000f280000300800 */
[----:B------:R0:W-:Y:S04]  /*11c90*/  STL [R1+0x3c0], R174 ;  /* 0x0003c0ae01007387 */ /* 0x0001e80000100800 */
[----:B-1----:R-:W4:Y:S04]  /*11ca0*/  LDL.LU R157, [R1+0x380] ;  /* 0x00038000019d7983 */ /* 0x002f280000300800 */
[----:B0-----:R-:W4:Y:S01]  /*11cb0*/  LDL.LU R174, [R1+0x3a4] ;  /* 0x0003a40001ae7983 */ /* 0x001f220000300800 */
[----:B------:R-:W-:-:S03]  /*11cc0*/  IADD3.X R177, R177, UR6, RZ, P1, !PT ;  /* 0x00000006b1b17c10 */ /* 0x000fc60008ffe4ff */
[----:B------:R-:W4:Y:S04]  /*11cd0*/  LDL.LU R161, [R1+0x378] ;  /* 0x0003780001a17983 */ /* 0x000f280000300800 */
[----:B------:R0:W-:Y:S01]  /*11ce0*/  STL [R1+0x3e4], R177 ;  /* 0x0003e4b101007387 */ /* 0x0001e20000100800 */
[----:B------:R-:W-:-:S03]  /*11cf0*/  IADD3 R164, P1, R164, UR16, RZ ;  /* 0x00000010a4a47c10 */ /* 0x000fc6000ff3e0ff */
[----:B0-----:R-:W4:Y:S04]  /*11d00*/  LDL.LU R177, [R1+0x39c] ;  /* 0x00039c0001b17983 */ /* 0x001f280000300800 */
[----:B------:R0:W-:Y:S04]  /*11d10*/  STL [R1+0x3b8], R164 ;  /* 0x0003b8a401007387 */ /* 0x0001e80000100800 */
[----:B0-----:R-:W4:Y:S01]  /*11d20*/  LDL.LU R164, [R1+0x370] ;  /* 0x0003700001a47983 */ /* 0x001f220000300800 */
[----:B--2---:R-:W-:-:S05]  /*11d30*/  IADD3.X R120, R120, UR6, RZ, P4, !PT ;  /* 0x0000000678787c10 */ /* 0x004fca000a7fe4ff */
[----:B------:R0:W-:Y:S04]  /*11d40*/  STL [R1+0x3dc], R120 ;  /* 0x0003dc7801007387 */ /* 0x0001e80000100800 */
[----:B0-----:R-:W2:Y:S01]  /*11d50*/  LDL.LU R120, [R1+0x394] ;  /* 0x0003940001787983 */ /* 0x001ea20000300800 */
[----:B---3--:R-:W-:Y:S02]  /*11d60*/  IADD3 R167, P4, R167, UR16, RZ ;  /* 0x00000010a7a77c10 */ /* 0x008fe4000ff9e0ff */
[----:B----4-:R-:W-:-:S03]  /*11d70*/  IADD3.X R150, R150, UR6, RZ, P3, !PT ;  /* 0x0000000696967c10 */ /* 0x010fc60009ffe4ff */
[----:B------:R0:W-:Y:S04]  /*11d80*/  STL [R1+0x3b0], R167 ;  /* 0x0003b0a701007387 */ /* 0x0001e80000100800 */
[----:B0-----:R-:W3:Y:S01]  /*11d90*/  LDL.LU R167, [R1+0x368] ;  /* 0x0003680001a77983 */ /* 0x001ee20000300800 */
[----:B------:R-:W-:Y:S02]  /*11da0*/  IADD3 R121, P3, R121, UR16, RZ ;  /* 0x0000001079797c10 */ /* 0x000fe4000ff7e0ff */
[----:B------:R-:W-:-:S03]  /*11db0*/  IADD3.X R153, R153, UR6, RZ, P6, !PT ;  /* 0x0000000699997c10 */ /* 0x000fc6000b7fe4ff */
[----:B------:R0:W-:Y:S01]  /*11dc0*/  STL [R1+0x3a8], R121 ;  /* 0x0003a87901007387 */ /* 0x0001e20000100800 */
[----:B------:R-:W-:Y:S02]  /*11dd0*/  IADD3 R154, P6, R154, UR16, RZ ;  /* 0x000000109a9a7c10 */ /* 0x000fe4000ffde0ff */
[----:B------:R-:W-:Y:S01]  /*11de0*/  IADD3.X R162, R162, UR6, RZ, P5, !PT ;  /* 0x00000006a2a27c10 */ /* 0x000fe2000affe4ff */
[----:B0-----:R-:W4:Y:S04]  /*11df0*/  LDL.LU R121, [R1+0x38c] ;  /* 0x00038c0001797983 */ /* 0x001f280000300800 */
[----:B------:R0:W-:Y:S04]  /*11e00*/  STL [R1+0x3d4], R150 ;  /* 0x0003d49601007387 */ /* 0x0001e80000100800 */
[----:B------:R-:W-:Y:S01]  /*11e10*/  STL [R1+0x3cc], R153 ;  /* 0x0003cc9901007387 */ /* 0x000fe20000100800 */
[----:B------:R-:W-:-:S03]  /*11e20*/  IADD3 R171, P5, R171, UR16, RZ ;  /* 0x00000010abab7c10 */ /* 0x000fc6000ffbe0ff */
        /* <DEDUP_REMOVED lines=10> */
[----:B------:R0:W-:Y:S01]  /*11ed0*/  STL [R1+0x3bc], R172 ;  /* 0x0003bcac01007387 */ /* 0x0001e20000100800 */
[----:B------:R-:W-:-:S03]  /*11ee0*/  IADD3 R168, P2, R168, UR16, RZ ;  /* 0x00000010a8a87c10 */ /* 0x000fc6000ff5e0ff */
[----:B0-----:R-:W4:Y:S01]  /*11ef0*/  LDL.LU R172, [R1+0x348] ;  /* 0x0003480001ac7983 */ /* 0x001f220000300800 */
[----:B------:R-:W-:Y:S02]  /*11f00*/  IADD3.X R159, R159, UR6, RZ, P1, !PT ;  /* 0x000000069f9f7c10 */ /* 0x000fe40008ffe4ff */
[----:B------:R-:W-:Y:S01]  /*11f10*/  IADD3 R158, P1, R158, UR16, RZ ;  /* 0x000000109e9e7c10 */ /* 0x000fe2000ff3e0ff */
[----:B------:R0:W-:Y:S01]  /*11f20*/  STL [R1+0x390], R168 ;  /* 0x000390a801007387 */ /* 0x0001e20000100800 */
[----:B------:R-:W-:-:S03]  /*11f30*/  IADD3.X R191, R191, UR6, RZ, P4, !PT ;  /* 0x00000006bfbf7c10 */ /* 0x000fc6000a7fe4ff */
[----:B0-----:R-:W4:Y:S04]  /*11f40*/  LDL.LU R168, [R1+0x36c] ;  /* 0x00036c0001a87983 */ /* 0x001f280000300800 */
[----:B------:R-:W-:Y:S01]  /*11f50*/  STL [R1+0x3b4], R159 ;  /* 0x0003b49f01007387 */ /* 0x000fe20000100800 */
[----:B------:R-:W-:-:S03]  /*11f60*/  IADD3.X R174, R174, UR6, RZ, P3, !PT ;  /* 0x00000006aeae7c10 */ /* 0x000fc60009ffe4ff */
[----:B------:R-:W-:Y:S04]  /*11f70*/  STL [R1+0x388], R158 ;  /* 0x0003889e01007387 */ /* 0x000fe80000100800 */
[----:B------:R0:W-:Y:S04]  /*11f80*/  STL [R1+0x3a4], R174 ;  /* 0x0003a4ae01007387 */ /* 0x0001e80000100800 */
[----:B------:R-:W-:Y:S04]  /*11f90*/  STL [R1+0x3ac], R191 ;  /* 0x0003acbf01007387 */ /* 0x000fe80000100800 */
[----:B0-----:R-:W4:Y:S01]  /*11fa0*/  LDL.LU R174, [R1+0x340] ;  /* 0x0003400001ae7983 */ /* 0x001f220000300800 */
[----:B------:R-:W-:-:S02]  /*11fb0*/  IADD3 R157, P4, R157, UR16, RZ ;  /* 0x000000109d9d7c10 */ /* 0x000fc4000ff9e0ff */
[----:B------:R-:W-:Y:S02]  /*11fc0*/  IADD3.X R177, R177, UR6, RZ, P6, !PT ;  /* 0x00000006b1b17c10 */ /* 0x000fe4000b7fe4ff */
[----:B------:R-:W-:Y:S01]  /*11fd0*/  IADD3 R161, P3, R161, UR16, RZ ;  /* 0x00000010a1a17c10 */ /* 0x000fe2000ff7e0ff */
[----:B------:R-:W-:Y:S04]  /*11fe0*/  STL [R1+0x380], R157 ;  /* 0x0003809d01007387 */ /* 0x000fe80000100800 */
[----:B------:R-:W4:Y:S04]  /*11ff0*/  LDL.LU R158, [R1+0x364] ;  /* 0x00036400019e7983 */ /* 0x000f280000300800 */
[----:B------:R0:W-:Y:S01]  /*12000*/  STL [R1+0x39c], R177 ;  /* 0x00039cb101007387 */ /* 0x0001e20000100800 */
[----:B------:R-:W-:-:S03]  /*12010*/  IADD3 R164, P6, R164, UR16, RZ ;  /* 0x00000010a4a47c10 */ /* 0x000fc6000ffde0ff */
[----:B------:R-:W-:Y:S04]  /*12020*/  STL [R1+0x378], R161 ;  /* 0x000378a101007387 */ /* 0x000fe80000100800 */
[----:B0-----:R-:W4:Y:S01]  /*12030*/  LDL.LU R177, [R1+0x338] ;  /* 0x0003380001b17983 */ /* 0x001f220000300800 */
[----:B--2---:R-:W-:-:S05]  /*12040*/  IADD3.X R120, R120, UR6, RZ, P5, !PT ;  /* 0x0000000678787c10 */ /* 0x004fca000affe4ff */
[----:B------:R0:W-:Y:S04]  /*12050*/  STL [R1+0x394], R120 ;  /* 0x0003947801007387 */ /* 0x0001e80000100800 */
[----:B0-----:R-:W2:Y:S04]  /*12060*/  LDL.LU R120, [R1+0x35c] ;  /* 0x00035c0001787983 */ /* 0x001ea80000300800 */
[----:B------:R0:W-:Y:S04]  /*12070*/  STL [R1+0x370], R164 ;  /* 0x000370a401007387 */ /* 0x0001e80000100800 */
[----:B------:R-:W2:Y:S04]  /*12080*/  LDL.LU R191, [R1+0x330] ;  /* 0x0003300001bf7983 */ /* 0x000ea80000300800 */
[----:B0-----:R-:W2:Y:S01]  /*12090*/  LDL.LU R164, [R1+0x354] ;  /* 0x0003540001a47983 */ /* 0x001ea20000300800 */
[----:B---3--:R-:W-:-:S05]  /*120a0*/  IADD3 R167, P5, R167, UR16, RZ ;  /* 0x00000010a7a77c10 */ /* 0x008fca000ffbe0ff */
[----:B------:R0:W-:Y:S04]  /*120b0*/  STL [R1+0x368], R167 ;  /* 0x000368a701007387 */ /* 0x0001e80000100800 */
[----:B------:R-:W3:Y:S04]  /*120c0*/  LDL.LU R157, [R1+0x328] ;  /* 0x00032800019d7983 */ /* 0x000ee80000300800 */
[----:B------:R-:W3:Y:S04]  /*120d0*/  LDL.LU R161, [R1+0x34c] ;  /* 0x00034c0001a17983 */ /* 0x000ee80000300800 */
[----:B0-----:R-:W3:Y:S01]  /*120e0*/  LDL.LU R167, [R1+0x320] ;  /* 0x0003200001a77983 */ /* 0x001ee20000300800 */
[----:B----4-:R-:W-:-:S05]  /*120f0*/  IADD3.X R121, R121, UR6, RZ, P2, !PT ;  /* 0x0000000679797c10 */ /* 0x010fca00097fe4ff */
[----:B------:R0:W-:Y:S01]  /*12100*/  STL [R1+0x38c], R121 ;  /* 0x00038c7901007387 */ /* 0x0001e20000100800 */
[----:B------:R-:W-:-:S03]  /*12110*/  IADD3 R148, P2, R148, UR16, RZ ;  /* 0x0000001094947c10 */ /* 0x000fc6000ff5e0ff */
[----:B0-----:R-:W4:Y:S01]  /*12120*/  LDL.LU R121, [R1+0x344] ;  /* 0x0003440001797983 */ /* 0x001f220000300800 */
[----:B------:R-:W-:Y:S02]  /*12130*/  IADD3.X R150, R150, UR6, RZ, P1, !PT ;  /* 0x0000000696967c10 */ /* 0x000fe40008ffe4ff */
[----:B------:R-:W-:Y:S02]  /*12140*/  IADD3 R171, P1, R171, UR16, RZ ;  /* 0x00000010abab7c10 */ /* 0x000fe4000ff3e0ff */
[----:B------:R-:W-:-:S03]  /*12150*/  IADD3.X R153, R153, UR6, RZ, P4, !PT ;  /* 0x0000000699997c10 */ /* 0x000fc6000a7fe4ff */
[----:B------:R0:W-:Y:S01]  /*12160*/  STL [R1+0x358], R171 ;  /* 0x000358ab01007387 */ /* 0x0001e20000100800 */
[----:B------:R-:W-:-:S03]  /*12170*/  IADD3 R154, P4, R154, UR16, RZ ;  /* 0x000000109a9a7c10 */ /* 0x000fc6000ff9e0ff */
[----:B------:R-:W-:Y:S01]  /*12180*/  STL [R1+0x360], R148 ;  /* 0x0003609401007387 */ /* 0x000fe20000100800 */
[----:B------:R-:W-:-:S03]  /*12190*/  IADD3.X R162, R162, UR6, RZ, P3, !PT ;  /* 0x00000006a2a27c10 */ /* 0x000fc60009ffe4ff */
[----:B0-----:R-:W4:Y:S04]  /*121a0*/  LDL.LU R171, [R1+0x318] ;  /* 0x0003180001ab7983 */ /* 0x001f280000300800 */
[----:B------:R-:W-:Y:S01]  /*121b0*/  STL [R1+0x384], R150 ;  /* 0x0003849601007387 */ /* 0x000fe20000100800 */
[----:B------:R-:W-:-:S03]  /*121c0*/  IADD3 R172, P3, R172, UR16, RZ ;  /* 0x00000010acac7c10 */ /* 0x000fc6000ff7e0ff */
[----:B------:R-:W-:Y:S04]  /*121d0*/  STL [R1+0x37c], R153 ;  /* 0x00037c9901007387 */ /* 0x000fe80000100800 */
[----:B------:R0:W-:Y:S04]  /*121e0*/  STL [R1+0x348], R172 ;  /* 0x000348ac01007387 */ /* 0x0001e80000100800 */
[----:B------:R1:W-:Y:S01]  /*121f0*/  STL [R1+0x350], R154 ;  /* 0x0003509a01007387 */ /* 0x0003e20000100800 */
[----:B------:R-:W-:-:S03]  /*12200*/  IADD3.X R168, R168, UR6, RZ, P6, !PT ;  /* 0x00000006a8a87c10 */ /* 0x000fc6000b7fe4ff */
[----:B0-----:R-:W4:Y:S04]  /*12210*/  LDL.LU R172, [R1+0x33c] ;  /* 0x00033c0001ac7983 */ /* 0x001f280000300800 */
[----:B------:R-:W-:Y:S04]  /*12220*/  STL [R1+0x374], R162 ;  /* 0x000374a201007387 */ /* 0x000fe80000100800 */
[----:B------:R-:W4:Y:S04]  /*12230*/  LDL.LU R148, [R1+0x310] ;  /* 0x0003100001947983 */ /* 0x000f280000300800 */
[----:B------:R-:W4:Y:S04]  /*12240*/  LDL.LU R150, [R1+0x334] ;  /* 0x0003340001967983 */ /* 0x000f280000300800 */
[----:B------:R-:W4:Y:S04]  /*12250*/  LDL.LU R153, [R1+0x308] ;  /* 0x0003080001997983 */ /* 0x000f280000300800 */
[----:B------:R0:W-:Y:S01]  /*12260*/  STL [R1+0x36c], R168 ;  /* 0x00036ca801007387 */ /* 0x0001e20000100800 */
[----:B------:R-:W-:-:S03]  /*12270*/  IADD3 R174, P6, R174, UR16, RZ ;  /* 0x00000010aeae7c10 */ /* 0x000fc6000ffde0ff */
[----:B-1----:R-:W4:Y:S04]  /*12280*/  LDL.LU R154, [R1+0x32c] ;  /* 0x00032c00019a7983 */ /* 0x002f280000300800 */
[----:B0-----:R-:W4:Y:S04]  /*12290*/  LDL.LU R168, [R1+0x300] ;  /* 0x0003000001a87983 */ /* 0x001f280000300800 */
[----:B------:R-:W4:Y:S04]  /*122a0*/  LDL.LU R162, [R1+0x324] ;  /* 0x0003240001a27983 */ /* 0x000f280000300800 */
[----:B------:R0:W-:Y:S04]  /*122b0*/  STL [R1+0x340], R174 ;  /* 0x000340ae01007387 */ /* 0x0001e80000100800 */
[----:B0-----:R-:W4:Y:S01]  /*122c0*/  LDL.LU R174, [R1+0x2f8] ;  /* 0x0002f80001ae7983 */ /* 0x001f220000300800 */
[----:B------:R-:W-:-:S02]  /*122d0*/  IADD3.X R158, R158, UR6, RZ, P5, !PT ;  /* 0x000000069e9e7c10 */ /* 0x000fc4000affe4ff */
[----:B------:R-:W-:-:S05]  /*122e0*/  IADD3 R177, P5, R177, UR16, RZ ;  /* 0x00000010b1b17c10 */ /* 0x000fca000ffbe0ff */
[----:B------:R0:W-:Y:S04]  /*122f0*/  STL [R1+0x338], R177 ;  /* 0x000338b101007387 */ /* 0x0001e80000100800 */
[----:B0-----:R-:W4:Y:S04]  /*12300*/  LDL.LU R177, [R1+0x31c] ;  /* 0x00031c0001b17983 */ /* 0x001f280000300800 */
[----:B------:R-:W-:Y:S01]  /*12310*/  STL [R1+0x364], R158 ;  /* 0x0003649e01007387 */ /* 0x000fe20000100800 */
[----:B--2---:R-:W-:-:S05]  /*12320*/  IADD3.X R120, R120, UR6, RZ, P2, !PT ;  /* 0x0000000678787c10 */ /* 0x004fca00097fe4ff */
[----:B------:R0:W-:Y:S01]  /*12330*/  STL [R1+0x35c], R120 ;  /* 0x00035c7801007387 */ /* 0x0001e20000100800 */
[----:B------:R-:W-:Y:S02]  /*12340*/  IADD3 R191, P2, R191, UR16, RZ ;  /* 0x00000010bfbf7c10 */ /* 0x000fe4000ff5e0ff */
[----:B------:R-:W-:Y:S01]  /*12350*/  IADD3.X R164, R164, UR6, RZ, P1, !PT ;  /* 0x00000006a4a47c10 */ /* 0x000fe20008ffe4ff */
[----:B0-----:R-:W2:Y:S04]  /*12360*/  LDL.LU R120, [R1+0x2f0] ;  /* 0x0002f00001787983 */ /* 0x001ea80000300800 */
[----:B------:R0:W-:Y:S04]  /*12370*/  STL [R1+0x354], R164 ;  /* 0x000354a401007387 */ /* 0x0001e80000100800 */
[----:B0-----:R-:W2:Y:S04]  /*12380*/  LDL.LU R164, [R1+0x314] ;  /* 0x0003140001a47983 */ /* 0x001ea80000300800 */
[----:B------:R0:W-:Y:S01]  /*12390*/  STL [R1+0x330], R191 ;  /* 0x000330bf01007387 */ /* 0x0001e20000100800 */
[----:B---3--:R-:W-:-:S02]  /*123a0*/  IADD3 R157, P1, R157, UR16, RZ ;  /* 0x000000109d9d7c10 */ /* 0x008fc4000ff3e0ff */
[----:B------:R-:W-:-:S03]  /*123b0*/  IADD3.X R161, R161, UR6, RZ, P4, !PT ;  /* 0x00000006a1a17c10 */ /* 0x000fc6000a7fe4ff */
[----:B------:R-:W-:Y:S01]  /*123c0*/  STL [R1+0x328], R157 ;  /* 0x0003289d01007387 */ /* 0x000fe20000100800 */
[----:B------:R-:W-:-:S03]  /*123d0*/  IADD3 R167, P4, R167, UR16, RZ ;  /* 0x00000010a7a77c10 */ /* 0x000fc6000ff9e0ff */
[----:B------:R-:W3:Y:S04]  /*123e0*/  LDL.LU R158, [R1+0x2e8] ;  /* 0x0002e800019e7983 */ /* 0x000ee80000300800 */
[----:B------:R-:W-:Y:S04]  /*123f0*/  STL [R1+0x34c], R161 ;  /* 0x00034ca101007387 */ /* 0x000fe80000100800 */
[----:B0-----:R-:W3:Y:S01]  /*12400*/  LDL.LU R191, [R1+0x30c] ;  /* 0x00030c0001bf7983 */ /* 0x001ee20000300800 */
[----:B----4-:R-:W-:-:S03]  /*12410*/  IADD3.X R121, R121, UR6, RZ, P3, !PT ;  /* 0x0000000679797c10 */ /* 0x010fc60009ffe4ff */
[----:B------:R-:W-:Y:S04]  /*12420*/  STL [R1+0x320], R167 ;  /* 0x000320a701007387 */ /* 0x000fe80000100800 */
[----:B------:R0:W-:Y:S04]  /*12430*/  STL [R1+0x344], R121 ;  /* 0x0003447901007387 */ /* 0x0001e80000100800 */
[----:B0-----:R-:W4:Y:S04]  /*12440*/  LDL.LU R121, [R1+0x2e0] ;  /* 0x0002e00001797983 */ /* 0x001f280000300800 */
[----:B------:R-:W4:Y:S04]  /*12450*/  LDL.LU R157, [R1+0x304] ;  /* 0x00030400019d7983 */ /* 0x000f280000300800 */
[----:B------:R-:W4:Y:S04]  /*12460*/  LDL.LU R161, [R1+0x2d8] ;  /* 0x0002d80001a17983 */ /* 0x000f280000300800 */
[----:B------:R-:W4:Y:S01]  /*12470*/  LDL.LU R167, [R1+0x2fc] ;  /* 0x0002fc0001a77983 */ /* 0x000f220000300800 */
[----:B------:R-:W-:-:S05]  /*12480*/  IADD3 R171, P3, R171, UR16, RZ ;  /* 0x00000010abab7c10 */ /* 0x000fca000ff7e0ff */
[----:B------:R0:W-:Y:S04]  /*12490*/  STL [R1+0x318], R171 ;  /* 0x000318ab01007387 */ /* 0x0001e80000100800 */
[----:B0-----:R-:W4:Y:S01]  /*124a0*/  LDL.LU R171, [R1+0x2d0] ;  /* 0x0002d00001ab7983 */ /* 0x001f220000300800 */
[----:B------:R-:W-:-:S05]  /*124b0*/  IADD3.X R172, R172, UR6, RZ, P6, !PT ;  /* 0x00000006acac7c10 */ /* 0x000fca000b7fe4ff */
[----:B------:R0:W-:Y:S01]  /*124c0*/  STL [R1+0x33c], R172 ;  /* 0x00033cac01007387 */ /* 0x0001e20000100800 */
[----:B------:R-:W-:Y:S02]  /*124d0*/  IADD3 R148, P6, R148, UR16, RZ ;  /* 0x0000001094947c10 */ /* 0x000fe4000ffde0ff */
[----:B------:R-:W-:Y:S01]  /*124e0*/  IADD3.X R150, R150, UR6, RZ, P5, !PT ;  /* 0x0000000696967c10 */ /* 0x000fe2000affe4ff */
[----:B0-----:R-:W4:Y:S01]  /*124f0*/  LDL.LU R172, [R1+0x2f4] ;  /* 0x0002f40001ac7983 */ /* 0x001f220000300800 */
[----:B------:R-:W-:-:S03]  /*12500*/  IADD3 R153, P5, R153, UR16, RZ ;  /* 0x0000001099997c10 */ /* 0x000fc6000ffbe0ff */
[----:B------:R-:W-:Y:S01]  /*12510*/  STL [R1+0x310], R148 ;  /* 0x0003109401007387 */ /* 0x000fe20000100800 */
[----:B------:R-:W-:-:S03]  /*12520*/  IADD3.X R154, R154, UR6, RZ, P2, !PT ;  /* 0x000000069a9a7c10 */ /* 0x000fc600097fe4ff */
[----:B------:R-:W-:Y:S01]  /*12530*/  STL [R1+0x334], R150 ;  /* 0x0003349601007387 */ /* 0x000fe20000100800 */
[----:B------:R-:W-:Y:S02]  /*12540*/  IADD3 R168, P2, R168, UR16, RZ ;  /* 0x00000010a8a87c10 */ /* 0x000fe4000ff5e0ff */
[----:B------:R-:W-:-:S03]  /*12550*/  IADD3.X R162, R162, UR6, RZ, P1, !PT ;  /* 0x00000006a2a27c10 */ /* 0x000fc60008ffe4ff */
[----:B------:R0:W-:Y:S04]  /*12560*/  STL [R1+0x300], R168 ;  /* 0x000300a801007387 */ /* 0x0001e80000100800 */
[----:B------:R-:W-:Y:S04]  /*12570*/  STL [R1+0x308], R153 ;  /* 0x0003089901007387 */ /* 0x000fe80000100800 */
[----:B0-----:R-:W4:Y:S01]  /*12580*/  LDL.LU R168, [R1+0x2c8] ;  /* 0x0002c80001a87983 */ /* 0x001f220000300800 */
[----:B------:R-:W-:-:S03]  /*12590*/  IADD3 R174, P1, R174, UR16, RZ ;  /* 0x00000010aeae7c10 */ /* 0x000fc6000ff3e0ff */
[----:B------:R-:W-:Y:S04]  /*125a0*/  STL [R1+0x32c], R154 ;  /* 0x00032c9a01007387 */ /* 0x000fe80000100800 */
[----:B------:R-:W4:Y:S04]  /*125b0*/  LDL.LU R159, [R1+0x2ec] ;  /* 0x0002ec00019f7983 */ /* 0x000f280000300800 */
[----:B------:R0:W-:Y:S04]  /*125c0*/  STL [R1+0x2f8], R174 ;  /* 0x0002f8ae01007387 */ /* 0x0001e80000100800 */
[----:B------:R-:W-:Y:S04]  /*125d0*/  STL [R1+0x324], R162 ;  /* 0x000324a201007387 */ /* 0x000fe80000100800 */
[----:B0-----:R-:W4:Y:S01]  /*125e0*/  LDL.LU R174, [R1+0x2c0] ;  /* 0x0002c00001ae7983 */ /* 0x001f220000300800 */
[----:B------:R-:W-:-:S03]  /*125f0*/  IADD3.X R177, R177, UR6, RZ, P4, !PT ;  /* 0x00000006b1b17c10 */ /* 0x000fc6000a7fe4ff */
[----:B------:R-:W4:Y:S04]  /*12600*/  LDL.LU R148, [R1+0x2e4] ;  /* 0x0002e40001947983 */ /* 0x000f280000300800 */
[----:B------:R0:W-:Y:S04]  /*12610*/  STL [R1+0x31c], R177 ;  /* 0x00031cb101007387 */ /* 0x0001e80000100800 */
[----:B0-----:R-:W4:Y:S04]  /*12620*/  LDL.LU R177, [R1+0x2b8] ;  /* 0x0002b80001b17983 */ /* 0x001f280000300800 */
[----:B------:R-:W4:Y:S01]  /*12630*/  LDL.LU R150, [R1+0x2dc] ;  /* 0x0002dc0001967983 */ /* 0x000f220000300800 */
[----:B--2---:R-:W-:-:S05]  /*12640*/  IADD3 R120, P4, R120, UR16, RZ ;  /* 0x0000001078787c10 */ /* 0x004fca000ff9e0ff */
[----:B------:R0:W-:Y:S04]  /*12650*/  STL [R1+0x2f0], R120 ;  /* 0x0002f07801007387 */ /* 0x0001e80000100800 */
[----:B0-----:R-:W2:Y:S01]  /*12660*/  LDL.LU R120, [R1+0x2b0] ;  /* 0x0002b00001787983 */ /* 0x001ea20000300800 */
[----:B------:R-:W-:-:S03]  /*12670*/  IADD3.X R164, R164, UR6, RZ, P3, !PT ;  /* 0x00000006a4a47c10 */ /* 0x000fc60009ffe4ff */
[----:B------:R-:W2:Y:S04]  /*12680*/  LDL.LU R153, [R1+0x2d4] ;  /* 0x0002d40001997983 */ /* 0x000ea80000300800 */
[----:B------:R-:W2:Y:S04]  /*12690*/  LDL.LU R154, [R1+0x2a8] ;  /* 0x0002a800019a7983 */ /* 0x000ea80000300800 */
[----:B------:R-:W2:Y:S04]  /*126a0*/  LDL.LU R162, [R1+0x2cc] ;  /* 0x0002cc0001a27983 */ /* 0x000ea80000300800 */
[----:B------:R0:W-:Y:S04]  /*126b0*/  STL [R1+0x314], R164 ;  /* 0x000314a401007387 */ /* 0x0001e80000100800 */
[----:B0-----:R-:W2:Y:S01]  /*126c0*/  LDL.LU R164, [R1+0x2a0] ;  /* 0x0002a00001a47983 */ /* 0x001ea20000300800 */
[----:B---3--:R-:W-:-:S02]  /*126d0*/  IADD3 R158, P3, R158, UR16, RZ ;  /* 0x000000109e9e7c10 */ /* 0x008fc4000ff7e0ff */
[----:B------:R-:W-:Y:S02]  /*126e0*/  IADD3.X R191, R191, UR6, RZ, P6, !PT ;  /* 0x00000006bfbf7c10 */ /* 0x000fe4000b7fe4ff */
[----:B----4-:R-:W-:Y:S02]  /*126f0*/  IADD3 R121, P6, R121, UR16, RZ ;  /* 0x0000001079797c10 */ /* 0x010fe4000ffde0ff */
[----:B------:R-:W-:-:S03]  /*12700*/  IADD3.X R157, R157, UR6, RZ, P5, !PT ;  /* 0x000000069d9d7c10 */ /* 0x000fc6000affe4ff */
[----:B------:R0:W-:Y:S01]  /*12710*/  STL [R1+0x2e0], R121 ;  /* 0x0002e07901007387 */ /* 0x0001e20000100800 */
[----:B------:R-:W-:-:S03]  /*12720*/  IADD3 R161, P5, R161, UR16, RZ ;  /* 0x00000010a1a17c10 */ /* 0x000fc6000ffbe0ff */
[----:B------:R-:W-:Y:S01]  /*12730*/  STL [R1+0x2e8], R158 ;  /* 0x0002e89e01007387 */ /* 0x000fe20000100800 */
[----:B------:R-:W-:-:S03]  /*12740*/  IADD3.X R167, R167, UR6, RZ, P2, !PT ;  /* 0x00000006a7a77c10 */ /* 0x000fc600097fe4ff */
[----:B0-----:R-:W3:Y:S04]  /*12750*/  LDL.LU R121, [R1+0x2c4] ;  /* 0x0002c40001797983 */ /* 0x001ee80000300800 */
[----:B------:R-:W-:Y:S04]  /*12760*/  STL [R1+0x30c], R191 ;  /* 0x00030cbf01007387 */ /* 0x000fe80000100800 */
[----:B------:R-:W-:Y:S01]  /*12770*/  STL [R1+0x304], R157 ;  /* 0x0003049d01007387 */ /* 0x000fe20000100800 */
[----:B------:R-:W-:-:S05]  /*12780*/  IADD3 R171, P2, R171, UR16, RZ ;  /* 0x00000010abab7c10 */ /* 0x000fca000ff5e0ff */
[----:B------:R0:W-:Y:S04]  /*12790*/  STL [R1+0x2d0], R171 ;  /* 0x0002d0ab01007387 */ /* 0x0001e80000100800 */
[----:B------:R1:W-:Y:S04]  /*127a0*/  STL [R1+0x2d8], R161 ;  /* 0x0002d8a101007387 */ /* 0x0003e80000100800 */
[----:B0-----:R-:W4:Y:S04]  /*127b0*/  LDL.LU R171, [R1+0x298] ;  /* 0x0002980001ab7983 */ /* 0x001f280000300800 */
[----:B------:R-:W-:Y:S04]  /*127c0*/  STL [R1+0x2fc], R167 ;  /* 0x0002fca701007387 */ /* 0x000fe80000100800 */
[----:B------:R-:W4:Y:S01]  /*127d0*/  LDL.LU R158, [R1+0x2bc] ;  /* 0x0002bc00019e7983 */ /* 0x000f220000300800 */
[----:B------:R-:W-:-:S03]  /*127e0*/  IADD3.X R172, R172, UR6, RZ, P1, !PT ;  /* 0x00000006acac7c10 */ /* 0x000fc60008ffe4ff */
[----:B------:R-:W4:Y:S04]  /*127f0*/  LDL.LU R191, [R1+0x290] ;  /* 0x0002900001bf7983 */ /* 0x000f280000300800 */
[----:B------:R-:W4:Y:S04]  /*12800*/  LDL.LU R157, [R1+0x2b4] ;  /* 0x0002b400019d7983 */ /* 0x000f280000300800 */
[----:B------:R0:W-:Y:S04]  /*12810*/  STL [R1+0x2f4], R172 ;  /* 0x0002f4ac01007387 */ /* 0x0001e80000100800 */
[----:B-1----:R-:W4:Y:S04]  /*12820*/  LDL.LU R161, [R1+0x288] ;  /* 0x0002880001a17983 */ /* 0x002f280000300800 */
[----:B0-----:R-:W4:Y:S04]  /*12830*/  LDL.LU R172, [R1+0x2ac] ;  /* 0x0002ac0001ac7983 */ /* 0x001f280000300800 */
[----:B------:R-:W4:Y:S01]  /*12840*/  LDL.LU R167, [R1+0x280] ;  /* 0x0002800001a77983 */ /* 0x000f220000300800 */
[----:B------:R-:W-:-:S02]  /*12850*/  IADD3 R168, P1, R168, UR16, RZ ;  /* 0x00000010a8a87c10 */ /* 0x000fc4000ff3e0ff */
[----:B------:R-:W-:-:S03]  /*12860*/  IADD3.X R159, R159, UR6, RZ, P4, !PT ;  /* 0x000000069f9f7c10 */ /* 0x000fc6000a7fe4ff */
[----:B------:R0:W-:Y:S04]  /*12870*/  STL [R1+0x2c8], R168 ;  /* 0x0002c8a801007387 */ /* 0x0001e80000100800 */
[----:B0-----:R-:W4:Y:S01]  /*12880*/  LDL.LU R168, [R1+0x2a4] ;  /* 0x0002a40001a87983 */ /* 0x001f220000300800 */
[----:B------:R-:W-:-:S05]  /*12890*/  IADD3 R174, P4, R174, UR16, RZ ;  /* 0x00000010aeae7c10 */ /* 0x000fca000ff9e0ff */
[----:B------:R0:W-:Y:S04]  /*128a0*/  STL [R1+0x2c0], R174 ;  /* 0x0002c0ae01007387 */ /* 0x0001e80000100800 */
[----:B0-----:R-:W4:Y:S01]  /*128b0*/  LDL.LU R174, [R1+0x278] ;  /* 0x0002780001ae7983 */ /* 0x001f220000300800 */
[----:B------:R-:W-:Y:S02]  /*128c0*/  IADD3.X R148, R148, UR6, RZ, P3, !PT ;  /* 0x0000000694947c10 */ /* 0x000fe40009ffe4ff */
[----:B------:R-:W-:Y:S01]  /*128d0*/  IADD3 R177, P3, R177, UR16, RZ ;  /* 0x00000010b1b17c10 */ /* 0x000fe2000ff7e0ff */
[----:B------:R-:W-:Y:S01]  /*128e0*/  STL [R1+0x2ec], R159 ;  /* 0x0002ec9f01007387 */ /* 0x000fe20000100800 */
[----:B------:R-:W-:-:S03]  /*128f0*/  IADD3.X R150, R150, UR6, RZ, P6, !PT ;  /* 0x0000000696967c10 */ /* 0x000fc6000b7fe4ff */
[----:B------:R0:W-:Y:S04]  /*12900*/  STL [R1+0x2b8], R177 ;  /* 0x0002b8b101007387 */ /* 0x0001e80000100800 */
[----:B0-----:R-:W4:Y:S04]  /*12910*/  LDL.LU R177, [R1+0x29c] ;  /* 0x00029c0001b17983 */ /* 0x001f280000300800 */
[----:B------:R-:W-:Y:S01]  /*12920*/  STL [R1+0x2e4], R148 ;  /* 0x0002e49401007387 */ /* 0x000fe20000100800 */
[----:B--2---:R-:W-:Y:S02]  /*12930*/  IADD3 R120, P6, R120, UR16, RZ ;  /* 0x0000001078787c10 */ /* 0x004fe4000ffde0ff */
[----:B------:R-:W-:-:S03]  /*12940*/  IADD3.X R153, R153, UR6, RZ, P5, !PT ;  /* 0x0000000699997c10 */ /* 0x000fc6000affe4ff */
[----:B------:R0:W-:Y:S01]  /*12950*/  STL [R1+0x2b0], R120 ;  /* 0x0002b07801007387 */ /* 0x0001e20000100800 */
[----:B------:R-:W-:Y:S02]  /*12960*/  IADD3 R154, P5, R154, UR16, RZ ;  /* 0x000000109a9a7c10 */ /* 0x000fe4000ffbe0ff */
[----:B------:R-:W-:Y:S01]  /*12970*/  IADD3.X R162, R162, UR6, RZ, P2, !PT ;  /* 0x00000006a2a27c10 */ /* 0x000fe200097fe4ff */
[----:B0-----:R-:W2:Y:S04]  /*12980*/  LDL.LU R120, [R1+0x270] ;  /* 0x0002700001787983 */ /* 0x001ea80000300800 */
[----:B------:R0:W-:Y:S04]  /*12990*/  STL [R1+0x2dc], R150 ;  /* 0x0002dc9601007387 */ /* 0x0001e80000100800 */
[----:B------:R-:W-:Y:S01]  /*129a0*/  STL [R1+0x2d4], R153 ;  /* 0x0002d49901007387 */ /* 0x000fe20000100800 */
[----:B------:R-:W-:-:S03]  /*129b0*/  IADD3 R164, P2, R164, UR16, RZ ;  /* 0x00000010a4a47c10 */ /* 0x000fc6000ff5e0ff */
[----:B------:R-:W2:Y:S04]  /*129c0*/  LDL.LU R148, [R1+0x294] ;  /* 0x0002940001947983 */ /* 0x000ea80000300800 */
[----:B------:R-:W-:Y:S04]  /*129d0*/  STL [R1+0x2a8], R154 ;  /* 0x0002a89a01007387 */ /* 0x000fe80000100800 */
[----:B0-----:R-:W2:Y:S04]  /*129e0*/  LDL.LU R150, [R1+0x268] ;  /* 0x0002680001967983 */ /* 0x001ea80000300800 */
[----:B------:R0:W-:Y:S04]  /*129f0*/  STL [R1+0x2cc], R162 ;  /* 0x0002cca201007387 */ /* 0x0001e80000100800 */
[----:B0-----:R-:W2:Y:S04]  /*12a00*/  LDL.LU R162, [R1+0x28c] ;  /* 0x00028c0001a27983 */ /* 0x001ea80000300800 */
[----:B------:R0:W-:Y:S04]  /*12a10*/  STL [R1+0x2a0], R164 ;  /* 0x0002a0a401007387 */ /* 0x0001e80000100800 */
[----:B------:R-:W2:Y:S04]  /*12a20*/  LDL.LU R153, [R1+0x260] ;  /* 0x0002600001997983 */ /* 0x000ea80000300800 */
[----:B------:R-:W2:Y:S04]  /*12a30*/  LDL.LU R154, [R1+0x284] ;  /* 0x00028400019a7983 */ /* 0x000ea80000300800 */
[----:B0-----:R-:W2:Y:S01]  /*12a40*/  LDL.LU R164, [R1+0x258] ;  /* 0x0002580001a47983 */ /* 0x001ea20000300800 */
[----:B---3--:R-:W-:-:S05]  /*12a50*/  IADD3.X R121, R121, UR6, RZ, P1, !PT ;  /* 0x0000000679797c10 */ /* 0x008fca0008ffe4ff */
[----:B------:R0:W-:Y:S04]  /*12a60*/  STL [R1+0x2c4], R121 ;  /* 0x0002c47901007387 */ /* 0x0001e80000100800 */
[----:B0-----:R-:W3:Y:S01]  /*12a70*/  LDL.LU R121, [R1+0x27c] ;  /* 0x00027c0001797983 */ /* 0x001ee20000300800 */
[----:B----4-:R-:W-:-:S05]  /*12a80*/  IADD3 R171, P1, R171, UR16, RZ ;  /* 0x00000010abab7c10 */ /* 0x010fca000ff3e0ff */
[----:B------:R0:W-:Y:S01]  /*12a90*/  STL [R1+0x298], R171 ;  /* 0x000298ab01007387 */ /* 0x0001e20000100800 */
[----:B------:R-:W-:Y:S02]  /*12aa0*/  IADD3.X R158, R158, UR6, RZ, P4, !PT ;  /* 0x000000069e9e7c10 */ /* 0x000fe4000a7fe4ff */
[----:B------:R-:W-:Y:S01]  /*12ab0*/  IADD3 R191, P4, R191, UR16, RZ ;  /* 0x00000010bfbf7c10 */ /* 0x000fe2000ff9e0ff */
[----:B0-----:R-:W4:Y:S01]  /*12ac0*/  LDL.LU R171, [R1+0x45c] ;  /* 0x00045c0001ab7983 */ /* 0x001f220000300800 */
[----:B------:R-:W-:-:S03]  /*12ad0*/  IADD3.X R157, R157, UR6, RZ, P3, !PT ;  /* 0x000000069d9d7c10 */ /* 0x000fc60009ffe4ff */
[----:B------:R-:W-:Y:S04]  /*12ae0*/  STL [R1+0x2bc], R158 ;  /* 0x0002bc9e01007387 */ /* 0x000fe80000100800 */
[----:B------:R-:W-:Y:S01]  /*12af0*/  STL [R1+0x290], R191 ;  /* 0x000290bf01007387 */ /* 0x000fe20000100800 */
[----:B------:R-:W-:Y:S02]  /*12b00*/  IADD3 R161, P3, R161, UR16, RZ ;  /* 0x00000010a1a17c10 */ /* 0x000fe4000ff7e0ff */
[----:B------:R-:W-:Y:S02]  /*12b10*/  IADD3.X R172, R172, UR6, RZ, P6, !PT ;  /* 0x00000006acac7c10 */ /* 0x000fe4000b7fe4ff */
[----:B------:R-:W-:-:S03]  /*12b20*/  IADD3 R167, P6, R167, UR16, RZ ;  /* 0x00000010a7a77c10 */ /* 0x000fc6000ffde0ff */
[----:B------:R0:W-:Y:S04]  /*12b30*/  STL [R1+0x2ac], R172 ;  /* 0x0002acac01007387 */ /* 0x0001e80000100800 */
[----:B------:R-:W-:Y:S04]  /*12b40*/  STL [R1+0x2b4], R157 ;  /* 0x0002b49d01007387 */ /* 0x000fe80000100800 */
[----:B0-----:R-:W4:Y:S04]  /*12b50*/  LDL.LU R172, [R1+0x274] ;  /* 0x0002740001ac7983 */ /* 0x001f280000300800 */
[----:B------:R-:W-:Y:S04]  /*12b60*/  STL [R1+0x288], R161 ;  /* 0x000288a101007387 */ /* 0x000fe80000100800 */
[----:B------:R-:W4:Y:S04]  /*12b70*/  LDL.LU R159, [R1+0x450] ;  /* 0x00045000019f7983 */ /* 0x000f280000300800 */
[----:B------:R0:W-:Y:S01]  /*12b80*/  STL [R1+0x280], R167 ;  /* 0x000280a701007387 */ /* 0x0001e20000100800 */
[----:B------:R-:W-:-:S03]  /*12b90*/  IADD3.X R168, R168, UR6, RZ, P5, !PT ;  /* 0x00000006a8a87c10 */ /* 0x000fc6000affe4ff */
[----:B0-----:R-:W4:Y:S04]  /*12ba0*/  LDL.LU R167, [R1+0x26c] ;  /* 0x00026c0001a77983 */ /* 0x001f280000300800 */
[----:B------:R-:W-:Y:S04]  /*12bb0*/  STL [R1+0x2a4], R168 ;  /* 0x0002a4a801007387 */ /* 0x000fe80000100800 */
[----:B------:R-:W4:Y:S01]  /*12bc0*/  LDL.LU R158, [R1+0x44c] ;  /* 0x00044c00019e7983 */ /* 0x000f220000300800 */
[----:B------:R-:W-:-:S05]  /*12bd0*/  IADD3 R174, P5, R174, UR16, RZ ;  /* 0x00000010aeae7c10 */ /* 0x000fca000ffbe0ff */
[----:B------:R0:W-:Y:S04]  /*12be0*/  STL [R1+0x278], R174 ;  /* 0x000278ae01007387 */ /* 0x0001e80000100800 */
[----:B0-----:R-:W4:Y:S01]  /*12bf0*/  LDL.LU R174, [R1+0x264] ;  /* 0x0002640001ae7983 */ /* 0x001f220000300800 */
[----:B------:R-:W-:-:S03]  /*12c00*/  IADD3.X R177, R177, UR6, RZ, P2, !PT ;  /* 0x00000006b1b17c10 */ /* 0x000fc600097fe4ff */
[----:B------:R-:W4:Y:S04]  /*12c10*/  LDL.LU R191, [R1+0x444] ;  /* 0x0004440001bf7983 */ /* 0x000f280000300800 */
[----:B------:R-:W4:Y:S04]  /*12c20*/  LDL.LU R168, [R1+0x25c] ;  /* 0x00025c0001a87983 */ /* 0x000f280000300800 */
[----:B------:R0:W-:Y:S04]  /*12c30*/  STL [R1+0x29c], R177 ;  /* 0x00029cb101007387 */ /* 0x0001e80000100800 */
[----:B------:R-:W4:Y:S04]  /*12c40*/  LDL.LU R157, [R1+0x43c] ;  /* 0x00043c00019d7983 */ /* 0x000f280000300800 */
[----:B------:R-:W4:Y:S04]  /*12c50*/  LDL.LU R161, [R1+0x254] ;  /* 0x0002540001a17983 */ /* 0x000f280000300800 */
[----:B0-----:R-:W4:Y:S01]  /*12c60*/  LDL.LU R177, [R1+0x234] ;  /* 0x0002340001b17983 */ /* 0x001f220000300800 */
[----:B--2---:R-:W-:-:S05]  /*12c70*/  IADD3 R120, P2, R120, UR16, RZ ;  /* 0x0000001078787c10 */ /* 0x004fca000ff5e0ff */
[----:B------:R0:W-:Y:S01]  /*12c80*/  STL [R1+0x270], R120 ;  /* 0x0002707801007387 */ /* 0x0001e20000100800 */
[----:B------:R-:W-:-:S03]  /*12c90*/  IADD3.X R148, R148, UR6, RZ, P1, !PT ;  /* 0x0000000694947c10 */ /* 0x000fc60008ffe4ff */
[----:B0-----:R-:W2:Y:S01]  /*12ca0*/  LDL.LU R120, [R1+0x458] ;  /* 0x0004580001787983 */ /* 0x001ea20000300800 */
[----:B------:R-:W-:Y:S02]  /*12cb0*/  IADD3 R150, P1, R150, UR16, RZ ;  /* 0x0000001096967c10 */ /* 0x000fe4000ff3e0ff */
[----:B------:R-:W-:-:S05]  /*12cc0*/  IADD3.X R162, R162, UR6, RZ, P4, !PT ;  /* 0x00000006a2a27c10 */ /* 0x000fca000a7fe4ff */
[----:B------:R0:W-:Y:S01]  /*12cd0*/  STL [R1+0x28c], R162 ;  /* 0x00028ca201007387 */ /* 0x0001e20000100800 */
[----:B------:R-:W-:-:S03]  /*12ce0*/  IADD3 R153, P4, R153, UR16, RZ ;  /* 0x0000001099997c10 */ /* 0x000fc6000ff9e0ff */
[----:B------:R-:W-:Y:S01]  /*12cf0*/  STL [R1+0x294], R148 ;  /* 0x0002949401007387 */ /* 0x000fe20000100800 */
[----:B------:R-:W-:-:S03]  /*12d00*/  IADD3.X R154, R154, UR6, RZ, P3, !PT ;  /* 0x000000069a9a7c10 */ /* 0x000fc60009ffe4ff */
[----:B0-----:R-:W2:Y:S01]  /*12d10*/  LDL.LU R162, [R1+0x23c] ;  /* 0x00023c0001a27983 */ /* 0x001ea20000300800 */
[----:B------:R-:W-:-:S03]  /*12d20*/  IADD3 R164, P3, R164, UR16, RZ ;  /* 0x00000010a4a47c10 */ /* 0x000fc6000ff7e0ff */
[----:B------:R-:W-:Y:S04]  /*12d30*/  STL [R1+0x268], R150 ;  /* 0x0002689601007387 */ /* 0x000fe80000100800 */
[----:B------:R-:W-:Y:S01]  /*12d40*/  STL [R1+0x260], R153 ;  /* 0x0002609901007387 */ /* 0x000fe20000100800 */
[----:B---3--:R-:W-:-:S05]  /*12d50*/  IADD3.X R121, R121, UR6, RZ, P6, !PT ;  /* 0x0000000679797c10 */ /* 0x008fca000b7fe4ff */
[----:B------:R0:W-:Y:S04]  /*12d60*/  STL [R1+0x27c], R121 ;  /* 0x00027c7901007387 */ /* 0x0001e80000100800 */
[----:B------:R1:W-:Y:S04]  /*12d70*/  STL [R1+0x284], R154 ;  /* 0x0002849a01007387 */ /* 0x0003e80000100800 */
[----:B0-----:R-:W3:Y:S04]  /*12d80*/  LDL.LU R121, [R1+0x448] ;  /* 0x0004480001797983 */ /* 0x001ee80000300800 */
[----:B------:R-:W-:Y:S04]  /*12d90*/  STL [R1+0x258], R164 ;  /* 0x000258a401007387 */ /* 0x000fe80000100800 */
[----:B------:R-:W3:Y:S04]  /*12da0*/  LDL.LU R148, [R1+0x21c] ;  /* 0x00021c0001947983 */ /* 0x000ee80000300800 */
[----:B------:R-:W3:Y:S04]  /*12db0*/  LDL.LU R150, [R1+0x440] ;  /* 0x0004400001967983 */ /* 0x000ee80000300800 */
[----:B------:R-:W3:Y:S01]  /*12dc0*/  LDL.LU R153, [R1+0x214] ;  /* 0x0002140001997983 */ /* 0x000ee20000300800 */
[----:B----4-:R-:W-:-:S05]  /*12dd0*/  IADD3 R171, P6, R171, UR17, RZ ;  /* 0x00000011abab7c10 */ /* 0x010fca000ffde0ff */
[----:B------:R0:W-:Y:S04]  /*12de0*/  STL [R1+0x45c], R171 ;  /* 0x00045cab01007387 */ /* 0x0001e80000100800 */
[----:B-1----:R-:W4:Y:S04]  /*12df0*/  LDL.LU R154, [R1+0x238] ;  /* 0x00023800019a7983 */ /* 0x002f280000300800 */
[----:B0-----:R-:W4:Y:S04]  /*12e00*/  LDL.LU R171, [R1+0x20c] ;  /* 0x00020c0001ab7983 */ /* 0x001f280000300800 */
[----:B------:R-:W4:Y:S01]  /*12e10*/  LDL.LU R164, [R1+0x230] ;  /* 0x0002300001a47983 */ /* 0x000f220000300800 */
[----:B------:R-:W-:-:S05]  /*12e20*/  IADD3.X R172, R172, UR6, RZ, P5, !PT ;  /* 0x00000006acac7c10 */ /* 0x000fca000affe4ff */
[----:B------:R0:W-:Y:S01]  /*12e30*/  STL [R1+0x274], R172 ;  /* 0x000274ac01007387 */ /* 0x0001e20000100800 */
[----:B------:R-:W-:-:S03]  /*12e40*/  IADD3 R159, P5, R159, UR17, RZ ;  /* 0x000000119f9f7c10 */ /* 0x000fc6000ffbe0ff */
[----:B0-----:R-:W4:Y:S01]  /*12e50*/  LDL.LU R172, [R1+0x204] ;  /* 0x0002040001ac7983 */ /* 0x001f220000300800 */
[----:B------:R-:W-:-:S05]  /*12e60*/  IADD3.X R167, R167, UR6, RZ, P2, !PT ;  /* 0x00000006a7a77c10 */ /* 0x000fca00097fe4ff */
[----:B------:R0:W-:Y:S04]  /*12e70*/  STL [R1+0x26c], R167 ;  /* 0x00026ca701007387 */ /* 0x0001e80000100800 */
[----:B0-----:R-:W4:Y:S04]  /*12e80*/  LDL.LU R167, [R1+0x1fc] ;  /* 0x0001fc0001a77983 */ /* 0x001f280000300800 */
[----:B------:R-:W-:Y:S01]  /*12e90*/  STL [R1+0x450], R159 ;  /* 0x0004509f01007387 */ /* 0x000fe20000100800 */
[----:B------:R-:W-:-:S05]  /*12ea0*/  IADD3.X R174, R174, UR6, RZ, P1, !PT ;  /* 0x00000006aeae7c10 */ /* 0x000fca0008ffe4ff */
[----:B------:R0:W-:Y:S04]  /*12eb0*/  STL [R1+0x264], R174 ;  /* 0x000264ae01007387 */ /* 0x0001e80000100800 */
[----:B0-----:R-:W4:Y:S01]  /*12ec0*/  LDL.LU R174, [R1+0x218] ;  /* 0x0002180001ae7983 */ /* 0x001f220000300800 */
[----:B------:R-:W-:Y:S02]  /*12ed0*/  IADD3 R158, P2, R158, UR17, RZ ;  /* 0x000000119e9e7c10 */ /* 0x000fe4000ff5e0ff */
[----:B------:R-:W-:Y:S02]  /*12ee0*/  IADD3.X R168, R168, UR6, RZ, P4, !PT ;  /* 0x00000006a8a87c10 */ /* 0x000fe4000a7fe4ff */
[----:B------:R-:W-:Y:S01]  /*12ef0*/  IADD3 R191, P1, R191, UR17, RZ ;  /* 0x00000011bfbf7c10 */ /* 0x000fe2000ff3e0ff */
[----:B------:R-:W-:Y:S01]  /*12f00*/  STL [R1+0x44c], R158 ;  /* 0x00044c9e01007387 */ /* 0x000fe20000100800 */
[----:B------:R-:W-:-:S02]  /*12f10*/  IADD3 R157, P4, R157, UR17, RZ ;  /* 0x000000119d9d7c10 */ /* 0x000fc4000ff9e0ff */
[----:B------:R-:W-:Y:S01]  /*12f20*/  IADD3.X R161, R161, UR6, RZ, P3, !PT ;  /* 0x00000006a1a17c10 */ /* 0x000fe20009ffe4ff */
[----:B------:R0:W-:Y:S01]  /*12f30*/  STL [R1+0x25c], R168 ;  /* 0x00025ca801007387 */ /* 0x0001e20000100800 */
[----:B------:R-:W-:-:S03]  /*12f40*/  IADD3 R177, P3, R177, UR17, RZ ;  /* 0x00000011b1b17c10 */ /* 0x000fc6000ff7e0ff */
[----:B0-----:R-:W4:Y:S04]  /*12f50*/  LDL.LU R168, [R1+0x210] ;  /* 0x0002100001a87983 */ /* 0x001f280000300800 */
[----:B------:R-:W-:Y:S04]  /*12f60*/  STL [R1+0x444], R191 ;  /* 0x000444bf01007387 */ /* 0x000fe80000100800 */
[----:B------:R-:W-:Y:S04]  /*12f70*/  STL [R1+0x43c], R157 ;  /* 0x00043c9d01007387 */ /* 0x000fe80000100800 */
[----:B------:R0:W-:Y:S04]  /*12f80*/  STL [R1+0x234], R177 ;  /* 0x000234b101007387 */ /* 0x0001e80000100800 */
[----:B------:R-:W-:Y:S04]  /*12f90*/  STL [R1+0x254], R161 ;  /* 0x000254a101007387 */ /* 0x000fe80000100800 */
[----:B0-----:R-:W4:Y:S01]  /*12fa0*/  LDL.LU R177, [R1+0x208] ;  /* 0x0002080001b17983 */ /* 0x001f220000300800 */
[----:B--2---:R-:W-:-:S02]  /*12fb0*/  IADD3.X R120, R120, UR28, RZ, P6, !PT ;  /* 0x0000001c78787c10 */ /* 0x004fc4000b7fe4ff */
[----:B------:R-:W-:-:S05]  /*12fc0*/  IADD3 R239, P6, R239, UR17, RZ ;  /* 0x00000011efef7c10 */ /* 0x000fca000ffde0ff */
[----:B------:R0:W-:Y:S04]  /*12fd0*/  STL [R1+0x22c], R239 ;  /* 0x00022cef01007387 */ /* 0x0001e80000100800 */
[----:B------:R1:W-:Y:S04]  /*12fe0*/  STL [R1+0x458], R120 ;  /* 0x0004587801007387 */ /* 0x0003e80000100800 */
[----:B0-----:R-:W2:Y:S04]  /*12ff0*/  LDL.LU R239, [R1+0x6bc] ;  /* 0x0006bc0001ef7983 */ /* 0x001ea80000300800 */
[----:B-1----:R-:W2:Y:S04]  /*13000*/  LDL.LU R120, [R1+0x1dc] ;  /* 0x0001dc0001787983 */ /* 0x002ea80000300800 */
[----:B------:R-:W2:Y:S04]  /*13010*/  LDL.LU R157, [R1+0x200] ;  /* 0x00020000019d7983 */ /* 0x000ea80000300800 */
[----:B------:R-:W2:Y:S01]  /*13020*/  LDL.LU R161, [R1+0x1d4] ;  /* 0x0001d40001a17983 */ /* 0x000ea20000300800 */
[----:B------:R-:W-:-:S02]  /*13030*/  IADD3.X R162, R162, UR28, RZ, P5, !PT ;  /* 0x0000001ca2a27c10 */ /* 0x000fc4000affe4ff */
[----:B------:R-:W-:-:S03]  /*13040*/  IADD3 R100, P5, R100, UR17, RZ ;  /* 0x0000001164647c10 */ /* 0x000fc6000ffbe0ff */
[----:B------:R-:W-:Y:S04]  /*13050*/  STL [R1+0x23c], R162 ;  /* 0x00023ca201007387 */ /* 0x000fe80000100800 */
[----:B------:R0:W-:Y:S01]  /*13060*/  STL [R1+0x224], R100 ;  /* 0x0002246401007387 */ /* 0x0001e20000100800 */
[----:B------:R-:W-:-:S03]  /*13070*/  IADD3.X R238, R238, UR28, RZ, P6, !PT ;  /* 0x0000001ceeee7c10 */ /* 0x000fc6000b7fe4ff */
[----:B0-----:R-:W2:Y:S04]  /*13080*/  LDL.LU R100, [R1+0x6b8] ;  /* 0x0006b80001647983 */ /* 0x001ea80000300800 */
[----:B------:R-:W2:Y:S01]  /*13090*/  LDL.LU R162, [R1+0x1cc] ;  /* 0x0001cc0001a27983 */ /* 0x000ea20000300800 */
[----:B------:R-:W-:Y:S02]  /*130a0*/  IADD3.X R212, R212, UR28, RZ, P5, !PT ;  /* 0x0000001cd4d47c10 */ /* 0x000fe4000affe4ff */
[----:B------:R-:W-:Y:S02]  /*130b0*/  IADD3 R17, P5, R17, UR17, RZ ;  /* 0x0000001111117c10 */ /* 0x000fe4000ffbe0ff */
[----:B---3--:R-:W-:-:S05]  /*130c0*/  IADD3.X R121, R121, UR28, RZ, P2, !PT ;  /* 0x0000001c79797c10 */ /* 0x008fca00097fe4ff */
[----:B------:R0:W-:Y:S01]  /*130d0*/  STL [R1+0x448], R121 ;  /* 0x0004487901007387 */ /* 0x0001e20000100800 */
[----:B------:R-:W-:Y:S02]  /*130e0*/  IADD3 R148, P2, R148, UR17, RZ ;  /* 0x0000001194947c10 */ /* 0x000fe4000ff5e0ff */
[----:B------:R-:W-:Y:S01]  /*130f0*/  IADD3.X R150, R150, UR28, RZ, P1, !PT ;  /* 0x0000001c96967c10 */ /* 0x000fe20008ffe4ff */
[----:B0-----:R-:W3:Y:S01]  /*13100*/  LDL.LU R121, [R1+0x1c4] ;  /* 0x0001c40001797983 */ /* 0x001ee20000300800 */
[----:B------:R-:W-:-:S03]  /*13110*/  IADD3 R153, P1, R153, UR17, RZ ;  /* 0x0000001199997c10 */ /* 0x000fc6000ff3e0ff */
[----:B------:R-:W-:Y:S04]  /*13120*/  STL [R1+0x21c], R148 ;  /* 0x00021c9401007387 */ /* 0x000fe80000100800 */
[----:B------:R-:W-:Y:S01]  /*13130*/  STL [R1+0x440], R150 ;  /* 0x0004409601007387 */ /* 0x000fe20000100800 */
[----:B----4-:R-:W-:Y:S02]  /*13140*/  IADD3.X R154, R154, UR28, RZ, P4, !PT ;  /* 0x0000001c9a9a7c10 */ /* 0x010fe4000a7fe4ff */
[----:B------:R-:W-:Y:S02]  /*13150*/  IADD3 R171, P4, R171, UR17, RZ ;  /* 0x00000011abab7c10 */ /* 0x000fe4000ff9e0ff */
[----:B------:R-:W-:-:S03]  /*13160*/  IADD3.X R164, R164, UR28, RZ, P3, !PT ;  /* 0x0000001ca4a47c10 */ /* 0x000fc60009ffe4ff */
[----:B------:R0:W-:Y:S04]  /*13170*/  STL [R1+0x20c], R171 ;  /* 0x00020cab01007387 */ /* 0x0001e80000100800 */
[----:B------:R-:W-:Y:S04]  /*13180*/  STL [R1+0x214], R153 ;  /* 0x0002149901007387 */ /* 0x000fe80000100800 */
[----:B0-----:R-:W4:Y:S04]  /*13190*/  LDL.LU R171, [R1+0x1d8] ;  /* 0x0001d80001ab7983 */ /* 0x001f280000300800 */
[----:B------:R-:W-:Y:S01]  /*131a0*/  STL [R1+0x238], R154 ;  /* 0x0002389a01007387 */ /* 0x000fe20000100800 */
[----:B------:R-:W-:-:S05]  /*131b0*/  IADD3 R172, P3, R172, UR17, RZ ;  /* 0x00000011acac7c10 */ /* 0x000fca000ff7e0ff */
[----:B------:R0:W-:Y:S04]  /*131c0*/  STL [R1+0x204], R172 ;  /* 0x000204ac01007387 */ /* 0x0001e80000100800 */
[----:B0-----:R-:W4:Y:S04]  /*131d0*/  LDL.LU R172, [R1+0x1d0] ;  /* 0x0001d00001ac7983 */ /* 0x001f280000300800 */
[----:B------:R-:W-:Y:S01]  /*131e0*/  STL [R1+0x230], R164 ;  /* 0x000230a401007387 */ /* 0x000fe20000100800 */
[----:B------:R-:W-:-:S03]  /*131f0*/  IADD3 R167, P6, R167, UR17, RZ ;  /* 0x00000011a7a77c10 */ /* 0x000fc6000ffde0ff */
[----:B------:R0:W-:Y:S04]  /*13200*/  STL [R1+0x228], R238 ;  /* 0x000228ee01007387 */ /* 0x0001e80000100800 */
[----:B0-----:R-:W4:Y:S04]  /*13210*/  LDL.LU R238, [R1+0x6b4] ;  /* 0x0006b40001ee7983 */ /* 0x001f280000300800 */
[----:B------:R0:W-:Y:S04]  /*13220*/  STL [R1+0x220], R212 ;  /* 0x000220d401007387 */ /* 0x0001e80000100800 */
[----:B0-----:R-:W4:Y:S01]  /*13230*/  LDL.LU R212, [R1+0x6b0] ;  /* 0x0006b00001d47983 */ /* 0x001f220000300800 */
[----:B------:R-:W-:-:S02]  /*13240*/  IADD3.X R174, R174, UR28, RZ, P2, !PT ;  /* 0x0000001caeae7c10 */ /* 0x000fc400097fe4ff */
[----:B------:R-:W-:Y:S01]  /*13250*/  IADD3 R99, P2, R99, UR17, RZ ;  /* 0x0000001163637c10 */ /* 0x000fe2000ff5e0ff */
[----:B------:R-:W-:Y:S04]  /*13260*/  STL [R1+0x1fc], R167 ;  /* 0x0001fca701007387 */ /* 0x000fe80000100800 */
[----:B------:R0:W-:Y:S04]  /*13270*/  STL [R1+0x1f4], R17 ;  /* 0x0001f41101007387 */ /* 0x0001e80000100800 */
[----:B0-----:R-:W4:Y:S04]  /*13280*/  LDL.LU R17, [R1+0x6ac] ;  /* 0x0006ac0001117983 */ /* 0x001f280000300800 */
[----:B------:R0:W-:Y:S04]  /*13290*/  STL [R1+0x1ec], R99 ;  /* 0x0001ec6301007387 */ /* 0x0001e80000100800 */
[----:B0-----:R-:W4:Y:S04]  /*132a0*/  LDL.LU R99, [R1+0x6a8] ;  /* 0x0006a80001637983 */ /* 0x001f280000300800 */
[----:B------:R0:W-:Y:S04]  /*132b0*/  STL [R1+0x218], R174 ;  /* 0x000218ae01007387 */ /* 0x0001e80000100800 */
[----:B0-----:R-:W4:Y:S01]  /*132c0*/  LDL.LU R174, [R1+0x1c8] ;  /* 0x0001c80001ae7983 */ /* 0x001f220000300800 */
[----:B------:R-:W-:-:S02]  /*132d0*/  IADD3.X R168, R168, UR28, RZ, P1, !PT ;  /* 0x0000001ca8a87c10 */ /* 0x000fc40008ffe4ff */
[----:B------:R-:W-:Y:S01]  /*132e0*/  IADD3 R205, P1, R205, UR17, RZ ;  /* 0x00000011cdcd7c10 */ /* 0x000fe2000ff3e0ff */
[----:B------:R-:W4:Y:S01]  /*132f0*/  LDL.LU R164, [R1+0x19c] ;  /* 0x00019c0001a47983 */ /* 0x000f220000300800 */
[----:B------:R-:W-:-:S03]  /*13300*/  IADD3.X R177, R177, UR28, RZ, P4, !PT ;  /* 0x0000001cb1b17c10 */ /* 0x000fc6000a7fe4ff */
[----:B------:R-:W4:Y:S04]  /*13310*/  LDL.LU R167, [R1+0x1c0] ;  /* 0x0001c00001a77983 */ /* 0x000f280000300800 */
[----:B------:R-:W-:Y:S04]  /*13320*/  STL [R1+0x210], R168 ;  /* 0x000210a801007387 */ /* 0x000fe80000100800 */
[----:B------:R0:W-:Y:S01]  /*13330*/  STL [R1+0x1e4], R205 ;  /* 0x0001e4cd01007387 */ /* 0x0001e20000100800 */
[----:B--2---:R-:W-:-:S03]  /*13340*/  IADD3 R120, P4, R120, UR17, RZ ;  /* 0x0000001178787c10 */ /* 0x004fc6000ff9e0ff */
[----:B0-----:R-:W2:Y:S04]  /*13350*/  LDL.LU R205, [R1+0x6a4] ;  /* 0x0006a40001cd7983 */ /* 0x001ea80000300800 */
[----:B------:R-:W2:Y:S04]  /*13360*/  LDL.LU R168, [R1+0x194] ;  /* 0x0001940001a87983 */ /* 0x000ea80000300800 */
[----:B------:R0:W-:Y:S04]  /*13370*/  STL [R1+0x208], R177 ;  /* 0x000208b101007387 */ /* 0x0001e80000100800 */
[----:B0-----:R-:W2:Y:S04]  /*13380*/  LDL.LU R177, [R1+0x18c] ;  /* 0x00018c0001b17983 */ /* 0x001ea80000300800 */
[----:B------:R0:W-:Y:S04]  /*13390*/  STL [R1+0x1dc], R120 ;  /* 0x0001dc7801007387 */ /* 0x0001e80000100800 */
[----:B0-----:R-:W2:Y:S01]  /*133a0*/  LDL.LU R120, [R1+0x184] ;  /* 0x0001840001787983 */ /* 0x001ea20000300800 */
[----:B------:R-:W-:-:S02]  /*133b0*/  IADD3.X R157, R157, UR28, RZ, P3, !PT ;  /* 0x0000001c9d9d7c10 */ /* 0x000fc40009ffe4ff */
[----:B------:R-:W-:Y:S02]  /*133c0*/  IADD3 R161, P3, R161, UR17, RZ ;  /* 0x00000011a1a17c10 */ /* 0x000fe4000ff7e0ff */
[----:B------:R-:W-:Y:S02]  /*133d0*/  IADD3.X R117, R117, UR28, RZ, P5, !PT ;  /* 0x0000001c75757c10 */ /* 0x000fe4000affe4ff */
[----:B------:R-:W-:Y:S02]  /*133e0*/  IADD3.X R107, R107, UR28, RZ, P2, !PT ;  /* 0x0000001c6b6b7c10 */ /* 0x000fe400097fe4ff */
[----:B------:R-:W-:Y:S02]  /*133f0*/  IADD3.X R115, R115, UR28, RZ, P1, !PT ;  /* 0x0000001c73737c10 */ /* 0x000fe40008ffe4ff */
[----:B------:R-:W-:Y:S02]  /*13400*/  IADD3 R96, P1, R96, UR17, RZ ;  /* 0x0000001160607c10 */ /* 0x000fe4000ff3e0ff */
[----:B---3--:R-:W-:-:S02]  /*13410*/  IADD3 R121, P5, R121, UR17, RZ ;  /* 0x0000001179797c10 */ /* 0x008fc4000ffbe0ff */
[----:B----4-:R-:W-:Y:S02]  /*13420*/  IADD3 R17, P2, R17, UR17, RZ ;  /* 0x0000001111117c10 */ /* 0x010fe4000ff5e0ff */
[----:B------:R-:W-:Y:S02]  /*13430*/  IADD3.X R99, R99, UR28, RZ, P6, !PT ;  /* 0x0000001c63637c10 */ /* 0x000fe4000b7fe4ff */
[----:B------:R-:W-:-:S03]  /*13440*/  IADD3 R162, P6, R162, UR17, RZ ;  /* 0x00000011a2a27c10 */ /* 0x000fc6000ffde0ff */
[----:B------:R0:W-:Y:S04]  /*13450*/  STL [R1+0x1f8], R99 ;  /* 0x0001f86301007387 */ /* 0x0001e80000100800 */
[----:B------:R-:W-:Y:S04]  /*13460*/  STL [R1+0x200], R157 ;  /* 0x0002009d01007387 */ /* 0x000fe80000100800 */
[----:B0-----:R-:W3:Y:S04]  /*13470*/  LDL.LU R99, [R1+0x6a0] ;  /* 0x0006a00001637983 */ /* 0x001ee80000300800 */
[----:B------:R-:W-:Y:S04]  /*13480*/  STL [R1+0x1d4], R161 ;  /* 0x0001d4a101007387 */ /* 0x000fe80000100800 */
[----:B------:R0:W-:Y:S04]  /*13490*/  STL [R1+0x1f0], R117 ;  /* 0x0001f07501007387 */ /* 0x0001e80000100800 */
[----:B0-----:R-:W4:Y:S04]  /*134a0*/  LDL.LU R117, [R1+0x69c] ;  /* 0x00069c0001757983 */ /* 0x001f280000300800 */
[----:B------:R-:W-:Y:S04]  /*134b0*/  STL [R1+0x1cc], R162 ;  /* 0x0001cca201007387 */ /* 0x000fe80000100800 */
[----:B------:R0:W-:Y:S04]  /*134c0*/  STL [R1+0x1e8], R107 ;  /* 0x0001e86b01007387 */ /* 0x0001e80000100800 */
[----:B0-----:R-:W3:Y:S04]  /*134d0*/  LDL.LU R107, [R1+0x698] ;  /* 0x00069800016b7983 */ /* 0x001ee80000300800 */
[----:B------:R-:W-:Y:S04]  /*134e0*/  STL [R1+0x1c4], R121 ;  /* 0x0001c47901007387 */ /* 0x000fe80000100800 */
[----:B------:R0:W-:Y:S04]  /*134f0*/  STL [R1+0x1bc], R17 ;  /* 0x0001bc1101007387 */ /* 0x0001e80000100800 */
[----:B0-----:R-:W4:Y:S04]  /*13500*/  LDL.LU R17, [R1+0x694] ;  /* 0x0006940001117983 */ /* 0x001f280000300800 */
[----:B------:R0:W-:Y:S04]  /*13510*/  STL [R1+0x1e0], R115 ;  /* 0x0001e07301007387 */ /* 0x0001e80000100800 */
[----:B0-----:R-:W3:Y:S04]  /*13520*/  LDL.LU R115, [R1+0x690] ;  /* 0x0006900001737983 */ /* 0x001ee80000300800 */
[----:B------:R0:W-:Y:S04]  /*13530*/  STL [R1+0x1b4], R96 ;  /* 0x0001b46001007387 */ /* 0x0001e80000100800 */
[----:B0-----:R-:W4:Y:S04]  /*13540*/  LDL.LU R96, [R1+0x68c] ;  /* 0x00068c0001607983 */ /* 0x001f280000300800 */
[----:B------:R-:W3:Y:S01]  /*13550*/  LDL.LU R121, [R1+0x198] ;  /* 0x0001980001797983 */ /* 0x000ee20000300800 */
[----:B------:R-:W-:-:S02]  /*13560*/  IADD3.X R171, R171, UR28, RZ, P4, !PT ;  /* 0x0000001cabab7c10 */ /* 0x000fc4000a7fe4ff */
[----:B------:R-:W-:-:S05]  /*13570*/  IADD3 R3, P4, R3, UR17, RZ ;  /* 0x0000001103037c10 */ /* 0x000fca000ff9e0ff */
[----:B------:R0:W-:Y:S01]  /*13580*/  STL [R1+0x1ac], R3 ;  /* 0x0001ac0301007387 */ /* 0x0001e20000100800 */
[----:B------:R-:W-:Y:S02]  /*13590*/  IADD3.X R172, R172, UR28, RZ, P3, !PT ;  /* 0x0000001cacac7c10 */ /* 0x000fe40009ffe4ff */
[----:B------:R-:W-:Y:S01]  /*135a0*/  IADD3 R206, P3, R206, UR17, RZ ;  /* 0x00000011cece7c10 */ /* 0x000fe2000ff7e0ff */
[----:B0-----:R0:W5:Y:S04]  /*135b0*/  LDL.LU R3, [R1+0x688] ;  /* 0x0006880001037983 */ /* 0x0011680000300800 */
[----:B------:R1:W-:Y:S04]  /*135c0*/  STL [R1+0x1d8], R171 ;  /* 0x0001d8ab01007387 */ /* 0x0003e80000100800 */
[----:B------:R-:W4:Y:S04]  /*135d0*/  LDL.LU R153, [R1+0x190] ;  /* 0x0001900001997983 */ /* 0x000f280000300800 */
[----:B------:R-:W4:Y:S04]  /*135e0*/  LDL.LU R154, [R1+0x188] ;  /* 0x00018800019a7983 */ /* 0x000f280000300800 */
[----:B------:R-:W4:Y:S01]  /*135f0*/  LDL.LU R161, [R1+0x15c] ;  /* 0x00015c0001a17983 */ /* 0x000f220000300800 */
[----:B------:R-:W-:-:S03]  /*13600*/  IADD3.X R174, R174, UR28, RZ, P6, !PT ;  /* 0x0000001caeae7c10 */ /* 0x000fc6000b7fe4ff */
[----:B------:R-:W4:Y:S04]  /*13610*/  LDL.LU R162, [R1+0x180] ;  /* 0x0001800001a27983 */ /* 0x000f280000300800 */
[----:B------:R-:W-:Y:S04]  /*13620*/  STL [R1+0x1d0], R172 ;  /* 0x0001d0ac01007387 */ /* 0x000fe80000100800 */
[----:B-1----:R-:W4:Y:S04]  /*13630*/  LDL.LU R171, [R1+0x154] ;  /* 0x0001540001ab7983 */ /* 0x002f280000300800 */
[----:B------:R1:W-:Y:S04]  /*13640*/  STL [R1+0x1a4], R206 ;  /* 0x0001a4ce01007387 */ /* 0x0003e80000100800 */
[----:B-1----:R-:W4:Y:S04]  /*13650*/  LDL.LU R206, [R1+0x684] ;  /* 0x0006840001ce7983 */ /* 0x002f280000300800 */
[----:B------:R-:W4:Y:S04]  /*13660*/  LDL.LU R172, [R1+0x14c] ;  /* 0x00014c0001ac7983 */ /* 0x000f280000300800 */
[----:B------:R1:W-:Y:S04]  /*13670*/  STL [R1+0x1c8], R174 ;  /* 0x0001c8ae01007387 */ /* 0x0003e80000100800 */
[----:B-1----:R-:W4:Y:S01]  /*13680*/  LDL.LU R174, [R1+0x144] ;  /* 0x0001440001ae7983 */ /* 0x002f220000300800 */
[----:B------:R-:W-:-:S02]  /*13690*/  IADD3 R164, P6, R164, UR17, RZ ;  /* 0x00000011a4a47c10 */ /* 0x000fc4000ffde0ff */
[----:B------:R-:W-:Y:S02]  /*136a0*/  IADD3.X R167, R167, UR28, RZ, P5, !PT ;  /* 0x0000001ca7a77c10 */ /* 0x000fe4000affe4ff */
[----:B--2---:R-:W-:Y:S01]  /*136b0*/  IADD3.X R205, R205, UR28, RZ, P2, !PT ;  /* 0x0000001ccdcd7c10 */ /* 0x004fe200097fe4ff */
[----:B------:R-:W-:Y:S01]  /*136c0*/  STL [R1+0x19c], R164 ;  /* 0x00019ca401007387 */ /* 0x000fe20000100800 */
[----:B------:R-:W-:Y:S02]  /*136d0*/  IADD3 R168, P5, R168, UR17, RZ ;  /* 0x00000011a8a87c10 */ /* 0x000fe4000ffbe0ff */
[----:B------:R-:W-:Y:S01]  /*136e0*/  IADD3.X R222, R222, UR28, RZ, P1, !PT ;  /* 0x0000001cdede7c10 */ /* 0x000fe20008ffe4ff */
[----:B------:R-:W-:Y:S01]  /*136f0*/  STL [R1+0x1c0], R167 ;  /* 0x0001c0a701007387 */ /* 0x000fe20000100800 */
[----:B------:R-:W-:Y:S02]  /*13700*/  IADD3 R177, P2, R177, UR17, RZ ;  /* 0x00000011b1b17c10 */ /* 0x000fe4000ff5e0ff */
[----:B------:R-:W-:Y:S01]  /*13710*/  IADD3.X R221, R221, UR28, RZ, P4, !PT ;  /* 0x0000001cdddd7c10 */ /* 0x000fe2000a7fe4ff */
[----:B------:R1:W-:Y:S01]  /*13720*/  STL [R1+0x1b8], R205 ;  /* 0x0001b8cd01007387 */ /* 0x0003e20000100800 */
[----:B------:R-:W-:-:S03]  /*13730*/  IADD3 R120, P1, R120, UR17, RZ ;  /* 0x0000001178787c10 */ /* 0x000fc6000ff3e0ff */
[----:B-1----:R-:W2:Y:S04]  /*13740*/  LDL.LU R205, [R1+0x680] ;  /* 0x0006800001cd7983 */ /* 0x002ea80000300800 */
[----:B------:R-:W-:Y:S04]  /*13750*/  STL [R1+0x194], R168 ;  /* 0x000194a801007387 */ /* 0x000fe80000100800 */
[----:B------:R1:W-:Y:S04]  /*13760*/  STL [R1+0x1b0], R222 ;  /* 0x0001b0de01007387 */ /* 0x0003e80000100800 */
[----:B-1----:R-:W2:Y:S04]  /*13770*/  LDL.LU R222, [R1+0x67c] ;  /* 0x00067c0001de7983 */ /* 0x002ea80000300800 */
[----:B------:R-:W-:Y:S04]  /*13780*/  STL [R1+0x18c], R177 ;  /* 0x00018cb101007387 */ /* 0x000fe80000100800 */
[----:B------:R1:W-:Y:S01]  /*13790*/  STL [R1+0x1a8], R221 ;  /* 0x0001a8dd01007387 */ /* 0x0003e20000100800 */
[----:B------:R-:W-:-:S03]  /*137a0*/  IADD3 R238, P4, R238, UR17, RZ ;  /* 0x00000011eeee7c10 */ /* 0x000fc6000ff9e0ff */
[----:B-1----:R-:W2:Y:S04]  /*137b0*/  LDL.LU R221, [R1+0x678] ;  /* 0x0006780001dd7983 */ /* 0x002ea80000300800 */
[----:B------:R-:W-:Y:S04]  /*137c0*/  STL [R1+0x184], R120 ;  /* 0x0001847801007387 */ /* 0x000fe80000100800 */
[----:B------:R-:W2:Y:S01]  /*137d0*/  LDL.LU R177, [R1+0x158] ;  /* 0x0001580001b17983 */ /* 0x000ea20000300800 */
[----:B------:R-:W-:Y:S02]  /*137e0*/  IADD3.X R237, R237, UR28, RZ, P3, !PT ;  /* 0x0000001ceded7c10 */ /* 0x000fe40009ffe4ff */
[----:B------:R-:W-:Y:S01]  /*137f0*/  IADD3 R244, P3, R244, UR17, RZ ;  /* 0x00000011f4f47c10 */ /* 0x000fe2000ff7e0ff */
[----:B------:R1:W-:Y:S04]  /*13800*/  STL [R1+0x17c], R238 ;  /* 0x00017cee01007387 */ /* 0x0003e80000100800 */
[----:B-1----:R-:W2:Y:S04]  /*13810*/  LDL.LU R238, [R1+0x674] ;  /* 0x0006740001ee7983 */ /* 0x002ea80000300800 */
[----:B------:R1:W-:Y:S04]  /*13820*/  STL [R1+0x1a0], R237 ;  /* 0x0001a0ed01007387 */ /* 0x0003e80000100800 */
[----:B-1----:R-:W2:Y:S04]  /*13830*/  LDL.LU R237, [R1+0x670] ;  /* 0x0006700001ed7983 */ /* 0x002ea80000300800 */
[----:B------:R-:W2:Y:S04]  /*13840*/  LDL.LU R157, [R1+0x150] ;  /* 0x00015000019d7983 */ /* 0x000ea80000300800 */
[----:B------:R1:W-:Y:S04]  /*13850*/  STL [R1+0x174], R244 ;  /* 0x000174f401007387 */ /* 0x0003e80000100800 */
[----:B-1----:R-:W2:Y:S04]  /*13860*/  LDL.LU R244, [R1+0x66c] ;  /* 0x00066c0001f47983 */ /* 0x002ea80000300800 */
[----:B------:R-:W2:Y:S04]  /*13870*/  LDL.LU R164, [R1+0x148] ;  /* 0x0001480001a47983 */ /* 0x000ea80000300800 */
[----:B------:R-:W2:Y:S04]  /*13880*/  LDL.LU R167, [R1+0x11c] ;  /* 0x00011c0001a77983 */ /* 0x000ea80000300800 */
[----:B------:R-:W2:Y:S04]  /*13890*/  LDL.LU R168, [R1+0x140] ;  /* 0x0001400001a87983 */ /* 0x000ea80000300800 */
[----:B------:R-:W2:Y:S01]  /*138a0*/  LDL.LU R120, [R1+0x114] ;  /* 0x0001140001787983 */ /* 0x000ea20000300800 */
[----:B---3--:R-:W-:-:S05]  /*138b0*/  IADD3.X R121, R121, UR28, RZ, P6, !PT ;  /* 0x0000001c79797c10 */ /* 0x008fca000b7fe4ff */
[----:B------:R1:W-:Y:S04]  /*138c0*/  STL [R1+0x198], R121 ;  /* 0x0001987901007387 */ /* 0x0003e80000100800 */
[----:B-1----:R-:W3:Y:S01]  /*138d0*/  LDL.LU R121, [R1+0x10c] ;  /* 0x00010c0001797983 */ /* 0x002ee20000300800 */
[----:B------:R-:W-:Y:S02]  /*138e0*/  IADD3 R192, P6, R192, UR17, RZ ;  /* 0x00000011c0c07c10 */ /* 0x000fe4000ffde0ff */
[----:B------:R-:W-:-:S03]  /*138f0*/  IADD3.X R212, R212, UR28, RZ, P4, !PT ;  /* 0x0000001cd4d47c10 */ /* 0x000fc6000a7fe4ff */
[----:B------:R1:W-:Y:S01]  /*13900*/  STL [R1+0x16c], R192 ;  /* 0x00016cc001007387 */ /* 0x0003e20000100800 */
[----:B----4-:R-:W-:Y:S02]  /*13910*/  IADD3.X R153, R153, UR28, RZ, P5, !PT ;  /* 0x0000001c99997c10 */ /* 0x010fe4000affe4ff */
[----:B------:R-:W-:Y:S02]  /*13920*/  IADD3 R196, P5, R196, UR17, RZ ;  /* 0x00000011c4c47c10 */ /* 0x000fe4000ffbe0ff */
[----:B------:R-:W-:Y:S01]  /*13930*/  IADD3.X R154, R154, UR28, RZ, P2, !PT ;  /* 0x0000001c9a9a7c10 */ /* 0x000fe200097fe4ff */
[----:B-1----:R-:W4:Y:S01]  /*13940*/  LDL.LU R192, [R1+0x668] ;  /* 0x0006680001c07983 */ /* 0x002f220000300800 */
[----:B------:R-:W-:-:S03]  /*13950*/  IADD3 R161, P2, R161, UR17, RZ ;  /* 0x00000011a1a17c10 */ /* 0x000fc6000ff5e0ff */
[----:B------:R1:W-:Y:S01]  /*13960*/  STL [R1+0x164], R196 ;  /* 0x000164c401007387 */ /* 0x0003e20000100800 */
[----:B------:R-:W-:Y:S02]  /*13970*/  IADD3.X R162, R162, UR28, RZ, P1, !PT ;  /* 0x0000001ca2a27c10 */ /* 0x000fe40008ffe4ff */
[----:B------:R-:W-:Y:S01]  /*13980*/  IADD3.X R21, R21, UR28, RZ, P3, !PT ;  /* 0x0000001c15157c10 */ /* 0x000fe20009ffe4ff */
[----:B-1----:R-:W4:Y:S01]  /*13990*/  LDL.LU R196, [R1+0x664] ;  /* 0x0006640001c47983 */ /* 0x002f220000300800 */
[----:B------:R-:W-:-:S03]  /*139a0*/  IADD3 R171, P1, R171, UR17, RZ ;  /* 0x00000011abab7c10 */ /* 0x000fc6000ff3e0ff */
[----:B------:R-:W-:Y:S04]  /*139b0*/  STL [R1+0x190], R153 ;  /* 0x0001909901007387 */ /* 0x000fe80000100800 */
[----:B------:R-:W-:Y:S04]  /*139c0*/  STL [R1+0x188], R154 ;  /* 0x0001889a01007387 */ /* 0x000fe80000100800 */
[----:B------:R-:W-:Y:S01]  /*139d0*/  STL [R1+0x15c], R161 ;  /* 0x00015ca101007387 */ /* 0x000fe20000100800 */
[----:B------:R-:W-:-:S03]  /*139e0*/  IADD3.X R242, R242, UR28, RZ, P6, !PT ;  /* 0x0000001cf2f27c10 */ /* 0x000fc6000b7fe4ff */
[----:B------:R1:W-:Y:S01]  /*139f0*/  STL [R1+0x178], R212 ;  /* 0x000178d401007387 */ /* 0x0003e20000100800 */
[----:B------:R-:W-:-:S03]  /*13a00*/  IADD3 R172, P4, R172, UR17, RZ ;  /* 0x00000011acac7c10 */ /* 0x000fc6000ff9e0ff */
[----:B------:R-:W-:Y:S01]  /*13a10*/  STL [R1+0x180], R162 ;  /* 0x000180a201007387 */ /* 0x000fe20000100800 */
[----:B------:R-:W-:-:S03]  /*13a20*/  IADD3 R239, P6, R239, UR17, RZ ;  /* 0x00000011efef7c10 */ /* 0x000fc6000ffde0ff */
[----:B-1----:R-:W4:Y:S04]  /*13a30*/  LDL.LU R212, [R1+0x660] ;  /* 0x0006600001d47983 */ /* 0x002f280000300800 */
[----:B------:R-:W-:Y:S01]  /*13a40*/  STL [R1+0x154], R171 ;  /* 0x000154ab01007387 */ /* 0x000fe20000100800 */
[----:B------:R-:W-:-:S03]  /*13a50*/  IADD3 R174, P3, R174, UR17, RZ ;  /* 0x00000011aeae7c10 */ /* 0x000fc6000ff7e0ff */
[----:B------:R1:W-:Y:S01]  /*13a60*/  STL [R1+0x170], R21 ;  /* 0x0001701501007387 */ /* 0x0003e20000100800 */
[----:B------:R-:W-:-:S03]  /*13a70*/  IADD3.X R6, R6, UR28, RZ, P5, !PT ;  /* 0x0000001c06067c10 */ /* 0x000fc6000affe4ff */
[----:B-1----:R-:W4:Y:S04]  /*13a80*/  LDL.LU R21, [R1+0x65c] ;  /* 0x00065c0001157983 */ /* 0x002f280000300800 */
[----:B------:R-:W-:Y:S04]  /*13a90*/  STL [R1+0x14c], R172 ;  /* 0x00014cac01007387 */ /* 0x000fe80000100800 */
[----:B------:R-:W4:Y:S04]  /*13aa0*/  LDL.LU R161, [R1+0x118] ;  /* 0x0001180001a17983 */ /* 0x000f280000300800 */
[----:B------:R1:W-:Y:S04]  /*13ab0*/  STL [R1+0x168], R242 ;  /* 0x000168f201007387 */ /* 0x0003e80000100800 */
[----:B------:R-:W-:Y:S01]  /*13ac0*/  STL [R1+0x144], R174 ;  /* 0x000144ae01007387 */ /* 0x000fe20000100800 */
[----:B------:R-:W-:-:S03]  /*13ad0*/  IADD3 R108, P5, R108, UR17, RZ ;  /* 0x000000116c6c7c10 */ /* 0x000fc6000ffbe0ff */
[----:B-1----:R-:W4:Y:S04]  /*13ae0*/  LDL.LU R242, [R1+0x658] ;  /* 0x0006580001f27983 */ /* 0x002f280000300800 */
[----:B------:R-:W4:Y:S04]  /*13af0*/  LDL.LU R162, [R1+0x110] ;  /* 0x0001100001a27983 */ /* 0x000f280000300800 */
[----:B------:R1:W-:Y:S04]  /*13b00*/  STL [R1+0x13c], R239 ;  /* 0x00013cef01007387 */ /* 0x0003e80000100800 */
[----:B-1----:R-:W4:Y:S04]  /*13b10*/  LDL.LU R239, [R1+0x654] ;  /* 0x0006540001ef7983 */ /* 0x002f280000300800 */
[----:B------:R-:W4:Y:S04]  /*13b20*/  LDL.LU R171, [R1+0x108] ;  /* 0x0001080001ab7983 */ /* 0x000f280000300800 */
[----:B------:R-:W4:Y:S04]  /*13b30*/  LDL.LU R172, [R1+0xdc] ;  /* 0x0000dc0001ac7983 */ /* 0x000f280000300800 */
[----:B------:R1:W-:Y:S04]  /*13b40*/  STL [R1+0x160], R6 ;  /* 0x0001600601007387 */ /* 0x0003e80000100800 */
[----:B-1----:R-:W4:Y:S04]  /*13b50*/  LDL.LU R6, [R1+0x650] ;  /* 0x0006500001067983 */ /* 0x002f280000300800 */
[----:B------:R1:W-:Y:S04]  /*13b60*/  STL [R1+0x134], R108 ;  /* 0x0001346c01007387 */ /* 0x0003e80000100800 */
[----:B-1----:R-:W4:Y:S01]  /*13b70*/  LDL.LU R108, [R1+0x64c] ;  /* 0x00064c00016c7983 */ /* 0x002f220000300800 */
[----:B--2---:R-:W-:-:S02]  /*13b80*/  IADD3.X R177, R177, UR28, RZ, P2, !PT ;  /* 0x0000001cb1b17c10 */ /* 0x004fc400097fe4ff */
[----:B------:R-:W-:Y:S01]  /*13b90*/  IADD3 R224, P2, R224, UR17, RZ ;  /* 0x00000011e0e07c10 */ /* 0x000fe2000ff5e0ff */
[----:B------:R-:W2:Y:S04]  /*13ba0*/  LDL.LU R174, [R1+0xd4] ;  /* 0x0000d40001ae7983 */ /* 0x000ea80000300800 */
[----:B------:R1:W-:Y:S04]  /*13bb0*/  STL [R1+0x12c], R224 ;  /* 0x00012ce001007387 */ /* 0x0003e80000100800 */
[----:B-1----:R-:W2:Y:S01]  /*13bc0*/  LDL.LU R224, [R1+0x648] ;  /* 0x0006480001e07983 */ /* 0x002ea20000300800 */
[----:B------:R-:W-:-:S02]  /*13bd0*/  IADD3.X R157, R157, UR28, RZ, P1, !PT ;  /* 0x0000001c9d9d7c10 */ /* 0x000fc40008ffe4ff */
[----:B------:R-:W-:Y:S01]  /*13be0*/  IADD3 R4, P1, R4, UR17, RZ ;  /* 0x0000001104047c10 */ /* 0x000fe2000ff3e0ff */
[----:B------:R1:W-:Y:S01]  /*13bf0*/  STL [R1+0x158], R177 ;  /* 0x000158b101007387 */ /* 0x0003e20000100800 */
[----:B------:R-:W-:Y:S02]  /*13c00*/  IADD3.X R100, R100, UR28, RZ, P6, !PT ;  /* 0x0000001c64647c10 */ /* 0x000fe4000b7fe4ff */
[----:B------:R-:W-:Y:S01]  /*13c10*/  IADD3.X R164, R164, UR28, RZ, P4, !PT ;  /* 0x0000001ca4a47c10 */ /* 0x000fe2000a7fe4ff */
[----:B-1----:R-:W2:Y:S01]  /*13c20*/  LDL.LU R177, [R1+0xcc] ;  /* 0x0000cc0001b17983 */ /* 0x002ea20000300800 */
[----:B------:R-:W-:-:S03]  /*13c30*/  IADD3 R167, P4, R167, UR17, RZ ;  /* 0x00000011a7a77c10 */ /* 0x000fc6000ff9e0ff */
[----:B------:R1:W-:Y:S01]  /*13c40*/  STL [R1+0x124], R4 ;  /* 0x0001240401007387 */ /* 0x0003e20000100800 */
[----:B------:R-:W-:Y:S02]  /*13c50*/  IADD3.X R168, R168, UR28, RZ, P3, !PT ;  /* 0x0000001ca8a87c10 */ /* 0x000fe40009ffe4ff */
[----:B------:R-:W-:Y:S01]  /*13c60*/  IADD3 R120, P3, R120, UR17, RZ ;  /* 0x0000001178787c10 */ /* 0x000fe2000ff7e0ff */
[----:B-1----:R0:W5:Y:S04]  /*13c70*/  LDL.LU R4, [R1+0x644] ;  /* 0x0006440001047983 */ /* 0x0021680000300800 */
[----:B------:R-:W-:Y:S04]  /*13c80*/  STL [R1+0x150], R157 ;  /* 0x0001509d01007387 */ /* 0x000fe80000100800 */
[----:B------:R-:W-:Y:S04]  /*13c90*/  STL [R1+0x148], R164 ;  /* 0x000148a401007387 */ /* 0x000fe80000100800 */
[----:B------:R-:W-:Y:S04]  /*13ca0*/  STL [R1+0x11c], R167 ;  /* 0x00011ca701007387 */ /* 0x000fe80000100800 */
[----:B------:R1:W-:Y:S04]  /*13cb0*/  STL [R1+0x138], R100 ;  /* 0x0001386401007387 */ /* 0x0003e80000100800 */
[----:B------:R-:W-:Y:S04]  /*13cc0*/  STL [R1+0x140], R168 ;  /* 0x000140a801007387 */ /* 0x000fe80000100800 */
[----:B-1----:R-:W2:Y:S04]  /*13cd0*/  LDL.LU R100, [R1+0x640] ;  /* 0x0006400001647983 */ /* 0x002ea80000300800 */
[----:B------:R-:W-:Y:S04]  /*13ce0*/  STL [R1+0x114], R120 ;  /* 0x0001147801007387 */ /* 0x000fe80000100800 */
[----:B------:R-:W2:Y:S01]  /*13cf0*/  LDL.LU R164, [R1+0xd8] ;  /* 0x0000d80001a47983 */ /* 0x000ea20000300800 */
[----:B------:R-:W-:-:S05]  /*13d00*/  IADD3.X R10, R10, UR28, RZ, P5, !PT ;  /* 0x0000001c0a0a7c10 */ /* 0x000fca000affe4ff */
[----:B------:R1:W-:Y:S01]  /*13d10*/  STL [R1+0x130], R10 ;  /* 0x0001300a01007387 */ /* 0x0003e20000100800 */
[----:B---3--:R-:W-:-:S05]  /*13d20*/  IADD3 R121, P6, R121, UR17, RZ ;  /* 0x0000001179797c10 */ /* 0x008fca000ffde0ff */
[----:B------:R-:W-:Y:S04]  /*13d30*/  STL [R1+0x10c], R121 ;  /* 0x00010c7901007387 */ /* 0x000fe80000100800 */
[----:B-1----:R-:W3:Y:S04]  /*13d40*/  LDL.LU R10, [R1+0x63c] ;  /* 0x00063c00010a7983 */ /* 0x002ee80000300800 */
[----:B------:R-:W3:Y:S01]  /*13d50*/  LDL.LU R120, [R1+0xd0] ;  /* 0x0000d00001787983 */ /* 0x000ee20000300800 */
[----:B------:R-:W-:Y:S02]  /*13d60*/  IADD3.X R19, R19, UR28, RZ, P2, !PT ;  /* 0x0000001c13137c10 */ /* 0x000fe400097fe4ff */
[----:B------:R-:W-:-:S02]  /*13d70*/  IADD3 R116, P2, R116, UR17, RZ ;  /* 0x0000001174747c10 */ /* 0x000fc4000ff5e0ff */
[----:B------:R-:W-:Y:S02]  /*13d80*/  IADD3.X R98, R98, UR28, RZ, P1, !PT ;  /* 0x0000001c62627c10 */ /* 0x000fe40008ffe4ff */
[----:B------:R-:W-:Y:S02]  /*13d90*/  IADD3 R5, P1, R5, UR17, RZ ;  /* 0x0000001105057c10 */ /* 0x000fe4000ff3e0ff */
[----:B------:R-:W-:Y:S02]  /*13da0*/  IADD3.X R223, R223, UR28, RZ, P2, !PT ;  /* 0x0000001cdfdf7c10 */ /* 0x000fe400097fe4ff */
[----:B------:R-:W-:Y:S02]  /*13db0*/  IADD3.X R240, R240, UR28, RZ, P1, !PT ;  /* 0x0000001cf0f07c10 */ /* 0x000fe40008ffe4ff */
[----:B----4-:R-:W-:Y:S02]  /*13dc0*/  IADD3.X R161, R161, UR28, RZ, P4, !PT ;  /* 0x0000001ca1a17c10 */ /* 0x010fe4000a7fe4ff */
[----:B------:R-:W-:-:S02]  /*13dd0*/  IADD3 R208, P4, R208, UR17, RZ ;  /* 0x00000011d0d07c10 */ /* 0x000fc4000ff9e0ff */
[----:B------:R-:W-:Y:S02]  /*13de0*/  IADD3.X R162, R162, UR28, RZ, P3, !PT ;  /* 0x0000001ca2a27c10 */ /* 0x000fe40009ffe4ff */
[----:B------:R-:W-:Y:S02]  /*13df0*/  IADD3 R207, P3, R207, UR17, RZ ;  /* 0x00000011cfcf7c10 */ /* 0x000fe4000ff7e0ff */
[----:B------:R-:W-:Y:S02]  /*13e00*/  IADD3.X R171, R171, UR28, RZ, P6, !PT ;  /* 0x0000001cabab7c10 */ /* 0x000fe4000b7fe4ff */
[----:B------:R-:W-:Y:S02]  /*13e10*/  IADD3 R172, P6, R172, UR17, RZ ;  /* 0x00000011acac7c10 */ /* 0x000fe4000ffde0ff */
[----:B------:R-:W-:-:S05]  /*13e20*/  IADD3 R108, P5, R108, UR17, RZ ;  /* 0x000000116c6c7c10 */ /* 0x000fca000ffbe0ff */
[----:B------:R1:W-:Y:S04]  /*13e30*/  STL [R1+0x104], R108 ;  /* 0x0001046c01007387 */ /* 0x0003e80000100800 */
[----:B-1----:R-:W4:Y:S04]  /*13e40*/  LDL.LU R108, [R1+0x638] ;  /* 0x00063800016c7983 */ /* 0x002f280000300800 */
[----:B------:R1:W-:Y:S04]  /*13e50*/  STL [R1+0x128], R19 ;  /* 0x0001281301007387 */ /* 0x0003e80000100800 */
[----:B-1----:R-:W4:Y:S04]  /*13e60*/  LDL.LU R19, [R1+0x634] ;  /* 0x0006340001137983 */ /* 0x002f280000300800 */
[----:B------:R-:W4:Y:S04]  /*13e70*/  LDL.LU R167, [R1+0xc8] ;  /* 0x0000c80001a77983 */ /* 0x000f280000300800 */
[----:B------:R-:W4:Y:S04]  /*13e80*/  LDL.LU R121, [R1+0x9c] ;  /* 0x00009c0001797983 */ /* 0x000f280000300800 */
[----:B------:R1:W-:Y:S01]  /*13e90*/  STL [R1+0xfc], R116 ;  /* 0x0000fc7401007387 */ /* 0x0003e20000100800 */
[----:B--2---:R-:W-:-:S03]  /*13ea0*/  IADD3.X R224, R224, UR28, RZ, P5, !PT ;  /* 0x0000001ce0e07c10 */ /* 0x004fc6000affe4ff */
[----:B-1----:R-:W2:Y:S04]  /*13eb0*/  LDL.LU R116, [R1+0x630] ;  /* 0x0006300001747983 */ /* 0x002ea80000300800 */
[----:B------:R1:W-:Y:S04]  /*13ec0*/  STL [R1+0x120], R98 ;  /* 0x0001206201007387 */ /* 0x0003e80000100800 */
[----:B-1----:R-:W2:Y:S04]  /*13ed0*/  LDL.LU R98, [R1+0x62c] ;  /* 0x00062c0001627983 */ /* 0x002ea80000300800 */
[----:B------:R-:W2:Y:S04]  /*13ee0*/  LDL.LU R168, [R1+0x94] ;  /* 0x0000940001a87983 */ /* 0x000ea80000300800 */
[----:B------:R1:W-:Y:S01]  /*13ef0*/  STL [R1+0xf4], R5 ;  /* 0x0000f40501007387 */ /* 0x0003e20000100800 */
[----:B------:R-:W-:-:S03]  /*13f00*/  IADD3 R174, P5, R174, UR17, RZ ;  /* 0x00000011aeae7c10 */ /* 0x000fc6000ffbe0ff */
[----:B-1----:R0:W5:Y:S04]  /*13f10*/  LDL.LU R5, [R1+0x628] ;  /* 0x0006280001057983 */ /* 0x0021680000300800 */
[----:B------:R1:W-:Y:S04]  /*13f20*/  STL [R1+0xec], R208 ;  /* 0x0000ecd001007387 */ /* 0x0003e80000100800 */
[----:B-1----:R-:W2:Y:S04]  /*13f30*/  LDL.LU R208, [R1+0x624] ;  /* 0x0006240001d07983 */ /* 0x002ea80000300800 */
[----:B------:R-:W-:Y:S04]  /*13f40*/  STL [R1+0x118], R161 ;  /* 0x000118a101007387 */ /* 0x000fe80000100800 */
[----:B------:R1:W-:Y:S01]  /*13f50*/  STL [R1+0xe4], R207 ;  /* 0x0000e4cf01007387 */ /* 0x0003e20000100800 */
[----:B------:R-:W-:-:S03]  /*13f60*/  IADD3 R177, P2, R177, UR17, RZ ;  /* 0x00000011b1b17c10 */ /* 0x000fc6000ff5e0ff */
[----:B-1----:R-:W2:Y:S04]  /*13f70*/  LDL.LU R207, [R1+0x620] ;  /* 0x0006200001cf7983 */ /* 0x002ea80000300800 */
[----:B------:R-:W-:Y:S04]  /*13f80*/  STL [R1+0x110], R162 ;  /* 0x000110a201007387 */ /* 0x000fe80000100800 */
[----:B------:R1:W-:Y:S04]  /*13f90*/  STL [R1+0x100], R224 ;  /* 0x000100e001007387 */ /* 0x0003e80000100800 */
[----:B------:R0:W-:Y:S04]  /*13fa0*/  STL [R1+0x108], R171 ;  /* 0x000108ab01007387 */ /* 0x0001e80000100800 */
[----:B-1----:R-:W2:Y:S04]  /*13fb0*/  LDL.LU R224, [R1+0x61c] ;  /* 0x00061c0001e07983 */ /* 0x002ea80000300800 */
[----:B------:R1:W-:Y:S04]  /*13fc0*/  STL [R1+0xdc], R172 ;  /* 0x0000dcac01007387 */ /* 0x0003e80000100800 */
[----:B0-----:R-:W2:Y:S01]  /*13fd0*/  LDL.LU R171, [R1+0x98] ;  /* 0x0000980001ab7983 */ /* 0x001ea20000300800 */
[----:B------:R-:W-:-:S03]  /*13fe0*/  IADD3 R239, P1, R239, UR17, RZ ;  /* 0x00000011efef7c10 */ /* 0x000fc6000ff3e0ff */
[----:B-1----:R-:W2:Y:S04]  /*13ff0*/  LDL.LU R172, [R1+0x90] ;  /* 0x0000900001ac7983 */ /* 0x002ea80000300800 */
[----:B------:R0:W-:Y:S04]  /*14000*/  STL [R1+0xf8], R223 ;  /* 0x0000f8df01007387 */ /* 0x0001e80000100800 */
[----:B------:R1:W-:Y:S01]  /*14010*/  STL [R1+0xd4], R174 ;  /* 0x0000d4ae01007387 */ /* 0x0003e20000100800 */
[----:B------:R-:W-:-:S03]  /*14020*/  IADD3.X R91, R91, UR28, RZ, P4, !PT ;  /* 0x0000001c5b5b7c10 */ /* 0x000fc6000a7fe4ff */
[----:B0-----:R-:W2:Y:S04]  /*14030*/  LDL.LU R223, [R1+0x618] ;  /* 0x0006180001df7983 */ /* 0x001ea80000300800 */
[----:B-1----:R-:W2:Y:S01]  /*14040*/  LDL.LU R174, [R1+0x5c] ;  /* 0x00005c0001ae7983 */ /* 0x002ea20000300800 */
[----:B------:R-:W-:-:S03]  /*14050*/  IADD3 R0, P4, R0, UR17, RZ ;  /* 0x0000001100007c10 */ /* 0x000fc6000ff9e0ff */
[----:B------:R0:W-:Y:S04]  /*14060*/  STL [R1+0xf0], R240 ;  /* 0x0000f0f001007387 */ /* 0x0001e80000100800 */
[----:B------:R1:W-:Y:S01]  /*14070*/  STL [R1+0xcc], R177 ;  /* 0x0000ccb101007387 */ /* 0x0003e20000100800 */
[----:B------:R-:W-:-:S03]  /*14080*/  IADD3.X R211, R211, UR28, RZ, P3, !PT ;  /* 0x0000001cd3d37c10 */ /* 0x000fc60009ffe4ff */
[----:B0-----:R-:W2:Y:S04]  /*14090*/  LDL.LU R240, [R1+0x614] ;  /* 0x0006140001f07983 */ /* 0x001ea80000300800 */
[----:B-1----:R-:W2:Y:S01]  /*140a0*/  LDL.LU R177, [R1+0x54] ;  /* 0x0000540001b17983 */ /* 0x002ea20000300800 */
[----:B------:R-:W-:-:S03]  /*140b0*/  IADD3 R9, P3, R9, UR17, RZ ;  /* 0x0000001109097c10 */ /* 0x000fc6000ff7e0ff */
[----:B------:R0:W-:Y:S01]  /*140c0*/  STL [R1+0xc4], R239 ;  /* 0x0000c4ef01007387 */ /* 0x0001e20000100800 */
[----:B------:R-:W-:Y:S02]  /*140d0*/  IADD3.X R164, R164, UR28, RZ, P6, !PT ;  /* 0x0000001ca4a47c10 */ /* 0x000fe4000b7fe4ff */
[----:B------:R-:W-:Y:S01]  /*140e0*/  IADD3 R11, P6, R11, UR17, RZ ;  /* 0x000000110b0b7c10 */ /* 0x000fe2000ffde0ff */
[----:B0-----:R-:W2:Y:S04]  /*140f0*/  LDL.LU R239, [R1+0x610] ;  /* 0x0006100001ef7983 */ /* 0x001ea80000300800 */
[----:B------:R0:W-:Y:S04]  /*14100*/  STL [R1+0xe8], R91 ;  /* 0x0000e85b01007387 */ /* 0x0001e80000100800 */
        /* <DEDUP_REMOVED lines=8> */
[----:B0-----:R-:W2:Y:S01]  /*14190*/  LDL.LU R11, [R1+0x5fc] ;  /* 0x0005fc00010b7983 */ /* 0x001ea20000300800 */
[----:B---3--:R-:W-:-:S02]  /*141a0*/  IADD3.X R120, R120, UR28, RZ, P5, !PT ;  /* 0x0000001c78787c10 */ /* 0x008fc4000affe4ff */
[----:B------:R-:W-:Y:S01]  /*141b0*/  IADD3 R225, P5, R225, UR17, RZ ;  /* 0x00000011e1e17c10 */ /* 0x000fe2000ffbe0ff */
[----:B------:R-:W-:Y:S04]  /*141c0*/  STL [R1+0xd8], R164 ;  /* 0x0000d8a401007387 */ /* 0x000fe80000100800 */
[----:B------:R0:W-:Y:S04]  /*141d0*/  STL [R1+0xd0], R120 ;  /* 0x0000d07801007387 */ /* 0x0001e80000100800 */
[----:B0-----:R-:W3:Y:S04]  /*141e0*/  LDL.LU R120, [R1+0x58] ;  /* 0x0000580001787983 */ /* 0x001ee80000300800 */
[----:B------:R0:W-:Y:S04]  /*141f0*/  STL [R1+0xa4], R225 ;  /* 0x0000a4e101007387 */ /* 0x0001e80000100800 */
[----:B0-----:R-:W3:Y:S01]  /*14200*/  LDL.LU R225, [R1+0x5f8] ;  /* 0x0005f80001e17983 */ /* 0x001ee20000300800 */
[----:B------:R-:W-:-:S02]  /*14210*/  IADD3.X R6, R6, UR28, RZ, P1, !PT ;  /* 0x0000001c06067c10 */ /* 0x000fc40008ffe4ff */
[----:B------:R-:W-:-:S03]  /*14220*/  IADD3.X R101, R101, UR28, RZ, P4, !PT ;  /* 0x0000001c65657c10 */ /* 0x000fc6000a7fe4ff */
[----:B------:R0:W-:Y:S01]  /*14230*/  STL [R1+0xc0], R6 ;  /* 0x0000c00601007387 */ /* 0x0001e20000100800 */
[----:B------:R-:W-:Y:S02]  /*14240*/  IADD3.X R109, R109, UR28, RZ, P3, !PT ;  /* 0x0000001c6d6d7c10 */ /* 0x000fe40009ffe4ff */
[----:B------:R-:W-:Y:S02]  /*14250*/  IADD3 R21, P3, R21, UR17, RZ ;  /* 0x0000001115157c10 */ /* 0x000fe4000ff7e0ff */
[----:B------:R-:W-:Y:S02]  /*14260*/  IADD3.X R194, R194, UR28, RZ, P6, !PT ;  /* 0x0000001cc2c27c10 */ /* 0x000fe4000b7fe4ff */
[----:B------:R-:W-:Y:S02]  /*14270*/  IADD3 R193, P6, R193, UR17, RZ ;  /* 0x00000011c1c17c10 */ /* 0x000fe4000ffde0ff */
[----:B------:R-:W-:Y:S02]  /*14280*/  IADD3.X R7, R7, UR28, RZ, P5, !PT ;  /* 0x0000001c07077c10 */ /* 0x000fe4000affe4ff */
[----:B----4-:R-:W-:-:S02]  /*14290*/  IADD3.X R167, R167, UR28, RZ, P2, !PT ;  /* 0x0000001ca7a77c10 */ /* 0x010fc400097fe4ff */
[----:B------:R-:W-:-:S03]  /*142a0*/  IADD3 R121, P2, R121, UR17, RZ ;  /* 0x0000001179797c10 */ /* 0x000fc6000ff5e0ff */
[----:B------:R-:W-:Y:S04]  /*142b0*/  STL [R1+0xc8], R167 ;  /* 0x0000c8a701007387 */ /* 0x000fe80000100800 */
[----:B0-----:R0:W5:Y:S04]  /*142c0*/  LDL.LU R6, [R1+0x5f4] ;  /* 0x0005f40001067983 */ /* 0x0011680000300800 */
[----:B------:R1:W-:Y:S04]  /*142d0*/  STL [R1+0x9c], R121 ;  /* 0x00009c7901007387 */ /* 0x0003e80000100800 */
[----:B-1----:R-:W4:Y:S04]  /*142e0*/  LDL.LU R121, [R1+0x1c] ;  /* 0x00001c0001797983 */ /* 0x002f280000300800 */
[----:B------:R1:W-:Y:S01]  /*142f0*/  STL [R1+0xb8], R101 ;  /* 0x0000b86501007387 */ /* 0x0003e20000100800 */
[----:B--2---:R-:W-:-:S03]  /*14300*/  IADD3 R168, P1, R168, UR17, RZ ;  /* 0x00000011a8a87c10 */ /* 0x004fc6000ff3e0ff */
[----:B-1----:R-:W2:Y:S04]  /*14310*/  LDL.LU R101, [R1+0x5f0] ;  /* 0x0005f00001657983 */ /* 0x002ea80000300800 */
[----:B------:R-:W-:Y:S01]  /*14320*/  STL [R1+0x94], R168 ;  /* 0x000094a801007387 */ /* 0x000fe20000100800 */
[----:B------:R-:W-:Y:S02]  /*14330*/  IADD3 R210, P5, R210, UR17, RZ ;  /* 0x00000011d2d27c10 */ /* 0x000fe4000ffbe0ff */
[----:B------:R-:W-:Y:S02]  /*14340*/  IADD3.X R242, R242, UR28, RZ, P3, !PT ;  /* 0x0000001cf2f27c10 */ /* 0x000fe40009ffe4ff */
[----:B------:R-:W-:Y:S02]  /*14350*/  IADD3.X R241, R241, UR28, RZ, P6, !PT ;  /* 0x0000001cf1f17c10 */ /* 0x000fe4000b7fe4ff */
[----:B------:R-:W-:-:S02]  /*14360*/  IADD3.X R18, R18, UR28, RZ, P5, !PT ;  /* 0x0000001c12127c10 */ /* 0x000fc4000affe4ff */
[----:B------:R-:W-:Y:S02]  /*14370*/  IADD3 R196, P5, R196, UR17, RZ ;  /* 0x00000011c4c47c10 */ /* 0x000fe4000ffbe0ff */
[----:B------:R-:W-:Y:S02]  /*14380*/  IADD3.X R171, R171, UR28, RZ, P2, !PT ;  /* 0x0000001cabab7c10 */ /* 0x000fe400097fe4ff */
[----:B------:R-:W-:Y:S02]  /*14390*/  IADD3 R209, P2, R209, UR17, RZ ;  /* 0x00000011d1d17c10 */ /* 0x000fe4000ff5e0ff */
[----:B------:R-:W-:Y:S02]  /*143a0*/  IADD3.X R172, R172, UR28, RZ, P1, !PT ;  /* 0x0000001cacac7c10 */ /* 0x000fe40008ffe4ff */
[----:B------:R-:W-:Y:S02]  /*143b0*/  IADD3 R226, P1, R226, UR17, RZ ;  /* 0x00000011e2e27c10 */ /* 0x000fe4000ff3e0ff */
[----:B------:R-:W-:-:S02]  /*143c0*/  IADD3 R177, P3, R177, UR17, RZ ;  /* 0x00000011b1b17c10 */ /* 0x000fc4000ff7e0ff */
[----:B------:R-:W-:Y:S02]  /*143d0*/  IADD3 R211, P6, R211, UR17, RZ ;  /* 0x00000011d3d37c10 */ /* 0x000fe4000ffde0ff */
[----:B------:R-:W-:-:S05]  /*143e0*/  IADD3 R11, P4, R11, UR17, RZ ;  /* 0x000000110b0b7c10 */ /* 0x000fca000ff9e0ff */
[----:B------:R1:W-:Y:S04]  /*143f0*/  STL [R1+0x8c], R11 ;  /* 0x00008c0b01007387 */ /* 0x0003e80000100800 */
[----:B-1----:R-:W2:Y:S04]  /*14400*/  LDL.LU R11, [R1+0x5ec] ;  /* 0x0005ec00010b7983 */ /* 0x002ea80000300800 */
[----:B------:R1:W-:Y:S04]  /*14410*/  STL [R1+0xb0], R109 ;  /* 0x0000b06d01007387 */ /* 0x0003e80000100800 */
[----:B-1----:R-:W2:Y:S04]  /*14420*/  LDL.LU R109, [R1+0x5e8] ;  /* 0x0005e800016d7983 */ /* 0x002ea80000300800 */
[----:B------:R1:W-:Y:S04]  /*14430*/  STL [R1+0x84], R21 ;  /* 0x0000841501007387 */ /* 0x0003e80000100800 */
[----:B-1----:R-:W2:Y:S04]  /*14440*/  LDL.LU R21, [R1+0x5e4] ;  /* 0x0005e40001157983 */ /* 0x002ea80000300800 */
[----:B------:R1:W-:Y:S01]  /*14450*/  STL [R1+0xa8], R194 ;  /* 0x0000a8c201007387 */ /* 0x0003e20000100800 */
[----:B---3--:R-:W-:-:S03]  /*14460*/  IADD3.X R225, R225, UR28, RZ, P4, !PT ;  /* 0x0000001ce1e17c10 */ /* 0x008fc6000a7fe4ff */
[----:B-1----:R-:W3:Y:S04]  /*14470*/  LDL.LU R194, [R1+0x5e0] ;  /* 0x0005e00001c27983 */ /* 0x002ee80000300800 */
[----:B------:R1:W-:Y:S04]  /*14480*/  STL [R1+0x7c], R193 ;  /* 0x00007cc101007387 */ /* 0x0003e80000100800 */
[----:B-1----:R-:W2:Y:S04]  /*14490*/  LDL.LU R193, [R1+0x5dc] ;  /* 0x0005dc0001c17983 */ /* 0x002ea80000300800 */
[----:B------:R1:W-:Y:S01]  /*144a0*/  STL [R1+0xa0], R7 ;  /* 0x0000a00701007387 */ /* 0x0003e20000100800 */
[----:B------:R-:W-:-:S03]  /*144b0*/  IADD3 R174, P4, R174, UR17, RZ ;  /* 0x00000011aeae7c10 */ /* 0x000fc6000ff9e0ff */
[----:B-1----:R0:W5:Y:S04]  /*144c0*/  LDL.LU R7, [R1+0x5d8] ;  /* 0x0005d80001077983 */ /* 0x0021680000300800 */
[----:B------:R1:W-:Y:S04]  /*144d0*/  STL [R1+0x74], R210 ;  /* 0x000074d201007387 */ /* 0x0003e80000100800 */
[----:B-1----:R-:W3:Y:S04]  /*144e0*/  LDL.LU R210, [R1+0x5d4] ;  /* 0x0005d40001d27983 */ /* 0x002ee80000300800 */
[----:B------:R1:W-:Y:S04]  /*144f0*/  STL [R1+0x6c], R209 ;  /* 0x00006cd101007387 */ /* 0x0003e80000100800 */
[----:B-1----:R-:W2:Y:S04]  /*14500*/  LDL.LU R209, [R1+0x5d0] ;  /* 0x0005d00001d17983 */ /* 0x002ea80000300800 */
[----:B------:R-:W-:Y:S04]  /*14510*/  STL [R1+0x98], R171 ;  /* 0x000098ab01007387 */ /* 0x000fe80000100800 */
[----:B------:R1:W-:Y:S04]  /*14520*/  STL [R1+0x64], R226 ;  /* 0x000064e201007387 */ /* 0x0003e80000100800 */
[----:B-1----:R-:W3:Y:S04]  /*14530*/  LDL.LU R226, [R1+0x5cc] ;  /* 0x0005cc0001e27983 */ /* 0x002ee80000300800 */
[----:B------:R-:W-:Y:S04]  /*14540*/  STL [R1+0x90], R172 ;  /* 0x000090ac01007387 */ /* 0x000fe80000100800 */
[----:B------:R1:W-:Y:S04]  /*14550*/  STL [R1+0x88], R225 ;  /* 0x000088e101007387 */ /* 0x0003e80000100800 */
[----:B-1----:R-:W2:Y:S04]  /*14560*/  LDL.LU R225, [R1+0x5c8] ;  /* 0x0005c80001e17983 */ /* 0x002ea80000300800 */
[----:B------:R1:W-:Y:S04]  /*14570*/  STL [R1+0x80], R242 ;  /* 0x000080f201007387 */ /* 0x0003e80000100800 */
[----:B-1----:R-:W3:Y:S04]  /*14580*/  LDL.LU R242, [R1+0x5c4] ;  /* 0x0005c40001f27983 */ /* 0x002ee80000300800 */
[----:B------:R-:W-:Y:S04]  /*14590*/  STL [R1+0x5c], R174 ;  /* 0x00005cae01007387 */ /* 0x000fe80000100800 */
[----:B------:R1:W-:Y:S04]  /*145a0*/  STL [R1+0x78], R241 ;  /* 0x000078f101007387 */ /* 0x0003e80000100800 */
[----:B-1----:R-:W2:Y:S04]  /*145b0*/  LDL.LU R241, [R1+0x5c0] ;  /* 0x0005c00001f17983 */ /* 0x002ea80000300800 */
[----:B------:R-:W-:Y:S04]  /*145c0*/  STL [R1+0x54], R177 ;  /* 0x000054b101007387 */ /* 0x000fe80000100800 */
[----:B------:R1:W-:Y:S04]  /*145d0*/  STL [R1+0x4c], R211 ;  /* 0x00004cd301007387 */ /* 0x0003e80000100800 */
[----:B-1----:R-:W3:Y:S04]  /*145e0*/  LDL.LU R211, [R1+0x5bc] ;  /* 0x0005bc0001d37983 */ /* 0x002ee80000300800 */
[----:B------:R1:W-:Y:S04]  /*145f0*/  STL [R1+0x70], R18 ;  /* 0x0000701201007387 */ /* 0x0003e80000100800 */
[----:B-1----:R-:W2:Y:S04]  /*14600*/  LDL.LU R18, [R1+0x5b8] ;  /* 0x0005b80001127983 */ /* 0x002ea80000300800 */
[----:B------:R1:W-:Y:S04]  /*14610*/  STL [R1+0x44], R196 ;  /* 0x000044c401007387 */ /* 0x0003e80000100800 */
[----:B-1----:R-:W2:Y:S01]  /*14620*/  LDL.LU R196, [R1+0x5b4] ;  /* 0x0005b40001c47983 */ /* 0x002ea20000300800 */
[----:B------:R-:W-:-:S02]  /*14630*/  IADD3.X R8, R8, UR28, RZ, P2, !PT ;  /* 0x0000001c08087c10 */ /* 0x000fc400097fe4ff */
[----:B------:R-:W-:Y:S02]  /*14640*/  IADD3 R102, P2, R102, UR17, RZ ;  /* 0x0000001166667c10 */ /* 0x000fe4000ff5e0ff */
[----:B------:R-:W-:Y:S01]  /*14650*/  IADD3.X R12, R12, UR28, RZ, P1, !PT ;  /* 0x0000001c0c0c7c10 */ /* 0x000fe20008ffe4ff */
[----:B------:R1:W-:Y:S01]  /*14660*/  STL [R1+0x68], R8 ;  /* 0x0000680801007387 */ /* 0x0003e20000100800 */
[----:B------:R-:W-:Y:S02]  /*14670*/  IADD3 R110, P1, R110, UR17, RZ ;  /* 0x000000116e6e7c10 */ /* 0x000fe4000ff3e0ff */
[----:B------:R-:W-:Y:S02]  /*14680*/  IADD3.X R120, R120, UR28, RZ, P4, !PT ;  /* 0x0000001c78787c10 */ /* 0x000fe4000a7fe4ff */
[----:B------:R-:W-:Y:S01]  /*14690*/  IADD3 R23, P4, R23, UR17, RZ ;  /* 0x0000001117177c10 */ /* 0x000fe2000ff9e0ff */
[----:B-1----:R0:W5:Y:S04]  /*146a0*/  LDL.LU R8, [R1+0x5b0] ;  /* 0x0005b00001087983 */ /* 0x0021680000300800 */
[----:B------:R1:W-:Y:S01]  /*146b0*/  STL [R1+0x3c], R102 ;  /* 0x00003c6601007387 */ /* 0x0003e20000100800 */
[----:B------:R-:W-:-:S03]  /*146c0*/  IADD3.X R9, R9, UR28, RZ, P6, !PT ;  /* 0x0000001c09097c10 */ /* 0x000fc6000b7fe4ff */
[----:B-1----:R-:W2:Y:S04]  /*146d0*/  LDL.LU R102, [R1+0x5ac] ;  /* 0x0005ac0001667983 */ /* 0x002ea80000300800 */
[----:B------:R1:W-:Y:S01]  /*146e0*/  STL [R1+0x60], R12 ;  /* 0x0000600c01007387 */ /* 0x0003e20000100800 */
[----:B------:R-:W-:-:S03]  /*146f0*/  IADD3.X R212, R212, UR28, RZ, P5, !PT ;  /* 0x0000001cd4d47c10 */ /* 0x000fc6000affe4ff */
[----:B-1----:R-:W2:Y:S04]  /*14700*/  LDL.LU R12, [R1+0x5a8] ;  /* 0x0005a800010c7983 */ /* 0x002ea80000300800 */
[----:B------:R1:W-:Y:S01]  /*14710*/  STL [R1+0x34], R110 ;  /* 0x0000346e01007387 */ /* 0x0003e20000100800 */
[----:B----4-:R-:W-:-:S03]  /*14720*/  IADD3 R121, P6, R121, UR17, RZ ;  /* 0x0000001179797c10 */ /* 0x010fc6000ffde0ff */
[----:B-1----:R-:W4:Y:S04]  /*14730*/  LDL.LU R110, [R1+0x5a4] ;  /* 0x0005a400016e7983 */ /* 0x002f280000300800 */
[----:B------:R1:W-:Y:S01]  /*14740*/  STL [R1+0x2c], R23 ;  /* 0x00002c1701007387 */ /* 0x0003e20000100800 */
[----:B------:R-:W-:-:S03]  /*14750*/  IADD3.X R228, R228, UR28, RZ, P2, !PT ;  /* 0x0000001ce4e47c10 */ /* 0x000fc600097fe4ff */
[----:B-1----:R-:W4:Y:S04]  /*14760*/  LDL.LU R23, [R1+0x5a0] ;  /* 0x0005a00001177983 */ /* 0x002f280000300800 */
[----:B------:R-:W-:Y:S01]  /*14770*/  STL [R1+0x58], R120 ;  /* 0x0000587801007387 */ /* 0x000fe20000100800 */
[----:B------:R-:W-:Y:S02]  /*14780*/  IADD3 R91, P2, R91, UR17, RZ ;  /* 0x000000115b5b7c10 */ /* 0x000fe4000ff5e0ff */
[----:B---3--:R-:W-:Y:S02]  /*14790*/  IADD3 R211, P5, R211, UR17, RZ ;  /* 0x00000011d3d37c10 */ /* 0x008fe4000ffbe0ff */
[----:B--2---:R-:W-:Y:S02]  /*147a0*/  IADD3.X R196, R196, UR28, RZ, P3, !PT ;  /* 0x0000001cc4c47c10 */ /* 0x004fe40009ffe4ff */
[----:B------:R-:W-:-:S03]  /*147b0*/  IADD3 R195, P3, R195, UR17, RZ ;  /* 0x00000011c3c37c10 */ /* 0x000fc6000ff7e0ff */
[----:B------:R1:W-:Y:S04]  /*147c0*/  STL [R1+0x50], R196 ;  /* 0x000050c401007387 */ /* 0x0003e80000100800 */
[----:B-1----:R-:W2:Y:S04]  /*147d0*/  LDL.LU R196, [R1+0x59c] ;  /* 0x00059c0001c47983 */ /* 0x002ea80000300800 */
[----:B------:R1:W-:Y:S04]  /*147e0*/  STL [R1+0x24], R195 ;  /* 0x000024c301007387 */ /* 0x0003e80000100800 */
[----:B-1----:R-:W3:Y:S04]  /*147f0*/  LDL.LU R195, [R1+0x598] ;  /* 0x0005980001c37983 */ /* 0x002ee80000300800 */
[----:B------:R1:W-:Y:S04]  /*14800*/  STL [R1+0x48], R9 ;  /* 0x0000480901007387 */ /* 0x0003e80000100800 */
[----:B-1----:R0:W5:Y:S04]  /*14810*/  LDL.LU R9, [R1+0x594] ;  /* 0x0005940001097983 */ /* 0x0021680000300800 */
[----:B------:R1:W-:Y:S04]  /*14820*/  STL [R1+0x40], R212 ;  /* 0x000040d401007387 */ /* 0x0003e80000100800 */
[----:B-1----:R-:W4:Y:S04]  /*14830*/  LDL.LU R212, [R1+0x590] ;  /* 0x0005900001d47983 */ /* 0x002f280000300800 */
[----:B------:R-:W-:Y:S04]  /*14840*/  STL [R1+0x1c], R121 ;  /* 0x00001c7901007387 */ /* 0x000fe80000100800 */
[----:B------:R1:W-:Y:S04]  /*14850*/  STL [R1+0x14], R211 ;  /* 0x000014d301007387 */ /* 0x0003e80000100800 */
[----:B-1----:R-:W4:Y:S04]  /*14860*/  LDL.LU R211, [R1+0x58c] ;  /* 0x00058c0001d37983 */ /* 0x002f280000300800 */
[----:B------:R1:W-:Y:S04]  /*14870*/  STL [R1+0x38], R228 ;  /* 0x000038e401007387 */ /* 0x0003e80000100800 */
[----:B-1----:R-:W4:Y:S04]  /*14880*/  LDL.LU R228, [R1+0x588] ;  /* 0x0005880001e47983 */ /* 0x002f280000300800 */
[----:B------:R1:W-:Y:S04]  /*14890*/  STL [R1+0xc], R91 ;  /* 0x00000c5b01007387 */ /* 0x0003e80000100800 */
[----:B-1----:R-:W2:Y:S01]  /*148a0*/  LDL.LU R91, [R1+0x584] ;  /* 0x00058400015b7983 */ /* 0x002ea20000300800 */
[----:B------:R-:W-:-:S02]  /*148b0*/  IADD3.X R227, R227, UR28, RZ, P1, !PT ;  /* 0x0000001ce3e37c10 */ /* 0x000fc40008ffe4ff */
[----:B------:R-:W-:Y:S02]  /*148c0*/  IADD3 R244, P1, R244, UR17, RZ ;  /* 0x00000011f4f47c10 */ /* 0x000fe4000ff3e0ff */
[----:B------:R-:W-:Y:S01]  /*148d0*/  IADD3.X R243, R243, UR28, RZ, P4, !PT ;  /* 0x0000001cf3f37c10 */ /* 0x000fe2000a7fe4ff */
[----:B------:R1:W-:Y:S04]  /*148e0*/  STL [R1+0x30], R227 ;  /* 0x000030e301007387 */ /* 0x0003e80000100800 */
[----:B-1----:R-:W4:Y:S04]  /*148f0*/  LDL.LU R227, [R1+0x580] ;  /* 0x0005800001e37983 */ /* 0x002f280000300800 */
[----:B------:R1:W-:Y:S04]  /*14900*/  STL [R1+0x4], R244 ;  /* 0x000004f401007387 */ /* 0x0003e80000100800 */
[----:B-1----:R-:W3:Y:S04]  /*14910*/  LDL.LU R244, [R1+0x57c] ;  /* 0x00057c0001f47983 */ /* 0x002ee80000300800 */
[----:B------:R1:W-:Y:S04]  /*14920*/  STL [R1+0x28], R243 ;  /* 0x000028f301007387 */ /* 0x0003e80000100800 */
[----:B-1----:R-:W4:Y:S01]  /*14930*/  LDL.LU R243, [R1+0x578] ;  /* 0x0005780001f37983 */ /* 0x002f220000300800 */
[----:B------:R-:W-:-:S02]  /*14940*/  IADD3.X R190, R190, UR28, RZ, P3, !PT ;  /* 0x0000001cbebe7c10 */ /* 0x000fc40009ffe4ff */
[----:B------:R-:W-:Y:S02]  /*14950*/  IADD3.X R18, R18, UR28, RZ, P5, !PT ;  /* 0x0000001c12127c10 */ /* 0x000fe4000affe4ff */
[----:B------:R-:W-:Y:S02]  /*14960*/  IADD3.X R0, R0, UR28, RZ, P2, !PT ;  /* 0x0000001c00007c10 */ /* 0x000fe400097fe4ff */
[----:B------:R-:W-:Y:S01]  /*14970*/  IADD3.X R192, R192, UR28, RZ, P1, !PT ;  /* 0x0000001cc0c07c10 */ /* 0x000fe20008ffe4ff */
[----:B------:R-:W-:Y:S01]  /*14980*/  WARPGROUP.ARRIVE ;  /* 0x00000000000079c5 */ /* 0x000fe20000000000 */
[----:B------:R-:W-:Y:S01]  /*14990*/  UMOV UR13, 0x40000040 ;  /* 0x40000040000d7882 */ /* 0x000fe20000000000 */
[----:B------:R-:W-:-:S04]  /*149a0*/  UMOV UR15, 0x40000040 ;  /* 0x40000040000f7882 */ /* 0x000fc80000000000 */
[----:B------:R-:W-:-:S12]  /*149b0*/  QGMMA.64x128x32.F32.E5M2.E5M2 R24, gdesc[UR12], R24 ;  /* 0x01e000000c1879f3 */ /* 0x000fd80008703818 */
[----:B------:R-:W-:-:S12]  /*149c0*/  QGMMA.64x128x32.F32.E5M2.E5M2 R24, gdesc[UR8], R24 ;  /* 0x01e00000081879f3 */ /* 0x000fd80008703818 */
[----:B------:R-:W-:Y:S01]  /*149d0*/  QGMMA.64x128x32.F32.E5M2.E5M2 R24, gdesc[UR20], R24 ;  /* 0x01e00000141879f3 */ /* 0x000fe20008703818 */
[----:B--2---:R-:W-:-:S05]  /*149e0*/  IADD3.X R91, R91, UR28, RZ, P6, !PT ;  /* 0x0000001c5b5b7c10 */ /* 0x004fca000b7fe4ff */
[----:B------:R1:W-:Y:S04]  /*149f0*/  STL [R1+0x18], R91 ;  /* 0x0000185b01007387 */ /* 0x0003e80000100800 */
[----:B------:R-:W-:Y:S04]  /*14a00*/  STL [R1+0x20], R190 ;  /* 0x000020be01007387 */ /* 0x000fe80000100800 */
[----:B-1----:R-:W2:Y:S04]  /*14a10*/  LDL.LU R91, [R1+0x574] ;  /* 0x00057400015b7983 */ /* 0x002ea80000300800 */
[----:B------:R1:W-:Y:S04]  /*14a20*/  STL [R1+0x10], R18 ;  /* 0x0000101201007387 */ /* 0x0003e80000100800 */
[----:B-1----:R-:W2:Y:S04]  /*14a30*/  LDL.LU R18, [R1+0x570] ;  /* 0x0005700001127983 */ /* 0x002ea80000300800 */
[----:B------:R1:W-:Y:S04]  /*14a40*/  STL [R1+0x8], R0 ;  /* 0x0000080001007387 */ /* 0x0003e80000100800 */
[----:B-1----:R-:W2:Y:S04]  /*14a50*/  LDL.LU R0, [R1+0x56c] ;  /* 0x00056c0001007983 */ /* 0x002ea80000300800 */
[----:B------:R1:W-:Y:S04]  /*14a60*/  STL [R1], R192 ;  /* 0x000000c001007387 */ /* 0x0003e80000100800 */
[----:B-1----:R-:W2:Y:S01]  /*14a70*/  LDL.LU R192, [R1+0x454] ;  /* 0x0004540001c07983 */ /* 0x002ea20000300800 */
[----:B---3--:R-:W-:-:S04]  /*14a80*/  IADD3 R244, P2, R244, UR17, RZ ;  /* 0x00000011f4f47c10 */ /* 0x008fc8000ff5e0ff */
[----:B----4-:R-:W-:Y:S02]  /*14a90*/  IADD3.X R243, R243, UR28, RZ, P2, !PT ;  /* 0x0000001cf3f37c10 */ /* 0x010fe400097fe4ff */
[----:B------:R-:W-:-:S04]  /*14aa0*/  IADD3 R232, P2, R232, UR17, RZ ;  /* 0x00000011e8e87c10 */ /* 0x000fc8000ff5e0ff */
[----:B------:R-:W-:Y:S02]  /*14ab0*/  IADD3.X R231, R231, UR28, RZ, P2, !PT ;  /* 0x0000001ce7e77c10 */ /* 0x000fe400097fe4ff */
[----:B------:R-:W-:-:S04]  /*14ac0*/  IADD3 R220, P2, R220, UR17, RZ ;  /* 0x00000011dcdc7c10 */ /* 0x000fc8000ff5e0ff */
[----:B------:R-:W-:Y:S02]  /*14ad0*/  IADD3.X R219, R219, UR28, RZ, P2, !PT ;  /* 0x0000001cdbdb7c10 */ /* 0x000fe400097fe4ff */
[----:B------:R-:W-:-:S04]  /*14ae0*/  IADD3 R208, P2, R208, UR17, RZ ;  /* 0x00000011d0d07c10 */ /* 0x000fc8000ff5e0ff */
[----:B------:R-:W-:Y:S02]  /*14af0*/  IADD3.X R207, R207, UR28, RZ, P2, !PT ;  /* 0x0000001ccfcf7c10 */ /* 0x000fe400097fe4ff */
[----:B------:R-:W-:Y:S01]  /*14b00*/  IADD3 R196, P2, R196, UR17, RZ ;  /* 0x00000011c4c47c10 */ /* 0x000fe2000ff5e0ff */
[----:B------:R-:W-:Y:S03]  /*14b10*/  QGMMA.64x128x32.F32.E5M2.E5M2 R24, gdesc[UR24], R24, gsb0 ;  /* 0x01e00000181879f3 */ /* 0x000fe60008003818 */
[----:B------:R-:W-:Y:S02]  /*14b20*/  IADD3.X R195, R195, UR28, RZ, P2, !PT ;  /* 0x0000001cc3c37c10 */ /* 0x000fe400097fe4ff */
[----:B------:R-:W-:-:S04]  /*14b30*/  IADD3 R112, P2, R112, UR17, RZ ;  /* 0x0000001170707c10 */ /* 0x000fc8000ff5e0ff */
[----:B------:R-:W-:Y:S02]  /*14b40*/  IADD3.X R90, R90, UR28, RZ, P2, !PT ;  /* 0x0000001c5a5a7c10 */ /* 0x000fe400097fe4ff */
[----:B------:R-:W-:-:S04]  /*14b50*/  IADD3 R106, P2, R106, UR17, RZ ;  /* 0x000000116a6a7c10 */ /* 0x000fc8000ff5e0ff */
[----:B------:R-:W-:Y:S02]  /*14b60*/  IADD3.X R16, R16, UR28, RZ, P2, !PT ;  /* 0x0000001c10107c10 */ /* 0x000fe400097fe4ff */
[----:B------:R-:W-:-:S04]  /*14b70*/  IADD3 R100, P2, R100, UR17, RZ ;  /* 0x0000001164647c10 */ /* 0x000fc8000ff5e0ff */
[----:B------:R-:W-:Y:S02]  /*14b80*/  IADD3.X R10, R10, UR28, RZ, P2, !PT ;  /* 0x0000001c0a0a7c10 */ /* 0x000fe400097fe4ff */
[----:B--2---:R-:W-:-:S04]  /*14b90*/  IADD3 R192, P2, R192, UR16, RZ ;  /* 0x00000010c0c07c10 */ /* 0x004fc8000ff5e0ff */
[----:B------:R-:W-:Y:S01]  /*14ba0*/  IADD3.X R0, R0, UR6, RZ, P2, !PT ;  /* 0x0000000600007c10 */ /* 0x000fe200097fe4ff */
[----:B------:R-:W-:Y:S04]  /*14bb0*/  STL [R1+0x454], R192 ;  /* 0x000454c001007387 */ /* 0x000fe80000100800 */
[----:B------:R1:W-:Y:S04]  /*14bc0*/  STL [R1+0x438], R0 ;  /* 0x0004380001007387 */ /* 0x0003e80000100800 */
[----:B-1----:R0:W5:Y:S01]  /*14bd0*/  LDL.LU R0, [R1+0x568] ;  /* 0x0005680001007983 */ /* 0x0021620000300800 */
[----:B------:R-:W-:-:S02]  /*14be0*/  IADD3 R252, P4, R252, UR17, RZ ;  /* 0x00000011fcfc7c10 */ /* 0x000fc4000ff9e0ff */
[----:B------:R-:W-:Y:S02]  /*14bf0*/  IADD3 R250, P3, R250, UR17, RZ ;  /* 0x00000011fafa7c10 */ /* 0x000fe4000ff7e0ff */
[----:B------:R-:W-:Y:S02]  /*14c00*/  IADD3 R248, P6, R248, UR17, RZ ;  /* 0x00000011f8f87c10 */ /* 0x000fe4000ffde0ff */
[----:B------:R-:W-:Y:S02]  /*14c10*/  IADD3 R246, P5, R246, UR17, RZ ;  /* 0x00000011f6f67c10 */ /* 0x000fe4000ffbe0ff */
[----:B------:R-:W-:Y:S02]  /*14c20*/  IADD3.X R251, R251, UR28, RZ, P4, !PT ;  /* 0x0000001cfbfb7c10 */ /* 0x000fe4000a7fe4ff */
[----:B------:R-:W-:Y:S02]  /*14c30*/  IADD3.X R249, R249, UR28, RZ, P3, !PT ;  /* 0x0000001cf9f97c10 */ /* 0x000fe40009ffe4ff */
[----:B------:R-:W-:-:S02]  /*14c40*/  IADD3.X R247, R247, UR28, RZ, P6, !PT ;  /* 0x0000001cf7f77c10 */ /* 0x000fc4000b7fe4ff */
[----:B------:R-:W-:Y:S02]  /*14c50*/  IADD3.X R245, R245, UR28, RZ, P5, !PT ;  /* 0x0000001cf5f57c10 */ /* 0x000fe4000affe4ff */
[----:B------:R-:W-:Y:S02]  /*14c60*/  IADD3 R242, P1, R242, UR17, RZ ;  /* 0x00000011f2f27c10 */ /* 0x000fe4000ff3e0ff */
[----:B------:R-:W-:Y:S02]  /*14c70*/  IADD3 R240, P4, R240, UR17, RZ ;  /* 0x00000011f0f07c10 */ /* 0x000fe4000ff9e0ff */
[----:B------:R-:W-:Y:S02]  /*14c80*/  IADD3 R238, P3, R238, UR17, RZ ;  /* 0x00000011eeee7c10 */ /* 0x000fe4000ff7e0ff */
[----:B------:R-:W-:Y:S02]  /*14c90*/  IADD3 R236, P6, R236, UR17, RZ ;  /* 0x00000011ecec7c10 */ /* 0x000fe4000ffde0ff */
[----:B------:R-:W-:-:S02]  /*14ca0*/  IADD3 R234, P5, R234, UR17, RZ ;  /* 0x00000011eaea7c10 */ /* 0x000fc4000ffbe0ff */
[----:B------:R-:W-:Y:S02]  /*14cb0*/  IADD3.X R241, R241, UR28, RZ, P1, !PT ;  /* 0x0000001cf1f17c10 */ /* 0x000fe40008ffe4ff */
[----:B------:R-:W-:Y:S02]  /*14cc0*/  IADD3.X R239, R239, UR28, RZ, P4, !PT ;  /* 0x0000001cefef7c10 */ /* 0x000fe4000a7fe4ff */
[----:B------:R-:W-:Y:S02]  /*14cd0*/  IADD3.X R237, R237, UR28, RZ, P3, !PT ;  /* 0x0000001ceded7c10 */ /* 0x000fe40009ffe4ff */
[----:B------:R-:W-:Y:S02]  /*14ce0*/  IADD3.X R235, R235, UR28, RZ, P6, !PT ;  /* 0x0000001cebeb7c10 */ /* 0x000fe4000b7fe4ff */
[----:B------:R-:W-:Y:S02]  /*14cf0*/  IADD3.X R233, R233, UR28, RZ, P5, !PT ;  /* 0x0000001ce9e97c10 */ /* 0x000fe4000affe4ff */
[----:B------:R-:W-:-:S02]  /*14d00*/  IADD3 R230, P1, R230, UR17, RZ ;  /* 0x00000011e6e67c10 */ /* 0x000fc4000ff3e0ff */
[----:B------:R-:W-:Y:S02]  /*14d10*/  IADD3 R228, P4, R228, UR17, RZ ;  /* 0x00000011e4e47c10 */ /* 0x000fe4000ff9e0ff */
[----:B------:R-:W-:Y:S02]  /*14d20*/  IADD3 R226, P3, R226, UR17, RZ ;  /* 0x00000011e2e27c10 */ /* 0x000fe4000ff7e0ff */
[----:B------:R-:W-:Y:S02]  /*14d30*/  IADD3 R224, P6, R224, UR17, RZ ;  /* 0x00000011e0e07c10 */ /* 0x000fe4000ffde0ff */
[----:B------:R-:W-:Y:S02]  /*14d40*/  IADD3 R222, P5, R222, UR17, RZ ;  /* 0x00000011dede7c10 */ /* 0x000fe4000ffbe0ff */
[----:B------:R-:W-:Y:S02]  /*14d50*/  IADD3.X R229, R229, UR28, RZ, P1, !PT ;  /* 0x0000001ce5e57c10 */ /* 0x000fe40008ffe4ff */
[----:B------:R-:W-:-:S02]  /*14d60*/  IADD3.X R227, R227, UR28, RZ, P4, !PT ;  /* 0x0000001ce3e37c10 */ /* 0x000fc4000a7fe4ff */
[----:B------:R-:W-:Y:S02]  /*14d70*/  IADD3.X R225, R225, UR28, RZ, P3, !PT ;  /* 0x0000001ce1e17c10 */ /* 0x000fe40009ffe4ff */
[----:B------:R-:W-:Y:S02]  /*14d80*/  IADD3.X R223, R223, UR28, RZ, P6, !PT ;  /* 0x0000001cdfdf7c10 */ /* 0x000fe4000b7fe4ff */
[----:B------:R-:W-:Y:S02]  /*14d90*/  IADD3.X R221, R221, UR28, RZ, P5, !PT ;  /* 0x0000001cdddd7c10 */ /* 0x000fe4000affe4ff */
[----:B------:R-:W-:Y:S02]  /*14da0*/  IADD3 R218, P1, R218, UR17, RZ ;  /* 0x00000011dada7c10 */ /* 0x000fe4000ff3e0ff */
[----:B------:R-:W-:Y:S02]  /*14db0*/  IADD3 R216, P4, R216, UR17, RZ ;  /* 0x00000011d8d87c10 */ /* 0x000fe4000ff9e0ff */
[----:B------:R-:W-:-:S02]  /*14dc0*/  IADD3 R214, P3, R214, UR17, RZ ;  /* 0x00000011d6d67c10 */ /* 0x000fc4000ff7e0ff */
[----:B------:R-:W-:Y:S02]  /*14dd0*/  IADD3 R212, P6, R212, UR17, RZ ;  /* 0x00000011d4d47c10 */ /* 0x000fe4000ffde0ff */
[----:B------:R-:W-:Y:S02]  /*14de0*/  IADD3 R210, P5, R210, UR17, RZ ;  /* 0x00000011d2d27c10 */ /* 0x000fe4000ffbe0ff */
[----:B------:R-:W-:Y:S02]  /*14df0*/  IADD3.X R217, R217, UR28, RZ, P1, !PT ;  /* 0x0000001cd9d97c10 */ /* 0x000fe40008ffe4ff */
        /* <DEDUP_REMOVED lines=13> */
[----:B------:R-:W-:Y:S01]  /*14ed0*/  IADD3.X R197, R197, UR28, RZ, P5, !PT ;  /* 0x0000001cc5c57c10 */ /* 0x000fe2000affe4ff */
[----:B------:R-:W-:Y:S01]  /*14ee0*/  UIADD3 UR4, UR4, 0x1, URZ ;  /* 0x0000000104047890 */ /* 0x000fe2000fffe03f */
        /* <DEDUP_REMOVED lines=15> */
[----:B------:R-:W-:Y:S02]  /*14fe0*/  ISETP.NE.U32.AND P0, PT, R119, UR4, PT ;  /* 0x0000000477007c0c */ /* 0x000fe4000bf05070 */
[----:B------:R-:W-:Y:S02]  /*14ff0*/  IADD3.X R89, R89, UR28, RZ, P1, !PT ;  /* 0x0000001c59597c10 */ /* 0x000fe40008ffe4ff */
[----:B------:R-:W-:Y:S02]  /*15000*/  IADD3.X R23, R23, UR28, RZ, P4, !PT ;  /* 0x0000001c17177c10 */ /* 0x000fe4000a7fe4ff */
[----:B------:R-:W-:-:S02]  /*15010*/  IADD3.X R21, R21, UR28, RZ, P3, !PT ;  /* 0x0000001c15157c10 */ /* 0x000fc40009ffe4ff */
[----:B------:R-:W-:Y:S02]  /*15020*/  IADD3.X R19, R19, UR28, RZ, P6, !PT ;  /* 0x0000001c13137c10 */ /* 0x000fe4000b7fe4ff */
[----:B------:R-:W-:Y:S02]  /*15030*/  IADD3.X R17, R17, UR28, RZ, P5, !PT ;  /* 0x0000001c11117c10 */ /* 0x000fe4000affe4ff */
[----:B------:R-:W-:Y:S02]  /*15040*/  IADD3 R105, P1, R105, UR17, RZ ;  /* 0x0000001169697c10 */ /* 0x000fe4000ff3e0ff */
[----:B------:R-:W-:Y:S02]  /*15050*/  IADD3 R104, P4, R104, UR17, RZ ;  /* 0x0000001168687c10 */ /* 0x000fe4000ff9e0ff */
[----:B------:R-:W-:Y:S02]  /*15060*/  IADD3 R103, P3, R103, UR17, RZ ;  /* 0x0000001167677c10 */ /* 0x000fe4000ff7e0ff */
[----:B------:R-:W-:-:S02]  /*15070*/  IADD3 R102, P6, R102, UR17, RZ ;  /* 0x0000001166667c10 */ /* 0x000fc4000ffde0ff */
[----:B------:R-:W-:Y:S02]  /*15080*/  IADD3 R101, P5, R101, UR17, RZ ;  /* 0x0000001165657c10 */ /* 0x000fe4000ffbe0ff */
[----:B------:R-:W-:Y:S02]  /*15090*/  IADD3.X R15, R15, UR28, RZ, P1, !PT ;  /* 0x0000001c0f0f7c10 */ /* 0x000fe40008ffe4ff */
[----:B------:R-:W-:Y:S02]  /*150a0*/  IADD3.X R14, R14, UR28, RZ, P4, !PT ;  /* 0x0000001c0e0e7c10 */ /* 0x000fe4000a7fe4ff */
[----:B------:R-:W-:Y:S02]  /*150b0*/  IADD3.X R13, R13, UR28, RZ, P3, !PT ;  /* 0x0000001c0d0d7c10 */ /* 0x000fe40009ffe4ff */
[----:B------:R-:W-:Y:S02]  /*150c0*/  IADD3.X R12, R12, UR28, RZ, P6, !PT ;  /* 0x0000001c0c0c7c10 */ /* 0x000fe4000b7fe4ff */
[----:B------:R-:W-:-:S02]  /*150d0*/  IADD3.X R11, R11, UR28, RZ, P5, !PT ;  /* 0x0000001c0b0b7c10 */ /* 0x000fc4000affe4ff */
[----:B------:R-:W-:Y:S02]  /*150e0*/  IADD3 R99, P1, R99, UR17, RZ ;  /* 0x0000001163637c10 */ /* 0x000fe4000ff3e0ff */
[----:B------:R-:W-:Y:S02]  /*150f0*/  IADD3 R97, P4, R97, UR17, RZ ;  /* 0x0000001161617c10 */ /* 0x000fe4000ff9e0ff */
[----:B------:R-:W-:Y:S02]  /*15100*/  IADD3 R95, P3, R95, UR17, RZ ;  /* 0x000000115f5f7c10 */ /* 0x000fe4000ff7e0ff */
[----:B------:R-:W-:Y:S02]  /*15110*/  IADD3 R93, P6, R93, UR17, RZ ;  /* 0x000000115d5d7c10 */ /* 0x000fe4000ffde0ff */
[----:B------:R-:W-:Y:S01]  /*15120*/  IADD3 R91, P5, R91, UR17, RZ ;  /* 0x000000115b5b7c10 */ /* 0x000fe2000ffbe0ff */
[----:B------:R-:W-:Y:S02]  /*15130*/  WARPGROUP.DEPBAR.LE gsb0, 0x0 ;  /* 0x00008000000079c5 */ /* 0x000fe40000010000 */
[----:B------:R-:W-:-:S02]  /*15140*/  IADD3.X R117, R117, UR28, RZ, P1, !PT ;  /* 0x0000001c75757c10 */ /* 0x000fc40008ffe4ff */
[----:B------:R-:W-:Y:S02]  /*15150*/  IADD3.X R88, R88, UR28, RZ, P4, !PT ;  /* 0x0000001c58587c10 */ /* 0x000fe4000a7fe4ff */
[----:B------:R-:W-:Y:S02]  /*15160*/  IADD3.X R22, R22, UR28, RZ, P3, !PT ;  /* 0x0000001c16167c10 */ /* 0x000fe40009ffe4ff */
[----:B------:R-:W-:Y:S02]  /*15170*/  IADD3.X R20, R20, UR28, RZ, P6, !PT ;  /* 0x0000001c14147c10 */ /* 0x000fe4000b7fe4ff */
[----:B------:R-:W-:Y:S01]  /*15180*/  IADD3.X R18, R18, UR28, RZ, P5, !PT ;  /* 0x0000001c12127c10 */ /* 0x000fe2000affe4ff */
[----:B0-----:R-:W-:Y:S06]  /*15190*/  @P0 BRA `(.L_x_2) ;  /* 0xffffff5400a00947 */ /* 0x001fec000383ffff */
.L_x_1:
[----:B------:R-:W2:Y:S01]  /*151a0*/  LDL.LU R118, [R1+0x564] ;  /* 0x0005640001767983 */ /* 0x000ea20000300800 */
[----:B------:R-:W-:Y:S01]  /*151b0*/  F2FP.SATFINITE.E5M2.F32.PACK_AB_MERGE_C R24, R25, R24, RZ ;  /* 0x000000181918723e */ /* 0x000fe200048060ff */
[----:B------:R-:W-:Y:S01]  /*151c0*/  ULDC UR4, c[0x0][0x244] ;  /* 0x0000910000047ab9 */ /* 0x000fe20000000800 */
[----:B------:R-:W-:Y:S01]  /*151d0*/  F2FP.SATFINITE.E5M2.F32.PACK_AB_MERGE_C R28, R29, R28, RZ ;  /* 0x0000001c1d1c723e */ /* 0x000fe200048060ff */
[----:B------:R-:W0:Y:S01]  /*151e0*/  S2R R116, SR_TID.X ;  /* 0x0000000000747919 */ /* 0x000e220000002100 */
[----:B------:R-:W-:Y:S01]  /*151f0*/  F2FP.SATFINITE.E5M2.F32.PACK_AB_MERGE_C R32, R33, R32, RZ ;  /* 0x000000202120723e */ /* 0x000fe200048060ff */
[----:B------:R-:W-:Y:S01]  /*15200*/  ULDC UR8, c[0x0][0x22c] ;  /* 0x00008b0000087ab9 */ /* 0x000fe20000000800 */
[----:B------:R-:W-:Y:S01]  /*15210*/  F2FP.SATFINITE.E5M2.F32.PACK_AB_MERGE_C R42, R43, R42, RZ ;  /* 0x0000002a2b2a723e */ /* 0x000fe200048060ff */
[----:B------:R-:W1:Y:S01]  /*15220*/  S2R R119, SR_TID.X ;  /* 0x0000000000777919 */ /* 0x000e620000002100 */
[----:B------:R-:W-:Y:S01]  /*15230*/  LOP3.LUT R24, R24, 0xffff, RZ, 0xc0, !PT ;  /* 0x0000ffff18187812 */ /* 0x000fe200078ec0ff */
[----:B------:R-:W-:Y:S01]  /*15240*/  ULDC UR10, c[0x0][0x22c] ;  /* 0x00008b00000a7ab9 */ /* 0x000fe20000000800 */
[----:B------:R-:W-:Y:S01]  /*15250*/  LOP3.LUT R43, R32, 0xffff, RZ, 0xc0, !PT ;  /* 0x0000ffff202b7812 */ /* 0x000fe200078ec0ff */
[----:B------:R-:W3:Y:S01]  /*15260*/  S2R R120, SR_TID.X ;  /* 0x0000000000787919 */ /* 0x000ee20000002100 */
[----:B------:R-:W-:Y:S01]  /*15270*/  LOP3.LUT R23, R28, 0xffff, RZ, 0xc0, !PT ;  /* 0x0000ffff1c177812 */ /* 0x000fe200078ec0ff */
[----:B------:R-:W-:Y:S01]  /*15280*/  ULDC UR9, c[0x0][0x22c] ;  /* 0x00008b0000097ab9 */ /* 0x000fe20000000800 */
[----:B------:R-:W-:Y:S01]  /*15290*/  F2FP.SATFINITE.E5M2.F32.PACK_AB_MERGE_C R26, R27, R26, RZ ;  /* 0x0000001a1b1a723e */ /* 0x000fe200048060ff */
[----:B------:R-:W4:Y:S01]  /*152a0*/  S2R R121, SR_TID.X ;  /* 0x0000000000797919 */ /* 0x000f220000002100 */
[----:B------:R-:W-:-:S02]  /*152b0*/  F2FP.SATFINITE.E5M2.F32.PACK_AB_MERGE_C R30, R31, R30, RZ ;  /* 0x0000001e1f1e723e */ /* 0x000fc400048060ff */
[----:B------:R-:W-:Y:S02]  /*152c0*/  F2FP.SATFINITE.E5M2.F32.PACK_AB_MERGE_C R34, R35, R34, RZ ;  /* 0x000000222322723e */ /* 0x000fe400048060ff */
[----:B------:R-:W-:Y:S02]  /*152d0*/  F2FP.SATFINITE.E5M2.F32.PACK_AB_MERGE_C R13, R55, R54, RZ ;  /* 0x00000036370d723e */ /* 0x000fe400048060ff */
[----:B-----5:R-:W-:Y:S02]  /*152e0*/  PRMT R3, R43, 0x3340, R0 ;  /* 0x000033402b037816 */ /* 0x020fe40000000000 */
[----:B------:R-:W-:Y:S02]  /*152f0*/  PRMT R2, R24, 0x3340, R23 ;  /* 0x0000334018027816 */ /* 0x000fe40000000017 */
[----:B------:R-:W-:Y:S02]  /*15300*/  LOP3.LUT R19, R26, 0xffff, RZ, 0xc0, !PT ;  /* 0x0000ffff1a137812 */ /* 0x000fe400078ec0ff */
[----:B------:R-:W-:-:S02]  /*15310*/  LOP3.LUT R96, R30, 0xffff, RZ, 0xc0, !PT ;  /* 0x0000ffff1e607812 */ /* 0x000fc400078ec0ff */
[----:B------:R-:W-:Y:S02]  /*15320*/  LOP3.LUT R55, R34, 0xffff, RZ, 0xc0, !PT ;  /* 0x0000ffff22377812 */ /* 0x000fe400078ec0ff */
[----:B------:R-:W-:Y:S02]  /*15330*/  PRMT R18, R2, 0x5410, R3 ;  /* 0x0000541002127816 */ /* 0x000fe40000000003 */
[----:B------:R-:W-:Y:S02]  /*15340*/  PRMT R3, R55, 0x3340, R0 ;  /* 0x0000334037037816 */ /* 0x000fe40000000000 */
[----:B------:R-:W-:Y:S02]  /*15350*/  PRMT R2, R19, 0x3340, R96 ;  /* 0x0000334013027816 */ /* 0x000fe40000000060 */
[----:B------:R-:W-:Y:S02]  /*15360*/  F2FP.SATFINITE.E5M2.F32.PACK_AB_MERGE_C R40, R41, R40, RZ ;  /* 0x000000282928723e */ /* 0x000fe400048060ff */
[----:B------:R-:W-:Y:S01]  /*15370*/  PRMT R15, R2, 0x5410, R3 ;  /* 0x00005410020f7816 */ /* 0x000fe20000000003 */
[----:B0-----:R-:W-:Y:S01]  /*15380*/  IMAD.SHL.U32 R2, R116, 0x80, RZ ;  /* 0x0000008074027824 */ /* 0x001fe200078e00ff */
[----:B------:R-:W-:-:S02]  /*15390*/  F2FP.SATFINITE.E5M2.F32.PACK_AB_MERGE_C R16, R69, R68, RZ ;  /* 0x000000444510723e */ /* 0x000fc400048060ff */
[----:B------:R-:W-:Y:S02]  /*153a0*/  F2FP.SATFINITE.E5M2.F32.PACK_AB_MERGE_C R80, R81, R80, RZ ;  /* 0x000000505150723e */ /* 0x000fe400048060ff */
[----:B------:R-:W-:Y:S02]  /*153b0*/  LOP3.LUT R2, R2, 0x400, RZ, 0xc0, !PT ;  /* 0x0000040002027812 */ /* 0x000fe400078ec0ff */
[----:B------:R-:W-:Y:S02]  /*153c0*/  LOP3.LUT R115, R80, 0xffff, RZ, 0xc0, !PT ;  /* 0x0000ffff50737812 */ /* 0x000fe400078ec0ff */
[----:B---3--:R-:W-:Y:S02]  /*153d0*/  LEA.HI R120, R120, 0x6e, RZ, 0x1a ;  /* 0x0000006e78787811 */ /* 0x008fe400078fd0ff */
[----:B-1----:R-:W-:Y:S02]  /*153e0*/  LEA.HI R119, R119, 0x5e, RZ, 0x1a ;  /* 0x0000005e77777811 */ /* 0x002fe400078fd0ff */
[----:B------:R-:W-:-:S02]  /*153f0*/  F2FP.SATFINITE.E5M2.F32.PACK_AB_MERGE_C R46, R47, R46, RZ ;  /* 0x0000002e2f2e723e */ /* 0x000fc400048060ff */
[----:B------:R-:W-:Y:S02]  /*15400*/  F2FP.SATFINITE.E5M2.F32.PACK_AB_MERGE_C R50, R51, R50, RZ ;  /* 0x000000323332723e */ /* 0x000fe400048060ff */
[----:B------:R-:W-:Y:S02]  /*15410*/  F2FP.SATFINITE.E5M2.F32.PACK_AB_MERGE_C R56, R57, R56, RZ ;  /* 0x000000383938723e */ /* 0x000fe400048060ff */
[----:B------:R-:W-:Y:S02]  /*15420*/  F2FP.SATFINITE.E5M2.F32.PACK_AB_MERGE_C R60, R61, R60, RZ ;  /* 0x0000003c3d3c723e */ /* 0x000fe400048060ff */
[----:B------:R-:W-:Y:S02]  /*15430*/  F2FP.SATFINITE.E5M2.F32.PACK_AB_MERGE_C R64, R65, R64, RZ ;  /* 0x000000404140723e */ /* 0x000fe400048060ff */
[C---:B------:R-:W-:Y:S02]  /*15440*/  LOP3.LUT R26, R0.reuse, R120, RZ, 0xfc, !PT ;  /* 0x00000078001a7212 */ /* 0x040fe400078efcff */
[----:B------:R-:W-:Y:S01]  /*15450*/  LOP3.LUT R33, R0, R119, RZ, 0xfc, !PT ;  /* 0x0000007700217212 */ /* 0x000fe200078efcff */
[----:B------:R-:W0:Y:S01]  /*15460*/  S2R R120, SR_TID.X ;  /* 0x0000000000787919 */ /* 0x000e220000002100 */
[----:B------:R-:W-:-:S02]  /*15470*/  F2FP.SATFINITE.E5M2.F32.PACK_AB_MERGE_C R44, R45, R44, RZ ;  /* 0x0000002c2d2c723e */ /* 0x000fc400048060ff */
[----:B------:R-:W-:Y:S01]  /*15480*/  F2FP.SATFINITE.E5M2.F32.PACK_AB_MERGE_C R48, R49, R48, RZ ;  /* 0x000000303130723e */ /* 0x000fe200048060ff */
[----:B------:R-:W1:Y:S01]  /*15490*/  S2R R119, SR_TID.X ;  /* 0x0000000000777919 */ /* 0x000e620000002100 */
[----:B------:R-:W-:Y:S02]  /*154a0*/  LOP3.LUT R93, R42, 0xffff, RZ, 0xc0, !PT ;  /* 0x0000ffff2a5d7812 */ /* 0x000fe400078ec0ff */
[----:B------:R-:W-:Y:S02]  /*154b0*/  LOP3.LUT R106, R46, 0xffff, RZ, 0xc0, !PT ;  /* 0x0000ffff2e6a7812 */ /* 0x000fe400078ec0ff */
[----:B------:R-:W-:Y:S02]  /*154c0*/  LOP3.LUT R99, R50, 0xffff, RZ, 0xc0, !PT ;  /* 0x0000ffff32637812 */ /* 0x000fe400078ec0ff */
[----:B------:R-:W-:Y:S02]  /*154d0*/  LOP3.LUT R103, R56, 0xffff, RZ, 0xc0, !PT ;  /* 0x0000ffff38677812 */ /* 0x000fe400078ec0ff */
[----:B------:R-:W-:-:S02]  /*154e0*/  LOP3.LUT R108, R60, 0xffff, RZ, 0xc0, !PT ;  /* 0x0000ffff3c6c7812 */ /* 0x000fc400078ec0ff */
[----:B------:R-:W-:Y:S02]  /*154f0*/  LOP3.LUT R107, R64, 0xffff, RZ, 0xc0, !PT ;  /* 0x0000ffff406b7812 */ /* 0x000fe400078ec0ff */
[----:B------:R-:W-:Y:S02]  /*15500*/  F2FP.SATFINITE.E5M2.F32.PACK_AB_MERGE_C R74, R75, R74, RZ ;  /* 0x0000004a4b4a723e */ /* 0x000fe400048060ff */
[----:B------:R-:W-:Y:S02]  /*15510*/  F2FP.SATFINITE.E5M2.F32.PACK_AB_MERGE_C R78, R79, R78, RZ ;  /* 0x0000004e4f4e723e */ /* 0x000fe400048060ff */
[----:B------:R-:W-:Y:S02]  /*15520*/  F2FP.SATFINITE.E5M2.F32.PACK_AB_MERGE_C R82, R83, R82, RZ ;  /* 0x000000525352723e */ /* 0x000fe400048060ff */
[----:B------:R-:W-:Y:S02]  /*15530*/  LOP3.LUT R91, R40, 0xffff, RZ, 0xc0, !PT ;  /* 0x0000ffff285b7812 */ /* 0x000fe400078ec0ff */
[----:B------:R-:W-:-:S02]  /*15540*/  LOP3.LUT R102, R44, 0xffff, RZ, 0xc0, !PT ;  /* 0x0000ffff2c667812 */ /* 0x000fc400078ec0ff */
[----:B------:R-:W-:Y:S02]  /*15550*/  LOP3.LUT R95, R48, 0xffff, RZ, 0xc0, !PT ;  /* 0x0000ffff305f7812 */ /* 0x000fe400078ec0ff */
[----:B------:R-:W-:Y:S02]  /*15560*/  F2FP.SATFINITE.E5M2.F32.PACK_AB_MERGE_C R58, R59, R58, RZ ;  /* 0x0000003a3b3a723e */ /* 0x000fe400048060ff */
[----:B------:R-:W-:Y:S02]  /*15570*/  F2FP.SATFINITE.E5M2.F32.PACK_AB_MERGE_C R62, R63, R62, RZ ;  /* 0x0000003e3f3e723e */ /* 0x000fe400048060ff */
[----:B------:R-:W-:Y:S02]  /*15580*/  F2FP.SATFINITE.E5M2.F32.PACK_AB_MERGE_C R66, R67, R66, RZ ;  /* 0x000000424342723e */ /* 0x000fe400048060ff */
[--C-:B------:R-:W-:Y:S02]  /*15590*/  PRMT R9, R99, 0x3340, R0.reuse ;  /* 0x0000334063097816 */ /* 0x100fe40000000000 */
[----:B------:R-:W-:-:S02]  /*155a0*/  PRMT R11, R107, 0x3340, R0 ;  /* 0x000033406b0b7816 */ /* 0x000fc40000000000 */
[----:B------:R-:W-:Y:S02]  /*155b0*/  PRMT R8, R93, 0x3340, R106 ;  /* 0x000033405d087816 */ /* 0x000fe4000000006a */
[----:B------:R-:W-:Y:S02]  /*155c0*/  PRMT R10, R103, 0x3340, R108 ;  /* 0x00003340670a7816 */ /* 0x000fe4000000006c */
[----:B------:R-:W-:Y:S02]  /*155d0*/  LOP3.LUT R112, R74, 0xffff, RZ, 0xc0, !PT ;  /* 0x0000ffff4a707812 */ /* 0x000fe400078ec0ff */
[----:B------:R-:W-:Y:S02]  /*155e0*/  LOP3.LUT R113, R78, 0xffff, RZ, 0xc0, !PT ;  /* 0x0000ffff4e717812 */ /* 0x000fe400078ec0ff */
[----:B------:R-:W-:Y:S02]  /*155f0*/  LOP3.LUT R117, R82, 0xffff, RZ, 0xc0, !PT ;  /* 0x0000ffff52757812 */ /* 0x000fe400078ec0ff */
[----:B------:R-:W-:-:S02]  /*15600*/  PRMT R7, R95, 0x3340, R0 ;  /* 0x000033405f077816 */ /* 0x000fc40000000000 */
[----:B------:R-:W-:Y:S02]  /*15610*/  PRMT R6, R91, 0x3340, R102 ;  /* 0x000033405b067816 */ /* 0x000fe40000000066 */
[----:B------:R-:W-:Y:S02]  /*15620*/  F2FP.SATFINITE.E5M2.F32.PACK_AB_MERGE_C R72, R73, R72, RZ ;  /* 0x000000484948723e */ /* 0x000fe400048060ff */
[----:B------:R-:W-:Y:S02]  /*15630*/  F2FP.SATFINITE.E5M2.F32.PACK_AB_MERGE_C R76, R77, R76, RZ ;  /* 0x0000004c4d4c723e */ /* 0x000fe400048060ff */
[----:B------:R-:W-:Y:S02]  /*15640*/  PRMT R94, R8, 0x5410, R9 ;  /* 0x00005410085e7816 */ /* 0x000fe40000000009 */
[----:B------:R-:W-:Y:S02]  /*15650*/  PRMT R79, R10, 0x5410, R11 ;  /* 0x000054100a4f7816 */ /* 0x000fe4000000000b */
[----:B------:R-:W-:-:S02]  /*15660*/  LOP3.LUT R105, R58, 0xffff, RZ, 0xc0, !PT ;  /* 0x0000ffff3a697812 */ /* 0x000fc400078ec0ff */
[----:B------:R-:W-:Y:S02]  /*15670*/  LOP3.LUT R110, R62, 0xffff, RZ, 0xc0, !PT ;  /* 0x0000ffff3e6e7812 */ /* 0x000fe400078ec0ff */
[----:B------:R-:W-:Y:S02]  /*15680*/  LOP3.LUT R109, R66, 0xffff, RZ, 0xc0, !PT ;  /* 0x0000ffff426d7812 */ /* 0x000fe400078ec0ff */
[----:B------:R-:W-:Y:S02]  /*15690*/  PRMT R10, R117, 0x3340, R0 ;  /* 0x00003340750a7816 */ /* 0x000fe40000000000 */
[----:B------:R-:W-:Y:S02]  /*156a0*/  PRMT R9, R112, 0x3340, R113 ;  /* 0x0000334070097816 */ /* 0x000fe40000000071 */
[----:B------:R-:W-:Y:S02]  /*156b0*/  PRMT R21, R6, 0x5410, R7 ;  /* 0x0000541006157816 */ /* 0x000fe40000000007 */
[----:B------:R-:W-:-:S02]  /*156c0*/  LOP3.LUT R111, R72, 0xffff, RZ, 0xc0, !PT ;  /* 0x0000ffff486f7812 */ /* 0x000fc400078ec0ff */
[----:B------:R-:W-:Y:S02]  /*156d0*/  LOP3.LUT R114, R76, 0xffff, RZ, 0xc0, !PT ;  /* 0x0000ffff4c727812 */ /* 0x000fe400078ec0ff */
[----:B------:R-:W-:Y:S02]  /*156e0*/  PRMT R6, R109, 0x3340, R0 ;  /* 0x000033406d067816 */ /* 0x000fe40000000000 */
[----:B------:R-:W-:Y:S02]  /*156f0*/  PRMT R3, R105, 0x3340, R110 ;  /* 0x0000334069037816 */ /* 0x000fe4000000006e */
[----:B------:R-:W-:Y:S02]  /*15700*/  PRMT R101, R9, 0x5410, R10 ;  /* 0x0000541009657816 */ /* 0x000fe4000000000a */
[----:B------:R-:W-:Y:S02]  /*15710*/  SHF.R.U32.HI R9, RZ, 0x6, R116 ;  /* 0x00000006ff097819 */ /* 0x000fe40000011674 */
[----:B------:R-:W-:-:S02]  /*15720*/  PRMT R8, R115, 0x3340, R0 ;  /* 0x0000334073087816 */ /* 0x000fc40000000000 */
[----:B------:R-:W-:Y:S02]  /*15730*/  PRMT R7, R111, 0x3340, R114 ;  /* 0x000033406f077816 */ /* 0x000fe40000000072 */
[----:B------:R-:W-:Y:S02]  /*15740*/  PRMT R100, R3, 0x5410, R6 ;  /* 0x0000541003647816 */ /* 0x000fe40000000006 */
[----:B------:R-:W-:Y:S02]  /*15750*/  SHF.R.U32.HI R3, RZ, 0x8, R24 ;  /* 0x00000008ff037819 */ /* 0x000fe40000011618 */
[----:B------:R-:W-:Y:S02]  /*15760*/  SGXT.U32 R9, R9, 0x1 ;  /* 0x000000010909781a */ /* 0x000fe40000000000 */
[----:B------:R-:W-:Y:S02]  /*15770*/  PRMT R97, R7, 0x5410, R8 ;  /* 0x0000541007617816 */ /* 0x000fe40000000008 */
[----:B------:R-:W-:-:S02]  /*15780*/  F2FP.SATFINITE.E5M2.F32.PACK_AB_MERGE_C R5, R37, R36, RZ ;  /* 0x000000242505723e */ /* 0x000fc400048060ff */
[----:B------:R-:W-:Y:S02]  /*15790*/  F2FP.SATFINITE.E5M2.F32.PACK_AB_MERGE_C R4, R39, R38, RZ ;  /* 0x000000262704723e */ /* 0x000fe400048060ff */
[----:B------:R-:W-:Y:S02]  /*157a0*/  F2FP.SATFINITE.E5M2.F32.PACK_AB_MERGE_C R12, R53, R52, RZ ;  /* 0x00000034350c723e */ /* 0x000fe400048060ff */
[----:B------:R-:W-:Y:S02]  /*157b0*/  F2FP.SATFINITE.E5M2.F32.PACK_AB_MERGE_C R17, R71, R70, RZ ;  /* 0x000000464711723e */ /* 0x000fe400048060ff */
[----:B------:R-:W-:Y:S02]  /*157c0*/  F2FP.SATFINITE.E5M2.F32.PACK_AB_MERGE_C R84, R85, R84, RZ ;  /* 0x000000545554723e */ /* 0x000fe400048060ff */
[----:B------:R-:W-:Y:S02]  /*157d0*/  F2FP.SATFINITE.E5M2.F32.PACK_AB_MERGE_C R86, R87, R86, RZ ;  /* 0x000000565756723e */ /* 0x000fe400048060ff */
[----:B----4-:R-:W-:-:S02]  /*157e0*/  LEA.HI R121, R121, 0x7e, RZ, 0x1a ;  /* 0x0000007e79797811 */ /* 0x010fc400078fd0ff */
[----:B--2---:R-:W-:Y:S02]  /*157f0*/  IADD3 R14, R2, UR7, R118 ;  /* 0x00000007020e7c10 */ /* 0x004fe4000fffe076 */
[----:B------:R-:W2:Y:S01]  /*15800*/  S2R R118, SR_TID.X ;  /* 0x0000000000767919 */ /* 0x000ea20000002100 */
[----:B------:R-:W-:Y:S02]  /*15810*/  LOP3.LUT R7, R3, 0xffff, RZ, 0xc0, !PT ;  /* 0x0000ffff03077812 */ /* 0x000fe400078ec0ff */
[C-C-:B------:R-:W-:Y:S02]  /*15820*/  LOP3.LUT R89, R0.reuse, 0x7c, R9.reuse, 0xfe, !PT ;  /* 0x0000007c00597812 */ /* 0x140fe400078efe09 */
[C-C-:B------:R-:W-:Y:S02]  /*15830*/  LOP3.LUT R90, R0.reuse, 0x7a, R9.reuse, 0xfe, !PT ;  /* 0x0000007a005a7812 */ /* 0x140fe400078efe09 */
[C-C-:B------:R-:W-:Y:S02]  /*15840*/  LOP3.LUT R24, R0.reuse, 0x78, R9.reuse, 0xfe, !PT ;  /* 0x0000007800187812 */ /* 0x140fe400078efe09 */
[----:B------:R-:W-:-:S02]  /*15850*/  LOP3.LUT R25, R0, 0x74, R9, 0xfe, !PT ;  /* 0x0000007400197812 */ /* 0x000fc400078efe09 */
[C-C-:B------:R-:W-:Y:S02]  /*15860*/  LOP3.LUT R28, R0.reuse, 0x72, R9.reuse, 0xfe, !PT ;  /* 0x00000072001c7812 */ /* 0x140fe400078efe09 */
[C-C-:B------:R-:W-:Y:S02]  /*15870*/  LOP3.LUT R27, R0.reuse, 0x70, R9.reuse, 0xfe, !PT ;  /* 0x00000070001b7812 */ /* 0x140fe400078efe09 */
        /* <DEDUP_REMOVED lines=8> */
[----:B------:R-:W-:Y:S02]  /*15900*/  LOP3.LUT R37, R0, 0x5a, R9, 0xfe, !PT ;  /* 0x0000005a00257812 */ /* 0x000fe400078efe09 */
[----:B--2---:R-:W-:-:S02]  /*15910*/  LEA.HI R118, R118, 0x4e, RZ, 0x1a ;  /* 0x0000004e76767811 */ /* 0x004fc400078fd0ff */
[C-C-:B------:R-:W-:Y:S02]  /*15920*/  LOP3.LUT R38, R0.reuse, 0x58, R9.reuse, 0xfe, !PT ;  /* 0x0000005800267812 */ /* 0x140fe400078efe09 */
[C---:B------:R-:W-:Y:S02]  /*15930*/  LOP3.LUT R41, R0.reuse, R118, RZ, 0xfc, !PT ;  /* 0x0000007600297212 */ /* 0x040fe400078efcff */
[----:B------:R-:W2:Y:S01]  /*15940*/  S2R R118, SR_TID.X ;  /* 0x0000000000767919 */ /* 0x000ea20000002100 */
        /* <DEDUP_REMOVED lines=16> */
[----:B--2---:R-:W-:Y:S02]  /*15a50*/  LEA.HI R118, R118, 0x1e, RZ, 0x1a ;  /* 0x0000001e76767811 */ /* 0x004fe400078fd0ff */
[C-C-:B------:R-:W-:Y:S02]  /*15a60*/  LOP3.LUT R60, R0.reuse, 0x32, R9.reuse, 0xfe, !PT ;  /* 0x00000032003c7812 */ /* 0x140fe400078efe09 */
[C---:B------:R-:W-:Y:S02]  /*15a70*/  LOP3.LUT R69, R0.reuse, R118, RZ, 0xfc, !PT ;  /* 0x0000007600457212 */ /* 0x040fe400078efcff */
[----:B------:R-:W2:Y:S01]  /*15a80*/  S2R R118, SR_TID.X ;  /* 0x0000000000767919 */ /* 0x000ea20000002100 */
        /* <DEDUP_REMOVED lines=15> */
[--C-:B------:R-:W-:Y:S02]  /*15b80*/  LOP3.LUT R81, R0, 0xc, R9.reuse, 0xfe, !PT ;  /* 0x0000000c00517812 */ /* 0x100fe400078efe09 */
[----:B--2---:R-:W-:Y:S02]  /*15b90*/  LEA.HI R118, R118, 0xe, RZ, 0x1a ;  /* 0x0000000e76767811 */ /* 0x004fe400078fd0ff */
[C-C-:B------:R-:W-:Y:S02]  /*15ba0*/  LOP3.LUT R82, R0.reuse, 0xa, R9.reuse, 0xfe, !PT ;  /* 0x0000000a00527812 */ /* 0x140fe400078efe09 */
[C---:B------:R-:W-:Y:S02]  /*15bb0*/  LOP3.LUT R80, R0.reuse, R118, RZ, 0xfc, !PT ;  /* 0x0000007600507212 */ /* 0x040fe400078efcff */
[----:B------:R-:W2:Y:S01]  /*15bc0*/  LDL.LU R118, [R1+0x560] ;  /* 0x0005600001767983 */ /* 0x000ea20000300800 */
[C-C-:B------:R-:W-:Y:S02]  /*15bd0*/  LOP3.LUT R3, R0.reuse, 0x76, R9.reuse, 0xfe, !PT ;  /* 0x0000007600037812 */ /* 0x140fe400078efe09 */
[----:B------:R-:W-:-:S02]  /*15be0*/  LOP3.LUT R83, R0, 0x8, R9, 0xfe, !PT ;  /* 0x0000000800537812 */ /* 0x000fc400078efe09 */
[C-C-:B------:R-:W-:Y:S02]  /*15bf0*/  LOP3.LUT R85, R0.reuse, 0x6, R9.reuse, 0xfe, !PT ;  /* 0x0000000600557812 */ /* 0x140fe400078efe09 */
[C-C-:B------:R-:W-:Y:S02]  /*15c00*/  LOP3.LUT R87, R0.reuse, 0x4, R9.reuse, 0xfe, !PT ;  /* 0x0000000400577812 */ /* 0x140fe400078efe09 */
[C---:B------:R-:W-:Y:S02]  /*15c10*/  LOP3.LUT R88, R0.reuse, 0x2, R9, 0xfe, !PT ;  /* 0x0000000200587812 */ /* 0x040fe400078efe09 */
[----:B------:R-:W-:Y:S02]  /*15c20*/  LOP3.LUT R20, R0, R9, RZ, 0xfc, !PT ;  /* 0x0000000900147212 */ /* 0x000fe400078efcff */
[----:B------:R-:W-:Y:S02]  /*15c30*/  SHF.R.U32.HI R9, RZ, 0x8, R91 ;  /* 0x00000008ff097819 */ /* 0x000fe4000001165b */
[----:B------:R-:W-:-:S02]  /*15c40*/  SHF.R.U32.HI R10, RZ, 0x8, R102 ;  /* 0x00000008ff0a7819 */ /* 0x000fc40000011666 */
[----:B------:R-:W-:Y:S02]  /*15c50*/  SHF.R.U32.HI R8, RZ, 0x8, R55 ;  /* 0x00000008ff087819 */ /* 0x000fe40000011637 */
[----:B------:R-:W-:Y:S02]  /*15c60*/  LOP3.LUT R10, R10, 0xffff, RZ, 0xc0, !PT ;  /* 0x0000ffff0a0a7812 */ /* 0x000fe400078ec0ff */
[----:B------:R-:W-:Y:S02]  /*15c70*/  LOP3.LUT R9, R9, 0xffff, RZ, 0xc0, !PT ;  /* 0x0000ffff09097812 */ /* 0x000fe400078ec0ff */
[----:B0-----:R-:W-:Y:S02]  /*15c80*/  LEA.HI R120, R120, 0x3e, RZ, 0x1a ;  /* 0x0000003e78787811 */ /* 0x001fe400078fd0ff */
[----:B-1----:R-:W-:Y:S02]  /*15c90*/  LEA.HI R119, R119, 0x2e, RZ, 0x1a ;  /* 0x0000002e77777811 */ /* 0x002fe400078fd0ff */
[----:B------:R-:W-:-:S02]  /*15ca0*/  LOP3.LUT R8, R8, 0xffff, RZ, 0xc0, !PT ;  /* 0x0000ffff08087812 */ /* 0x000fc400078ec0ff */
[----:B------:R-:W-:Y:S02]  /*15cb0*/  SHF.R.U32.HI R6, RZ, 0x8, R23 ;  /* 0x00000008ff067819 */ /* 0x000fe40000011617 */
[----:B------:R-:W-:Y:S02]  /*15cc0*/  PRMT R23, R9, 0x3340, R10 ;  /* 0x0000334009177816 */ /* 0x000fe4000000000a */
[----:B------:R-:W-:Y:S02]  /*15cd0*/  SHF.R.U32.HI R9, RZ, 0x8, R103 ;  /* 0x00000008ff097819 */ /* 0x000fe40000011667 */
[----:B------:R-:W-:Y:S02]  /*15ce0*/  SHF.R.U32.HI R10, RZ, 0x8, R108 ;  /* 0x00000008ff0a7819 */ /* 0x000fe4000001166c */
[C---:B------:R-:W-:Y:S02]  /*15cf0*/  LOP3.LUT R2, R0.reuse, R121, RZ, 0xfc, !PT ;  /* 0x0000007900027212 */ /* 0x040fe400078efcff */
[----:B------:R-:W-:-:S02]  /*15d00*/  LOP3.LUT R50, R0, R120, RZ, 0xfc, !PT ;  /* 0x0000007800327212 */ /* 0x000fc400078efcff */
[----:B------:R-:W-:Y:S02]  /*15d10*/  LOP3.LUT R62, R0, R119, RZ, 0xfc, !PT ;  /* 0x00000077003e7212 */ /* 0x000fe400078efcff */
[----:B------:R-:W-:Y:S02]  /*15d20*/  PRMT R78, R8, 0x3340, R1 ;  /* 0x00003340084e7816 */ /* 0x000fe40000000001 */
[----:B------:R-:W-:Y:S02]  /*15d30*/  SHF.R.U32.HI R0, RZ, 0x8, R19 ;  /* 0x00000008ff007819 */ /* 0x000fe40000011613 */
[----:B------:R-:W-:Y:S02]  /*15d40*/  SHF.R.U32.HI R8, RZ, 0x8, R99 ;  /* 0x00000008ff087819 */ /* 0x000fe40000011663 */
[----:B------:R-:W-:Y:S02]  /*15d50*/  LOP3.LUT R6, R6, 0xffff, RZ, 0xc0, !PT ;  /* 0x0000ffff06067812 */ /* 0x000fe400078ec0ff */
[----:B------:R-:W-:-:S02]  /*15d60*/  LOP3.LUT R10, R10, 0xffff, RZ, 0xc0, !PT ;  /* 0x0000ffff0a0a7812 */ /* 0x000fc400078ec0ff */
[----:B------:R-:W-:Y:S02]  /*15d70*/  LOP3.LUT R9, R9, 0xffff, RZ, 0xc0, !PT ;  /* 0x0000ffff09097812 */ /* 0x000fe400078ec0ff */
[----:B------:R-:W-:Y:S02]  /*15d80*/  LOP3.LUT R19, R0, 0xffff, RZ, 0xc0, !PT ;  /* 0x0000ffff00137812 */ /* 0x000fe400078ec0ff */
[----:B------:R-:W-:Y:S02]  /*15d90*/  LOP3.LUT R8, R8, 0xffff, RZ, 0xc0, !PT ;  /* 0x0000ffff08087812 */ /* 0x000fe400078ec0ff */
[----:B------:R-:W-:Y:S02]  /*15da0*/  SHF.R.U32.HI R0, RZ, 0x8, R93 ;  /* 0x00000008ff007819 */ /* 0x000fe4000001165d */
[----:B------:R-:W-:Y:S02]  /*15db0*/  PRMT R11, R7, 0x3340, R6 ;  /* 0x00003340070b7816 */ /* 0x000fe40000000006 */
[----:B------:R-:W-:-:S02]  /*15dc0*/  PRMT R93, R9, 0x3340, R10 ;  /* 0x00003340095d7816 */ /* 0x000fc4000000000a */
[----:B------:R-:W-:Y:S02]  /*15dd0*/  SHF.R.U32.HI R6, RZ, 0x8, R96 ;  /* 0x00000008ff067819 */ /* 0x000fe40000011660 */
[----:B------:R-:W-:Y:S02]  /*15de0*/  SHF.R.U32.HI R9, RZ, 0x8, R111 ;  /* 0x00000008ff097819 */ /* 0x000fe4000001166f */
[----:B------:R-:W-:Y:S02]  /*15df0*/  SHF.R.U32.HI R10, RZ, 0x8, R114 ;  /* 0x00000008ff0a7819 */ /* 0x000fe40000011672 */
[----:B------:R-:W-:Y:S02]  /*15e00*/  PRMT R96, R8, 0x3340, R1 ;  /* 0x0000334008607816 */ /* 0x000fe40000000001 */
[----:B------:R-:W-:Y:S02]  /*15e10*/  SHF.R.U32.HI R8, RZ, 0x8, R109 ;  /* 0x00000008ff087819 */ /* 0x000fe4000001166d */
[----:B------:R-:W-:-:S02]  /*15e20*/  SHF.R.U32.HI R7, RZ, 0x8, R43 ;  /* 0x00000008ff077819 */ /* 0x000fc4000001162b */
[----:B------:R-:W-:Y:S02]  /*15e30*/  LOP3.LUT R10, R10, 0xffff, RZ, 0xc0, !PT ;  /* 0x0000ffff0a0a7812 */ /* 0x000fe400078ec0ff */
[----:B------:R-:W-:Y:S02]  /*15e40*/  LOP3.LUT R9, R9, 0xffff, RZ, 0xc0, !PT ;  /* 0x0000ffff09097812 */ /* 0x000fe400078ec0ff */
[----:B------:R-:W-:Y:S02]  /*15e50*/  LOP3.LUT R8, R8, 0xffff, RZ, 0xc0, !PT ;  /* 0x0000ffff08087812 */ /* 0x000fe400078ec0ff */
[----:B------:R-:W-:Y:S01]  /*15e60*/  LOP3.LUT R7, R7, 0xffff, RZ, 0xc0, !PT ;  /* 0x0000ffff07077812 */ /* 0x000fe200078ec0ff */
[----:B------:R-:W0:Y:S01]  /*15e70*/  S2R R119, SR_TID.X ;  /* 0x0000000000777919 */ /* 0x000e220000002100 */
[----:B------:R-:W-:Y:S02]  /*15e80*/  LOP3.LUT R6, R6, 0xffff, RZ, 0xc0, !PT ;  /* 0x0000ffff06067812 */ /* 0x000fe400078ec0ff */
[----:B------:R-:W-:Y:S01]  /*15e90*/  PRMT R99, R9, 0x3340, R10 ;  /* 0x0000334009637816 */ /* 0x000fe2000000000a */
[----:B------:R-:W-:Y:S01]  /*15ea0*/  IMAD.SHL.U32 R9, R116, 0x8, RZ ;  /* 0x0000000874097824 */ /* 0x000fe200078e00ff */
[----:B------:R-:W-:-:S02]  /*15eb0*/  PRMT R102, R8, 0x3340, R1 ;  /* 0x0000334008667816 */ /* 0x000fc40000000001 */
[----:B------:R-:W-:Y:S02]  /*15ec0*/  PRMT R22, R7, 0x3340, R22 ;  /* 0x0000334007167816 */ /* 0x000fe40000000016 */
[----:B------:R-:W-:Y:S02]  /*15ed0*/  SHF.R.U32.HI R8, RZ, 0x8, R117 ;  /* 0x00000008ff087819 */ /* 0x000fe40000011675 */
[----:B------:R-:W-:Y:S02]  /*15ee0*/  PRMT R19, R19, 0x3340, R6 ;  /* 0x0000334013137816 */ /* 0x000fe40000000006 */
[----:B------:R-:W-:Y:S02]  /*15ef0*/  LOP3.LUT R9, R9, 0x380, RZ, 0xc0, !PT ;  /* 0x0000038009097812 */ /* 0x000fe400078ec0ff */
[----:B------:R-:W-:Y:S02]  /*15f00*/  LOP3.LUT R8, R8, 0xffff, RZ, 0xc0, !PT ;  /* 0x0000ffff08087812 */ /* 0x000fe400078ec0ff */
[----:B------:R-:W-:-:S02]  /*15f10*/  PRMT R22, R11, 0x5410, R22 ;  /* 0x000054100b167816 */ /* 0x000fc40000000016 */
[----:B------:R-:W-:Y:S02]  /*15f20*/  LOP3.LUT R5, R5, 0xffff, RZ, 0xc0, !PT ;  /* 0x0000ffff05057812 */ /* 0x000fe400078ec0ff */
[----:B------:R-:W-:Y:S02]  /*15f30*/  PRMT R11, R19, 0x5410, R78 ;  /* 0x00005410130b7816 */ /* 0x000fe4000000004e */
[----:B------:R-:W-:Y:S01]  /*15f40*/  LOP3.LUT R4, R4, 0xffff, RZ, 0xc0, !PT ;  /* 0x0000ffff04047812 */ /* 0x000fe200078ec0ff */
[----:B------:R-:W-:Y:S01]  /*15f50*/  IMAD.IADD R91, R9, 0x1, R14 ;  /* 0x00000001095b7824 */ /* 0x000fe200078e020e */
[----:B------:R-:W-:Y:S02]  /*15f60*/  SHF.R.U32.HI R6, RZ, 0x8, R106 ;  /* 0x00000008ff067819 */ /* 0x000fe4000001166a */
[----:B------:R-:W-:Y:S02]  /*15f70*/  PRMT R106, R8, 0x3340, R1 ;  /* 0x00003340086a7816 */ /* 0x000fe40000000001 */
[----:B------:R-:W-:-:S02]  /*15f80*/  PRMT R8, R18, 0x4210, R5 ;  /* 0x0000421012087816 */ /* 0x000fc40000000005 */
[----:B------:R-:W-:Y:S02]  /*15f90*/  PRMT R9, R22, 0x5210, R5 ;  /* 0x0000521016097816 */ /* 0x000fe40000000005 */
[--C-:B------:R-:W-:Y:S02]  /*15fa0*/  PRMT R10, R15, 0x4210, R4.reuse ;  /* 0x000042100f0a7816 */ /* 0x100fe40000000004 */
[----:B------:R-:W-:Y:S01]  /*15fb0*/  PRMT R11, R11, 0x5210, R4 ;  /* 0x000052100b0b7816 */ /* 0x000fe20000000004 */
[----:B------:R-:W-:Y:S01]  /*15fc0*/  BAR.SYNC.DEFER_BLOCKING 0x0 ;  /* 0x0000000000007b1d */ /* 0x000fe20000010000 */
[----:B------:R-:W-:Y:S02]  /*15fd0*/  SHF.R.U32.HI R7, RZ, 0x8, R95 ;  /* 0x00000008ff077819 */ /* 0x000fe4000001165f */
[----:B------:R-:W-:Y:S02]  /*15fe0*/  LOP3.LUT R6, R6, 0xffff, RZ, 0xc0, !PT ;  /* 0x0000ffff06067812 */ /* 0x000fe400078ec0ff */
[----:B------:R-:W-:-:S02]  /*15ff0*/  LOP3.LUT R43, R0, 0xffff, RZ, 0xc0, !PT ;  /* 0x0000ffff002b7812 */ /* 0x000fc400078ec0ff */
[----:B------:R-:W-:Y:S02]  /*16000*/  LOP3.LUT R7, R7, 0xffff, RZ, 0xc0, !PT ;  /* 0x0000ffff07077812 */ /* 0x000fe400078ec0ff */
[----:B------:R-:W-:Y:S02]  /*16010*/  PRMT R43, R43, 0x3340, R6 ;  /* 0x000033402b2b7816 */ /* 0x000fe40000000006 */
[----:B------:R-:W-:Y:S02]  /*16020*/  SHF.R.U32.HI R0, RZ, 0x8, R105 ;  /* 0x00000008ff007819 */ /* 0x000fe40000011669 */
[----:B------:R-:W-:Y:S02]  /*16030*/  SHF.R.U32.HI R6, RZ, 0x8, R110 ;  /* 0x00000008ff067819 */ /* 0x000fe4000001166e */
[----:B------:R-:W-:Y:S02]  /*16040*/  PRMT R92, R7, 0x3340, R92 ;  /* 0x00003340075c7816 */ /* 0x000fe4000000005c */
[----:B------:R-:W-:Y:S01]  /*16050*/  SHF.R.U32.HI R7, RZ, 0x8, R107 ;  /* 0x00000008ff077819 */ /* 0x000fe2000001166b */
[----:B------:R-:W-:Y:S01]  /*16060*/  STSM.16.M88.4 [R91], R8 ;  /* 0x000000085b007844 */ /* 0x000fe20000000200 */
[----:B------:R-:W-:-:S02]  /*16070*/  LOP3.LUT R6, R6, 0xffff, RZ, 0xc0, !PT ;  /* 0x0000ffff06067812 */ /* 0x000fc400078ec0ff */
[----:B------:R-:W-:Y:S02]  /*16080*/  LOP3.LUT R55, R0, 0xffff, RZ, 0xc0, !PT ;  /* 0x0000ffff00377812 */ /* 0x000fe400078ec0ff */
[----:B------:R-:W-:Y:S02]  /*16090*/  LOP3.LUT R7, R7, 0xffff, RZ, 0xc0, !PT ;  /* 0x0000ffff07077812 */ /* 0x000fe400078ec0ff */
[----:B------:R-:W-:Y:S02]  /*160a0*/  PRMT R95, R55, 0x3340, R6 ;  /* 0x00003340375f7816 */ /* 0x000fe40000000006 */
[----:B------:R-:W-:Y:S02]  /*160b0*/  SHF.R.U32.HI R6, RZ, 0x8, R113 ;  /* 0x00000008ff067819 */ /* 0x000fe40000011671 */
[----:B------:R-:W-:Y:S02]  /*160c0*/  SHF.R.U32.HI R0, RZ, 0x8, R112 ;  /* 0x00000008ff007819 */ /* 0x000fe40000011670 */
[----:B------:R-:W-:-:S02]  /*160d0*/  PRMT R98, R7, 0x3340, R98 ;  /* 0x0000334007627816 */ /* 0x000fc40000000062 */
[----:B------:R-:W-:Y:S02]  /*160e0*/  SHF.R.U32.HI R7, RZ, 0x8, R115 ;  /* 0x00000008ff077819 */ /* 0x000fe40000011673 */
[----:B------:R-:W-:Y:S02]  /*160f0*/  LOP3.LUT R6, R6, 0xffff, RZ, 0xc0, !PT ;  /* 0x0000ffff06067812 */ /* 0x000fe400078ec0ff */
[----:B------:R-:W-:Y:S02]  /*16100*/  LOP3.LUT R55, R0, 0xffff, RZ, 0xc0, !PT ;  /* 0x0000ffff00377812 */ /* 0x000fe400078ec0ff */
[----:B0-----:R-:W-:Y:S02]  /*16110*/  LOP3.LUT R119, R119, 0x7f, RZ, 0xc0, !PT ;  /* 0x0000007f77777812 */ /* 0x001fe400078ec0ff */
[----:B------:R-:W-:Y:S02]  /*16120*/  LOP3.LUT R7, R7, 0xffff, RZ, 0xc0, !PT ;  /* 0x0000ffff07077812 */ /* 0x000fe400078ec0ff */
[----:B------:R-:W-:-:S02]  /*16130*/  PRMT R103, R55, 0x3340, R6 ;  /* 0x0000334037677816 */ /* 0x000fc40000000006 */
[----:B------:R-:W-:Y:S01]  /*16140*/  LEA R55, R119, UR7, 0x4 ;  /* 0x0000000777377c11 */ /* 0x000fe2000f8e20ff */
[----:B------:R-:W-:Y:S01]  /*16150*/  BAR.SYNC.DEFER_BLOCKING 0x0 ;  /* 0x0000000000007b1d */ /* 0x000fe20000010000 */
[----:B------:R-:W-:Y:S02]  /*16160*/  PRMT R104, R7, 0x3340, R104 ;  /* 0x0000334007687816 */ /* 0x000fe40000000068 */
[----:B------:R-:W-:Y:S02]  /*16170*/  LOP3.LUT R15, R13, 0xffff, RZ, 0xc0, !PT ;  /* 0x0000ffff0d0f7812 */ /* 0x000fe400078ec0ff */
[----:B------:R-:W-:Y:S01]  /*16180*/  PRMT R23, R23, 0x5410, R92 ;  /* 0x0000541017177816 */ /* 0x000fe2000000005c */
[----:B------:R-:W-:Y:S01]  /*16190*/  ULDC.64 UR6, c[0x0][0x228] ;  /* 0x00008a0000067ab9 */ /* 0x000fe20000000a00 */
[----:B------:R-:W-:Y:S01]  /*161a0*/  PRMT R96, R43, 0x5410, R96 ;  /* 0x000054102b607816 */ /* 0x000fe20000000060 */
[----:B------:R-:W0:Y:S01]  /*161b0*/  LDS.128 R4, [R55] ;  /* 0x0000000037047984 */ /* 0x000e220000000c00 */
[----:B------:R-:W-:-:S02]  /*161c0*/  LOP3.LUT R0, R12, 0xffff, RZ, 0xc0, !PT ;  /* 0x0000ffff0c007812 */ /* 0x000fc400078ec0ff */
[--C-:B------:R-:W-:Y:S02]  /*161d0*/  PRMT R14, R94, 0x4210, R15.reuse ;  /* 0x000042105e0e7816 */ /* 0x100fe4000000000f */
[--C-:B------:R-:W-:Y:S02]  /*161e0*/  PRMT R12, R21, 0x4210, R0.reuse ;  /* 0x00004210150c7816 */ /* 0x100fe40000000000 */
[----:B------:R-:W-:Y:S02]  /*161f0*/  PRMT R13, R23, 0x5210, R0 ;  /* 0x00005210170d7816 */ /* 0x000fe40000000000 */
[----:B------:R-:W-:Y:S01]  /*16200*/  PRMT R15, R96, 0x5210, R15 ;  /* 0x00005210600f7816 */ /* 0x000fe2000000000f */
[----:B------:R-:W-:Y:S06]  /*16210*/  BAR.SYNC.DEFER_BLOCKING 0x0 ;  /* 0x0000000000007b1d */ /* 0x000fec0000010000 */
[----:B------:R1:W-:Y:S02]  /*16220*/  STSM.16.M88.4 [R91], R12 ;  /* 0x0000000c5b007844 */ /* 0x0003e40000000200 */
[----:B------:R-:W-:Y:S01]  /*16230*/  BAR.SYNC.DEFER_BLOCKING 0x0 ;  /* 0x0000000000007b1d */ /* 0x000fe20000010000 */
[----:B------:R-:W-:-:S02]  /*16240*/  LOP3.LUT R19, R17, 0xffff, RZ, 0xc0, !PT ;  /* 0x0000ffff11137812 */ /* 0x000fc400078ec0ff */
[----:B------:R-:W-:Y:S02]  /*16250*/  PRMT R93, R93, 0x5410, R98 ;  /* 0x000054105d5d7816 */ /* 0x000fe40000000062 */
[----:B------:R-:W-:Y:S02]  /*16260*/  PRMT R102, R95, 0x5410, R102 ;  /* 0x000054105f667816 */ /* 0x000fe40000000066 */
[----:B------:R-:W-:Y:S01]  /*16270*/  LOP3.LUT R0, R16, 0xffff, RZ, 0xc0, !PT ;  /* 0x0000ffff10007812 */ /* 0x000fe200078ec0ff */
[----:B------:R-:W3:Y:S01]  /*16280*/  LDS.128 R8, [R55] ;  /* 0x0000000037087984 */ /* 0x000ee20000000c00 */
[----:B------:R-:W-:Y:S02]  /*16290*/  PRMT R18, R100, 0x4210, R19 ;  /* 0x0000421064127816 */ /* 0x000fe40000000013 */
[--C-:B------:R-:W-:Y:S02]  /*162a0*/  PRMT R16, R79, 0x4210, R0.reuse ;  /* 0x000042104f107816 */ /* 0x100fe40000000000 */
[----:B------:R-:W-:-:S02]  /*162b0*/  PRMT R17, R93, 0x5210, R0 ;  /* 0x000052105d117816 */ /* 0x000fc40000000000 */
[----:B------:R-:W-:Y:S01]  /*162c0*/  PRMT R19, R102, 0x5210, R19 ;  /* 0x0000521066137816 */ /* 0x000fe20000000013 */
[----:B------:R-:W-:Y:S06]  /*162d0*/  BAR.SYNC.DEFER_BLOCKING 0x0 ;  /* 0x0000000000007b1d */ /* 0x000fec0000010000 */
[----:B------:R-:W-:Y:S01]  /*162e0*/  STSM.16.M88.4 [R91], R16 ;  /* 0x000000105b007844 */ /* 0x000fe20000000200 */
[C---:B--2---:R-:W-:Y:S01]  /*162f0*/  ISETP.GE.AND P0, PT, R118.reuse, UR6, PT ;  /* 0x0000000676007c0c */ /* 0x044fe2000bf06270 */
[----:B------:R-:W-:Y:S01]  /*16300*/  IMAD R43, R118, UR4, RZ ;  /* 0x00000004762b7c24 */ /* 0x000fe2000f8e02ff */
[----:B------:R-:W-:-:S02]  /*16310*/  ULDC UR4, c[0x0][0x248] ;  /* 0x0000920000047ab9 */ /* 0x000fc40000000800 */
[C---:B------:R-:W-:Y:S01]  /*16320*/  ISETP.LT.AND P1, PT, R20.reuse, UR7, !P0 ;  /* 0x0000000714007c0c */ /* 0x040fe2000c721270 */
[----:B------:R-:W-:Y:S01]  /*16330*/  ULDC.64 UR6, c[0x0][0x220] ;  /* 0x0000880000067ab9 */ /* 0x000fe20000000a00 */
[----:B-1----:R-:W-:Y:S01]  /*16340*/  IMAD R12, R20, UR4, RZ ;  /* 0x00000004140c7c24 */ /* 0x002fe2000f8e02ff */
[----:B------:R-:W-:Y:S01]  /*16350*/  IADD3 R0, P2, R43, UR6, RZ ;  /* 0x000000062b007c10 */ /* 0x000fe2000ff5e0ff */
[----:B------:R-:W-:-:S03]  /*16360*/  ULDC UR6, c[0x0][0x22c] ;  /* 0x00008b0000067ab9 */ /* 0x000fc60000000800 */
[----:B------:R-:W-:Y:S01]  /*16370*/  LEA.HI.X.SX32 R43, R43, UR7, 0x1, P2 ;  /* 0x000000072b2b7c11 */ /* 0x000fe200090f0eff */
[----:B------:R-:W-:Y:S01]  /*16380*/  ULDC UR7, c[0x0][0x22c] ;  /* 0x00008b0000077ab9 */ /* 0x000fe20000000800 */
[----:B------:R-:W-:-:S04]  /*16390*/  IADD3 R78, P2, R12, R0, RZ ;  /* 0x000000000c4e7210 */ /* 0x000fc80007f5e0ff */
[----:B------:R-:W-:Y:S01]  /*163a0*/  LEA.HI.X.SX32 R79, R12, R43, 0x1, P2 ;  /* 0x0000002b0c4f7211 */ /* 0x000fe200010f0eff */
[----:B------:R-:W-:Y:S01]  /*163b0*/  BAR.SYNC.DEFER_BLOCKING 0x0 ;  /* 0x0000000000007b1d */ /* 0x000fe20000010000 */
[----:B------:R-:W-:Y:S02]  /*163c0*/  PRMT R99, R99, 0x5410, R104 ;  /* 0x0000541063637816 */ /* 0x000fe40000000068 */
[----:B------:R-:W-:Y:S02]  /*163d0*/  PRMT R23, R103, 0x5410, R106 ;  /* 0x0000541067177816 */ /* 0x000fe4000000006a */
[----:B------:R-:W-:Y:S02]  /*163e0*/  LOP3.LUT R84, R84, 0xffff, RZ, 0xc0, !PT ;  /* 0x0000ffff54547812 */ /* 0x000fe400078ec0ff */
[----:B------:R-:W-:Y:S01]  /*163f0*/  LOP3.LUT R86, R86, 0xffff, RZ, 0xc0, !PT ;  /* 0x0000ffff56567812 */ /* 0x000fe200078ec0ff */
[----:B------:R-:W1:Y:S01]  /*16400*/  LDS.128 R12, [R55] ;  /* 0x00000000370c7984 */ /* 0x000e620000000c00 */
[----:B------:R-:W-:-:S02]  /*16410*/  PRMT R20, R97, 0x4210, R84 ;  /* 0x0000421061147816 */ /* 0x000fc40000000054 */
[----:B------:R-:W-:Y:S02]  /*16420*/  PRMT R21, R99, 0x5210, R84 ;  /* 0x0000521063157816 */ /* 0x000fe40000000054 */
[--C-:B------:R-:W-:Y:S02]  /*16430*/  PRMT R22, R101, 0x4210, R86.reuse ;  /* 0x0000421065167816 */ /* 0x100fe40000000056 */
[----:B------:R-:W-:Y:S01]  /*16440*/  PRMT R23, R23, 0x5210, R86 ;  /* 0x0000521017177816 */ /* 0x000fe20000000056 */
[----:B------:R-:W-:Y:S01]  /*16450*/  BAR.SYNC.DEFER_BLOCKING 0x0 ;  /* 0x0000000000007b1d */ /* 0x000fe20000010000 */
[----:B0-----:R-:W-:-:S05]  /*16460*/  PRMT R93, R4, 0x7770, RZ ;  /* 0x00007770045d7816 */ /* 0x001fca00000000ff */
[----:B------:R0:W-:Y:S02]  /*16470*/  STSM.16.M88.4 [R91], R20 ;  /* 0x000000145b007844 */ /* 0x0001e40000000200 */
[----:B------:R-:W-:Y:S01]  /*16480*/  BAR.SYNC.DEFER_BLOCKING 0x0 ;  /* 0x0000000000007b1d */ /* 0x000fe20000010000 */
[C---:B------:R-:W-:Y:S01]  /*16490*/  ISETP.LT.AND P2, PT, R87.reuse, UR7, !P0 ;  /* 0x0000000757007c0c */ /* 0x040fe2000c741270 */
[----:B------:R-:W-:Y:S01]  /*164a0*/  IMAD R87, R87, UR4, RZ ;  /* 0x0000000457577c24 */ /* 0x000fe2000f8e02ff */
[C---:B------:R-:W-:Y:S01]  /*164b0*/  ISETP.LT.AND P4, PT, R83.reuse, UR8, !P0 ;  /* 0x0000000853007c0c */ /* 0x040fe2000c781270 */
[----:B------:R-:W-:Y:S02]  /*164c0*/  IMAD R83, R83, UR4, RZ ;  /* 0x0000000453537c24 */ /* 0x000fe4000f8e02ff */
[----:B------:R-:W-:Y:S01]  /*164d0*/  ULDC UR7, c[0x0][0x22c] ;  /* 0x00008b0000077ab9 */ /* 0x000fe20000000800 */
[----:B0-----:R-:W-:Y:S01]  /*164e0*/  PRMT R91, R5, 0x7770, RZ ;  /* 0x00007770055b7816 */ /* 0x001fe200000000ff */
[----:B------:R-:W-:Y:S01]  /*164f0*/  ULDC UR8, c[0x0][0x22c] ;  /* 0x00008b0000087ab9 */ /* 0x000fe20000000800 */
[----:B------:R0:W-:Y:S01]  /*16500*/  @P1 STG.E.U8 desc[UR18][R78.64], R93 ;  /* 0x0000005d4e001986 */ /* 0x0001e2000c101112 */
[C---:B------:R-:W-:Y:S01]  /*16510*/  ISETP.LT.AND P1, PT, R88.reuse, UR6, !P0 ;  /* 0x0000000658007c0c */ /* 0x040fe2000c721270 */
[----:B------:R-:W-:Y:S01]  /*16520*/  IMAD R88, R88, UR4, RZ ;  /* 0x0000000458587c24 */ /* 0x000fe2000f8e02ff */
[----:B------:R-:W-:-:S04]  /*16530*/  ULDC UR6, c[0x0][0x22c] ;  /* 0x00008b0000067ab9 */ /* 0x000fc80000000800 */
[CC--:B------:R-:W-:Y:S02]  /*16540*/  IADD3 R16, P5, R88.reuse, R0.reuse, RZ ;  /* 0x0000000058107210 */ /* 0x0c0fe40007fbe0ff */
[C---:B------:R-:W-:Y:S01]  /*16550*/  ISETP.LT.AND P3, PT, R85.reuse, UR6, !P0 ;  /* 0x0000000655007c0c */ /* 0x040fe2000c761270 */
[----:B------:R-:W-:Y:S01]  /*16560*/  IMAD R85, R85, UR4, RZ ;  /* 0x0000000455557c24 */ /* 0x000fe2000f8e02ff */
[----:B------:R-:W-:Y:S01]  /*16570*/  LEA.HI.X.SX32 R17, R88, R43, 0x1, P5 ;  /* 0x0000002b58117211 */ /* 0x000fe200028f0eff */
[----:B------:R-:W-:Y:S01]  /*16580*/  ULDC UR6, c[0x0][0x22c] ;  /* 0x00008b0000067ab9 */ /* 0x000fe20000000800 */
[-C--:B------:R-:W-:Y:S02]  /*16590*/  IADD3 R18, P6, R87, R0.reuse, RZ ;  /* 0x0000000057127210 */ /* 0x080fe40007fde0ff */
[-C--:B------:R-:W-:Y:S01]  /*165a0*/  IADD3 R20, P5, R85, R0.reuse, RZ ;  /* 0x0000000055147210 */ /* 0x080fe20007fbe0ff */
[----:B------:R2:W-:Y:S01]  /*165b0*/  @P1 STG.E.U8 desc[UR18][R16.64], R91 ;  /* 0x0000005b10001986 */ /* 0x0005e2000c101112 */
[----:B------:R-:W-:-:S02]  /*165c0*/  IADD3 R22, P1, R83, R0, RZ ;  /* 0x0000000053167210 */ /* 0x000fc40007f3e0ff */
[-C--:B------:R-:W-:Y:S02]  /*165d0*/  LEA.HI.X.SX32 R21, R85, R43.reuse, 0x1, P5 ;  /* 0x0000002b55157211 */ /* 0x080fe400028f0eff */
[-C--:B------:R-:W-:Y:S02]  /*165e0*/  LEA.HI.X.SX32 R19, R87, R43.reuse, 0x1, P6 ;  /* 0x0000002b57137211 */ /* 0x080fe400030f0eff */
[----:B------:R-:W-:Y:S02]  /*165f0*/  PRMT R85, R6, 0x7770, RZ ;  /* 0x0000777006557816 */ /* 0x000fe400000000ff */
[-C--:B------:R-:W-:Y:S02]  /*16600*/  LEA.HI.X.SX32 R23, R83, R43.reuse, 0x1, P1 ;  /* 0x0000002b53177211 */ /* 0x080fe400008f0eff */
[----:B------:R-:W-:Y:S01]  /*16610*/  PRMT R83, R7, 0x7770, RZ ;  /* 0x0000777007537816 */ /* 0x000fe200000000ff */
[----:B------:R4:W-:Y:S04]  /*16620*/  @P2 STG.E.U8 desc[UR18][R18.64], R85 ;  /* 0x0000005512002986 */ /* 0x0009e8000c101112 */
[----:B------:R3:W-:Y:S01]  /*16630*/  @P3 STG.E.U8 desc[UR18][R20.64], R83 ;  /* 0x0000005314003986 */ /* 0x0007e2000c101112 */
[C---:B------:R-:W-:Y:S01]  /*16640*/  ISETP.LT.AND P3, PT, R82.reuse, UR6, !P0 ;  /* 0x0000000652007c0c */ /* 0x040fe2000c761270 */
[----:B------:R-:W-:Y:S01]  /*16650*/  IMAD R82, R82, UR4, RZ ;  /* 0x0000000452527c24 */ /* 0x000fe2000f8e02ff */
[C---:B------:R-:W-:Y:S01]  /*16660*/  ISETP.LT.AND P2, PT, R81.reuse, UR7, !P0 ;  /* 0x0000000751007c0c */ /* 0x040fe2000c741270 */
[----:B------:R-:W-:Y:S01]  /*16670*/  IMAD R81, R81, UR4, RZ ;  /* 0x0000000451517c24 */ /* 0x000fe2000f8e02ff */
[----:B0-----:R-:W-:Y:S01]  /*16680*/  PRMT R79, R4, 0x7771, RZ ;  /* 0x00007771044f7816 */ /* 0x001fe200000000ff */
[----:B------:R-:W-:Y:S01]  /*16690*/  ULDC UR6, c[0x0][0x22c] ;  /* 0x00008b0000067ab9 */ /* 0x000fe20000000800 */
[C---:B------:R-:W-:Y:S01]  /*166a0*/  ISETP.LT.AND P1, PT, R80.reuse, UR8, !P0 ;  /* 0x0000000850007c0c */ /* 0x040fe2000c721270 */
[----:B------:R-:W-:Y:S01]  /*166b0*/  IMAD R80, R80, UR4, RZ ;  /* 0x0000000450507c24 */ /* 0x000fe2000f8e02ff */
[CC--:B--2---:R-:W-:Y:S01]  /*166c0*/  IADD3 R16, P6, R82.reuse, R0.reuse, RZ ;  /* 0x0000000052107210 */ /* 0x0c4fe20007fde0ff */
[----:B------:R0:W-:Y:S01]  /*166d0*/  @P4 STG.E.U8 desc[UR18][R22.64], R79 ;  /* 0x0000004f16004986 */ /* 0x0001e2000c101112 */
[C---:B------:R-:W-:Y:S01]  /*166e0*/  ISETP.LT.AND P5, PT, R77.reuse, UR6, !P0 ;  /* 0x000000064d007c0c */ /* 0x040fe2000c7a1270 */
[----:B------:R-:W-:Y:S01]  /*166f0*/  ULDC UR7, c[0x0][0x22c] ;  /* 0x00008b0000077ab9 */ /* 0x000fe20000000800 */
[----:B------:R-:W-:Y:S01]  /*16700*/  LEA.HI.X.SX32 R17, R82, R43, 0x1, P6 ;  /* 0x0000002b52117211 */ /* 0x000fe200030f0eff */
[----:B------:R-:W-:Y:S01]  /*16710*/  IMAD R77, R77, UR4, RZ ;  /* 0x000000044d4d7c24 */ /* 0x000fe2000f8e02ff */
[-C--:B----4-:R-:W-:Y:S01]  /*16720*/  IADD3 R18, P6, R81, R0.reuse, RZ ;  /* 0x0000000051127210 */ /* 0x090fe20007fde0ff */
[----:B------:R-:W-:Y:S01]  /*16730*/  ULDC UR6, c[0x0][0x22c] ;  /* 0x00008b0000067ab9 */ /* 0x000fe20000000800 */
[----:B---3--:R-:W-:Y:S01]  /*16740*/  IADD3 R20, P4, R80, R0, RZ ;  /* 0x0000000050147210 */ /* 0x008fe20007f9e0ff */
[----:B------:R-:W-:Y:S01]  /*16750*/  ULDC UR8, c[0x0][0x22c] ;  /* 0x00008b0000087ab9 */ /* 0x000fe20000000800 */
[----:B------:R-:W-:-:S02]  /*16760*/  PRMT R101, R5, 0x7771, RZ ;  /* 0x0000777105657816 */ /* 0x000fc400000000ff */
[----:B------:R-:W-:Y:S02]  /*16770*/  PRMT R99, R6, 0x7771, RZ ;  /* 0x0000777106637816 */ /* 0x000fe400000000ff */
[-C--:B------:R-:W-:Y:S02]  /*16780*/  LEA.HI.X.SX32 R19, R81, R43.reuse, 0x1, P6 ;  /* 0x0000002b51137211 */ /* 0x080fe400030f0eff */
[----:B------:R-:W-:Y:S02]  /*16790*/  PRMT R97, R7, 0x7771, RZ ;  /* 0x0000777107617816 */ /* 0x000fe400000000ff */
[----:B------:R-:W-:Y:S02]  /*167a0*/  LEA.HI.X.SX32 R21, R80, R43, 0x1, P4 ;  /* 0x0000002b50157211 */ /* 0x000fe400020f0eff */
[C---:B------:R-:W-:Y:S02]  /*167b0*/  PRMT R85, R4.reuse, 0x7773, RZ ;  /* 0x0000777304557816 */ /* 0x040fe400000000ff */
[----:B------:R-:W-:Y:S01]  /*167c0*/  PRMT R95, R4, 0x7772, RZ ;  /* 0x00007772045f7816 */ /* 0x000fe200000000ff */
[----:B------:R-:W-:Y:S01]  /*167d0*/  @P3 STG.E.U8 desc[UR18][R16.64], R101 ;  /* 0x0000006510003986 */ /* 0x000fe2000c101112 */
[----:B------:R-:W-:-:S02]  /*167e0*/  IADD3 R4, P4, R77, R0, RZ ;  /* 0x000000004d047210 */ /* 0x000fc40007f9e0ff */
[C---:B------:R-:W-:Y:S01]  /*167f0*/  PRMT R83, R5.reuse, 0x7773, RZ ;  /* 0x0000777305537816 */ /* 0x040fe200000000ff */
[----:B------:R-:W-:Y:S01]  /*16800*/  @P2 STG.E.U8 desc[UR18][R18.64], R99 ;  /* 0x0000006312002986 */ /* 0x000fe2000c101112 */
[----:B------:R-:W-:Y:S02]  /*16810*/  PRMT R93, R5, 0x7772, RZ ;  /* 0x00007772055d7816 */ /* 0x000fe400000000ff */
[----:B------:R-:W-:Y:S01]  /*16820*/  LEA.HI.X.SX32 R5, R77, R43, 0x1, P4 ;  /* 0x0000002b4d057211 */ /* 0x000fe200020f0eff */
[----:B------:R-:W-:Y:S01]  /*16830*/  @P1 STG.E.U8 desc[UR18][R20.64], R97 ;  /* 0x0000006114001986 */ /* 0x000fe2000c101112 */
[C---:B------:R-:W-:Y:S01]  /*16840*/  ISETP.LT.AND P1, PT, R76.reuse, UR6, !P0 ;  /* 0x000000064c007c0c */ /* 0x040fe2000c721270 */
[----:B------:R-:W-:Y:S01]  /*16850*/  IMAD R76, R76, UR4, RZ ;  /* 0x000000044c4c7c24 */ /* 0x000fe2000f8e02ff */
[----:B------:R-:W-:Y:S01]  /*16860*/  ULDC UR6, c[0x0][0x22c] ;  /* 0x00008b0000067ab9 */ /* 0x000fe20000000800 */
[C---:B------:R-:W-:Y:S01]  /*16870*/  ISETP.LT.AND P2, PT, R75.reuse, UR7, !P0 ;  /* 0x000000074b007c0c */ /* 0x040fe2000c741270 */
[----:B------:R2:W-:Y:S01]  /*16880*/  @P5 STG.E.U8 desc[UR18][R4.64], R95 ;  /* 0x0000005f04005986 */ /* 0x0005e2000c101112 */
[C---:B0-----:R-:W-:Y:S01]  /*16890*/  PRMT R79, R6.reuse, 0x7773, RZ ;  /* 0x00007773064f7816 */ /* 0x041fe200000000ff */
[----:B------:R-:W-:Y:S01]  /*168a0*/  IMAD R75, R75, UR4, RZ ;  /* 0x000000044b4b7c24 */ /* 0x000fe2000f8e02ff */
[----:B------:R-:W-:Y:S01]  /*168b0*/  PRMT R91, R6, 0x7772, RZ ;  /* 0x00007772065b7816 */ /* 0x000fe200000000ff */
[----:B------:R-:W-:Y:S01]  /*168c0*/  ULDC UR7, c[0x0][0x22c] ;  /* 0x00008b0000077ab9 */ /* 0x000fe20000000800 */
[C---:B------:R-:W-:Y:S01]  /*168d0*/  ISETP.LT.AND P3, PT, R74.reuse, UR6, !P0 ;  /* 0x000000064a007c0c */ /* 0x040fe2000c761270 */
[----:B------:R-:W-:Y:S01]  /*168e0*/  IMAD R74, R74, UR4, RZ ;  /* 0x000000044a4a7c24 */ /* 0x000fe2000f8e02ff */
[----:B------:R-:W-:Y:S01]  /*168f0*/  IADD3 R6, P5, R76, R0, RZ ;  /* 0x000000004c067210 */ /* 0x000fe20007fbe0ff */
[----:B------:R-:W-:Y:S01]  /*16900*/  ULDC UR6, c[0x0][0x22c] ;  /* 0x00008b0000067ab9 */ /* 0x000fe20000000800 */
[----:B------:R-:W-:-:S02]  /*16910*/  PRMT R23, R7, 0x7773, RZ ;  /* 0x0000777307177816 */ /* 0x000fc400000000ff */
[----:B------:R-:W-:Y:S02]  /*16920*/  PRMT R87, R7, 0x7772, RZ ;  /* 0x0000777207577816 */ /* 0x000fe400000000ff */
[C---:B------:R-:W-:Y:S02]  /*16930*/  PRMT R107, R8.reuse, 0x7773, RZ ;  /* 0x00007773086b7816 */ /* 0x040fe400000000ff */
[C---:B------:R-:W-:Y:S02]  /*16940*/  PRMT R115, R8.reuse, 0x7772, RZ ;  /* 0x0000777208737816 */ /* 0x040fe400000000ff */
[C---:B------:R-:W-:Y:S02]  /*16950*/  PRMT R123, R8.reuse, 0x7771, RZ ;  /* 0x00007771087b7816 */ /* 0x040fe400000000ff */
[----:B------:R-:W-:Y:S02]  /*16960*/  PRMT R131, R8, 0x7770, RZ ;  /* 0x0000777008837816 */ /* 0x000fe400000000ff */
[----:B--2---:R-:W-:-:S02]  /*16970*/  IADD3 R4, P4, R75, R0, RZ ;  /* 0x000000004b047210 */ /* 0x004fc40007f9e0ff */
[----:B------:R-:W-:Y:S02]  /*16980*/  LEA.HI.X.SX32 R7, R76, R43, 0x1, P5 ;  /* 0x0000002b4c077211 */ /* 0x000fe400028f0eff */
[C---:B------:R-:W-:Y:S01]  /*16990*/  ISETP.LT.AND P5, PT, R73.reuse, UR7, !P0 ;  /* 0x0000000749007c0c */ /* 0x040fe2000c7a1270 */
[----:B------:R-:W-:Y:S01]  /*169a0*/  IMAD R73, R73, UR4, RZ ;  /* 0x0000000449497c24 */ /* 0x000fe2000f8e02ff */
[----:B------:R-:W-:Y:S02]  /*169b0*/  IADD3 R8, P6, R74, R0, RZ ;  /* 0x000000004a087210 */ /* 0x000fe40007fde0ff */
[C---:B------:R-:W-:Y:S02]  /*169c0*/  PRMT R105, R9.reuse, 0x7773, RZ ;  /* 0x0000777309697816 */ /* 0x040fe400000000ff */
[C---:B------:R-:W-:Y:S02]  /*169d0*/  PRMT R113, R9.reuse, 0x7772, RZ ;  /* 0x0000777209717816 */ /* 0x040fe400000000ff */
[----:B------:R-:W-:-:S02]  /*169e0*/  PRMT R121, R9, 0x7771, RZ ;  /* 0x0000777109797816 */ /* 0x000fc400000000ff */
[----:B------:R-:W-:Y:S02]  /*169f0*/  PRMT R129, R9, 0x7770, RZ ;  /* 0x0000777009817816 */ /* 0x000fe400000000ff */
[-C--:B------:R-:W-:Y:S01]  /*16a00*/  LEA.HI.X.SX32 R5, R75, R43.reuse, 0x1, P4 ;  /* 0x0000002b4b057211 */ /* 0x080fe200020f0eff */
[----:B------:R0:W-:Y:S01]  /*16a10*/  @P1 STG.E.U8 desc[UR18][R6.64], R93 ;  /* 0x0000005d06001986 */ /* 0x0001e2000c101112 */
[----:B------:R-:W-:Y:S01]  /*16a20*/  LEA.HI.X.SX32 R9, R74, R43, 0x1, P6 ;  /* 0x0000002b4a097211 */ /* 0x000fe200030f0eff */
[----:B------:R-:W-:Y:S01]  /*16a30*/  ULDC UR7, c[0x0][0x22c] ;  /* 0x00008b0000077ab9 */ /* 0x000fe20000000800 */
[C---:B------:R-:W-:Y:S02]  /*16a40*/  PRMT R103, R10.reuse, 0x7773, RZ ;  /* 0x000077730a677816 */ /* 0x040fe400000000ff */
[C---:B------:R-:W-:Y:S02]  /*16a50*/  PRMT R111, R10.reuse, 0x7772, RZ ;  /* 0x000077720a6f7816 */ /* 0x040fe400000000ff */
[----:B------:R-:W-:-:S02]  /*16a60*/  PRMT R119, R10, 0x7771, RZ ;  /* 0x000077710a777816 */ /* 0x000fc400000000ff */
[----:B------:R-:W-:Y:S02]  /*16a70*/  PRMT R127, R10, 0x7770, RZ ;  /* 0x000077700a7f7816 */ /* 0x000fe400000000ff */
[----:B------:R-:W-:Y:S01]  /*16a80*/  IADD3 R10, P1, R73, R0, RZ ;  /* 0x00000000490a7210 */ /* 0x000fe20007f3e0ff */
[----:B------:R2:W-:Y:S01]  /*16a90*/  @P2 STG.E.U8 desc[UR18][R4.64], R91 ;  /* 0x0000005b04002986 */ /* 0x0005e2000c101112 */
[C---:B------:R-:W-:Y:S01]  /*16aa0*/  ISETP.LT.AND P4, PT, R72.reuse, UR6, !P0 ;  /* 0x0000000648007c0c */ /* 0x040fe2000c781270 */
[----:B------:R-:W-:Y:S01]  /*16ab0*/  ULDC UR6, c[0x0][0x22c] ;  /* 0x00008b0000067ab9 */ /* 0x000fe20000000800 */
[C---:B------:R-:W-:Y:S01]  /*16ac0*/  PRMT R81, R11.reuse, 0x7773, RZ ;  /* 0x000077730b517816 */ /* 0x040fe200000000ff */
[----:B------:R3:W-:Y:S01]  /*16ad0*/  @P3 STG.E.U8 desc[UR18][R8.64], R87 ;  /* 0x0000005708003986 */ /* 0x0007e2000c101112 */
[C---:B------:R-:W-:Y:S01]  /*16ae0*/  PRMT R109, R11.reuse, 0x7772, RZ ;  /* 0x000077720b6d7816 */ /* 0x040fe200000000ff */
[----:B------:R-:W-:Y:S01]  /*16af0*/  IMAD R72, R72, UR4, RZ ;  /* 0x0000000448487c24 */ /* 0x000fe2000f8e02ff */
[----:B------:R-:W-:-:S02]  /*16b00*/  PRMT R117, R11, 0x7771, RZ ;  /* 0x000077710b757816 */ /* 0x000fc400000000ff */
[----:B------:R-:W-:Y:S02]  /*16b10*/  PRMT R125, R11, 0x7770, RZ ;  /* 0x000077700b7d7816 */ /* 0x000fe400000000ff */
[----:B------:R-:W-:Y:S02]  /*16b20*/  LEA.HI.X.SX32 R11, R73, R43, 0x1, P1 ;  /* 0x0000002b490b7211 */ /* 0x000fe400008f0eff */
[C---:B------:R-:W-:Y:S01]  /*16b30*/  ISETP.LT.AND P3, PT, R71.reuse, UR6, !P0 ;  /* 0x0000000647007c0c */ /* 0x040fe2000c761270 */
[----:B------:R-:W-:Y:S01]  /*16b40*/  IMAD R71, R71, UR4, RZ ;  /* 0x0000000447477c24 */ /* 0x000fe2000f8e02ff */
[C---:B------:R-:W-:Y:S01]  /*16b50*/  ISETP.LT.AND P1, PT, R69.reuse, UR7, !P0 ;  /* 0x0000000745007c0c */ /* 0x040fe2000c721270 */
[----:B------:R-:W-:Y:S01]  /*16b60*/  IMAD R69, R69, UR4, RZ ;  /* 0x0000000445457c24 */ /* 0x000fe2000f8e02ff */
[----:B------:R4:W-:Y:S01]  /*16b70*/  @P5 STG.E.U8 desc[UR18][R10.64], R85 ;  /* 0x000000550a005986 */ /* 0x0009e2000c101112 */
[-C--:B0-----:R-:W-:Y:S01]  /*16b80*/  IADD3 R6, P2, R72, R0.reuse, RZ ;  /* 0x0000000048067210 */ /* 0x081fe20007f5e0ff */
[----:B------:R-:W-:Y:S01]  /*16b90*/  ULDC UR6, c[0x0][0x22c] ;  /* 0x00008b0000067ab9 */ /* 0x000fe20000000800 */
[-C--:B--2---:R-:W-:Y:S01]  /*16ba0*/  IADD3 R4, P5, R71, R0.reuse, RZ ;  /* 0x0000000047047210 */ /* 0x084fe20007fbe0ff */
[----:B------:R-:W-:Y:S01]  /*16bb0*/  ULDC UR7, c[0x0][0x22c] ;  /* 0x00008b0000077ab9 */ /* 0x000fe20000000800 */
[----:B---3--:R-:W-:-:S02]  /*16bc0*/  IADD3 R8, P6, R69, R0, RZ ;  /* 0x0000000045087210 */ /* 0x008fc40007fde0ff */
[-C--:B------:R-:W-:Y:S02]  /*16bd0*/  LEA.HI.X.SX32 R7, R72, R43.reuse, 0x1, P2 ;  /* 0x0000002b48077211 */ /* 0x080fe400010f0eff */
[-C--:B------:R-:W-:Y:S02]  /*16be0*/  LEA.HI.X.SX32 R5, R71, R43.reuse, 0x1, P5 ;  /* 0x0000002b47057211 */ /* 0x080fe400028f0eff */
[C---:B------:R-:W-:Y:S01]  /*16bf0*/  ISETP.LT.AND P2, PT, R70.reuse, UR8, !P0 ;  /* 0x0000000846007c0c */ /* 0x040fe2000c741270 */
[----:B------:R-:W-:Y:S01]  /*16c00*/  IMAD R70, R70, UR4, RZ ;  /* 0x0000000446467c24 */ /* 0x000fe2000f8e02ff */
[----:B------:R-:W-:Y:S01]  /*16c10*/  LEA.HI.X.SX32 R9, R69, R43, 0x1, P6 ;  /* 0x0000002b45097211 */ /* 0x000fe200030f0eff */
[----:B------:R0:W-:Y:S01]  /*16c20*/  @P4 STG.E.U8 desc[UR18][R6.64], R83 ;  /* 0x0000005306004986 */ /* 0x0001e2000c101112 */
[C---:B------:R-:W-:Y:S01]  /*16c30*/  ISETP.LT.AND P5, PT, R68.reuse, UR6, !P0 ;  /* 0x0000000644007c0c */ /* 0x040fe2000c7a1270 */
[----:B------:R-:W-:Y:S01]  /*16c40*/  IMAD R68, R68, UR4, RZ ;  /* 0x0000000444447c24 */ /* 0x000fe2000f8e02ff */
[----:B------:R-:W-:Y:S01]  /*16c50*/  ULDC UR6, c[0x0][0x22c] ;  /* 0x00008b0000067ab9 */ /* 0x000fe20000000800 */
[----:B------:R2:W-:Y:S01]  /*16c60*/  @P3 STG.E.U8 desc[UR18][R4.64], R79 ;  /* 0x0000004f04003986 */ /* 0x0005e2000c101112 */
[----:B----4-:R-:W-:Y:S01]  /*16c70*/  IADD3 R10, P4, R70, R0, RZ ;  /* 0x00000000460a7210 */ /* 0x010fe20007f9e0ff */
[----:B------:R-:W-:-:S02]  /*16c80*/  ULDC UR8, c[0x0][0x22c] ;  /* 0x00008b0000087ab9 */ /* 0x000fc40000000800 */
[----:B------:R3:W-:Y:S01]  /*16c90*/  @P1 STG.E.U8 desc[UR18][R8.64], R23 ;  /* 0x0000001708001986 */ /* 0x0007e2000c101112 */
[C---:B------:R-:W-:Y:S01]  /*16ca0*/  ISETP.LT.AND P1, PT, R67.reuse, UR6, !P0 ;  /* 0x0000000643007c0c */ /* 0x040fe2000c721270 */
[----:B------:R-:W-:Y:S01]  /*16cb0*/  IMAD R67, R67, UR4, RZ ;  /* 0x0000000443437c24 */ /* 0x000fe2000f8e02ff */
[-C--:B0-----:R-:W-:Y:S01]  /*16cc0*/  IADD3 R6, P3, R68, R0.reuse, RZ ;  /* 0x0000000044067210 */ /* 0x081fe20007f7e0ff */
[----:B------:R-:W-:Y:S01]  /*16cd0*/  ULDC UR6, c[0x0][0x22c] ;  /* 0x00008b0000067ab9 */ /* 0x000fe20000000800 */
[-C--:B------:R-:W-:Y:S02]  /*16ce0*/  LEA.HI.X.SX32 R11, R70, R43.reuse, 0x1, P4 ;  /* 0x0000002b460b7211 */ /* 0x080fe400020f0eff */
[-C--:B------:R-:W-:Y:S02]  /*16cf0*/  LEA.HI.X.SX32 R7, R68, R43.reuse, 0x1, P3 ;  /* 0x0000002b44077211 */ /* 0x080fe400018f0eff */
[-C--:B--2---:R-:W-:Y:S01]  /*16d00*/  IADD3 R4, P3, R67, R0.reuse, RZ ;  /* 0x0000000043047210 */ /* 0x084fe20007f7e0ff */
[----:B------:R-:W-:Y:S01]  /*16d10*/  @P2 STG.E.U8 desc[UR18][R10.64], R131 ;  /* 0x000000830a002986 */ /* 0x000fe2000c101112 */
[C---:B------:R-:W-:Y:S01]  /*16d20*/  ISETP.LT.AND P4, PT, R66.reuse, UR7, !P0 ;  /* 0x0000000742007c0c */ /* 0x040fe2000c781270 */
[----:B------:R-:W-:Y:S01]  /*16d30*/  IMAD R66, R66, UR4, RZ ;  /* 0x0000000442427c24 */ /* 0x000fe2000f8e02ff */
[C---:B------:R-:W-:Y:S01]  /*16d40*/  ISETP.LT.AND P2, PT, R65.reuse, UR6, !P0 ;  /* 0x0000000641007c0c */ /* 0x040fe2000c741270 */
[----:B------:R-:W-:Y:S01]  /*16d50*/  IMAD R65, R65, UR4, RZ ;  /* 0x0000000441417c24 */ /* 0x000fe2000f8e02ff */
[-C--:B------:R-:W-:Y:S01]  /*16d60*/  LEA.HI.X.SX32 R5, R67, R43.reuse, 0x1, P3 ;  /* 0x0000002b43057211 */ /* 0x080fe200018f0eff */
[----:B------:R0:W-:Y:S01]  /*16d70*/  @P5 STG.E.U8 desc[UR18][R6.64], R129 ;  /* 0x0000008106005986 */ /* 0x0001e2000c101112 */
[-C--:B---3--:R-:W-:Y:S01]  /*16d80*/  IADD3 R8, P5, R66, R0.reuse, RZ ;  /* 0x0000000042087210 */ /* 0x088fe20007fbe0ff */
[----:B------:R-:W-:Y:S01]  /*16d90*/  ULDC UR7, c[0x0][0x22c] ;  /* 0x00008b0000077ab9 */ /* 0x000fe20000000800 */
[----:B------:R-:W-:Y:S01]  /*16da0*/  ULDC UR6, c[0x0][0x22c] ;  /* 0x00008b0000067ab9 */ /* 0x000fe20000000800 */
[----:B------:R2:W-:Y:S01]  /*16db0*/  @P1 STG.E.U8 desc[UR18][R4.64], R127 ;  /* 0x0000007f04001986 */ /* 0x0005e2000c101112 */
[C---:B------:R-:W-:Y:S01]  /*16dc0*/  ISETP.LT.AND P3, PT, R64.reuse, UR7, !P0 ;  /* 0x0000000740007c0c */ /* 0x040fe2000c761270 */
[----:B------:R-:W-:Y:S01]  /*16dd0*/  IMAD R64, R64, UR4, RZ ;  /* 0x0000000440407c24 */ /* 0x000fe2000f8e02ff */
[----:B------:R-:W-:Y:S01]  /*16de0*/  LEA.HI.X.SX32 R9, R66, R43, 0x1, P5 ;  /* 0x0000002b42097211 */ /* 0x000fe200028f0eff */
[----:B------:R-:W-:Y:S01]  /*16df0*/  ULDC UR7, c[0x0][0x22c] ;  /* 0x00008b0000077ab9 */ /* 0x000fe20000000800 */
[----:B0-----:R-:W-:-:S04]  /*16e00*/  IADD3 R6, P1, R65, R0, RZ ;  /* 0x0000000041067210 */ /* 0x001fc80007f3e0ff */
[-C--:B------:R-:W-:Y:S02]  /*16e10*/  LEA.HI.X.SX32 R7, R65, R43.reuse, 0x1, P1 ;  /* 0x0000002b41077211 */ /* 0x080fe400008f0eff */
[C---:B------:R-:W-:Y:S01]  /*16e20*/  ISETP.LT.AND P1, PT, R62.reuse, UR6, !P0 ;  /* 0x000000063e007c0c */ /* 0x040fe2000c721270 */
[----:B------:R-:W-:Y:S01]  /*16e30*/  IMAD R62, R62, UR4, RZ ;  /* 0x000000043e3e7c24 */ /* 0x000fe2000f8e02ff */
[----:B------:R-:W-:Y:S01]  /*16e40*/  ULDC UR6, c[0x0][0x22c] ;  /* 0x00008b0000067ab9 */ /* 0x000fe20000000800 */
[----:B------:R-:W-:Y:S01]  /*16e50*/  @P4 STG.E.U8 desc[UR18][R8.64], R125 ;  /* 0x0000007d08004986 */ /* 0x000fe2000c101112 */
[-C--:B------:R-:W-:Y:S02]  /*16e60*/  IADD3 R10, P5, R64, R0.reuse, RZ ;  /* 0x00000000400a7210 */ /* 0x080fe40007fbe0ff */
[C---:B------:R-:W-:Y:S01]  /*16e70*/  ISETP.LT.AND P6, PT, R63.reuse, UR6, !P0 ;  /* 0x000000063f007c0c */ /* 0x040fe2000c7c1270 */
[----:B------:R0:W-:Y:S01]  /*16e80*/  @P2 STG.E.U8 desc[UR18][R6.64], R123 ;  /* 0x0000007b06002986 */ /* 0x0001e2000c101112 */
[----:B------:R-:W-:Y:S01]  /*16e90*/  IADD3 R16, P2, R62, R0, RZ ;  /* 0x000000003e107210 */ /* 0x000fe20007f5e0ff */
[----:B------:R-:W-:Y:S01]  /*16ea0*/  IMAD R63, R63, UR4, RZ ;  /* 0x000000043f3f7c24 */ /* 0x000fe2000f8e02ff */
[-C--:B------:R-:W-:Y:S01]  /*16eb0*/  LEA.HI.X.SX32 R11, R64, R43.reuse, 0x1, P5 ;  /* 0x0000002b400b7211 */ /* 0x080fe200028f0eff */
[----:B------:R-:W-:Y:S01]  /*16ec0*/  ULDC UR6, c[0x0][0x22c] ;  /* 0x00008b0000067ab9 */ /* 0x000fe20000000800 */
[----:B------:R-:W-:-:S02]  /*16ed0*/  LEA.HI.X.SX32 R17, R62, R43, 0x1, P2 ;  /* 0x0000002b3e117211 */ /* 0x000fc400010f0eff */
[-C--:B--2---:R-:W-:Y:S02]  /*16ee0*/  IADD3 R4, P2, R63, R0.reuse, RZ ;  /* 0x000000003f047210 */ /* 0x084fe40007f5e0ff */
[C---:B------:R-:W-:Y:S01]  /*16ef0*/  ISETP.LT.AND P4, PT, R61.reuse, UR6, !P0 ;  /* 0x000000063d007c0c */ /* 0x040fe2000c781270 */
[----:B------:R-:W-:Y:S01]  /*16f00*/  IMAD R61, R61, UR4, RZ ;  /* 0x000000043d3d7c24 */ /* 0x000fe2000f8e02ff */
[----:B------:R2:W-:Y:S01]  /*16f10*/  @P3 STG.E.U8 desc[UR18][R10.64], R121 ;  /* 0x000000790a003986 */ /* 0x0005e2000c101112 */
[C---:B------:R-:W-:Y:S01]  /*16f20*/  ISETP.LT.AND P3, PT, R60.reuse, UR7, !P0 ;  /* 0x000000073c007c0c */ /* 0x040fe2000c761270 */
[----:B------:R-:W-:Y:S01]  /*16f30*/  IMAD R60, R60, UR4, RZ ;  /* 0x000000043c3c7c24 */ /* 0x000fe2000f8e02ff */
[-C--:B------:R-:W-:Y:S01]  /*16f40*/  LEA.HI.X.SX32 R5, R63, R43.reuse, 0x1, P2 ;  /* 0x0000002b3f057211 */ /* 0x080fe200010f0eff */
[----:B------:R-:W-:Y:S01]  /*16f50*/  ULDC UR6, c[0x0][0x22c] ;  /* 0x00008b0000067ab9 */ /* 0x000fe20000000800 */
[C---:B------:R-:W-:Y:S01]  /*16f60*/  ISETP.LT.AND P2, PT, R59.reuse, UR8, !P0 ;  /* 0x000000083b007c0c */ /* 0x040fe2000c741270 */
[----:B------:R-:W-:Y:S01]  /*16f70*/  IMAD R59, R59, UR4, RZ ;  /* 0x000000043b3b7c24 */ /* 0x000fe2000f8e02ff */
[CC--:B0-----:R-:W-:Y:S01]  /*16f80*/  IADD3 R6, P5, R61.reuse, R0.reuse, RZ ;  /* 0x000000003d067210 */ /* 0x0c1fe20007fbe0ff */
[----:B------:R0:W-:Y:S01]  /*16f90*/  @P6 STG.E.U8 desc[UR18][R4.64], R119 ;  /* 0x0000007704006986 */ /* 0x0001e2000c101112 */
[-C--:B------:R-:W-:Y:S01]  /*16fa0*/  IADD3 R8, P6, R60, R0.reuse, RZ ;  /* 0x000000003c087210 */ /* 0x080fe20007fde0ff */
[----:B------:R-:W-:Y:S01]  /*16fb0*/  ULDC UR7, c[0x0][0x22c] ;  /* 0x00008b0000077ab9 */ /* 0x000fe20000000800 */
[----:B------:R-:W-:Y:S01]  /*16fc0*/  LEA.HI.X.SX32 R7, R61, R43, 0x1, P5 ;  /* 0x0000002b3d077211 */ /* 0x000fe200028f0eff */
[----:B------:R-:W-:Y:S01]  /*16fd0*/  ULDC UR8, c[0x0][0x22c] ;  /* 0x00008b0000087ab9 */ /* 0x000fe20000000800 */
[----:B--2---:R-:W-:-:S02]  /*16fe0*/  IADD3 R10, P5, R59, R0, RZ ;  /* 0x000000003b0a7210 */ /* 0x004fc40007fbe0ff */
[-C--:B------:R-:W-:Y:S02]  /*16ff0*/  LEA.HI.X.SX32 R9, R60, R43.reuse, 0x1, P6 ;  /* 0x0000002b3c097211 */ /* 0x080fe400030f0eff */
[----:B------:R-:W-:Y:S01]  /*17000*/  LEA.HI.X.SX32 R11, R59, R43, 0x1, P5 ;  /* 0x0000002b3b0b7211 */ /* 0x000fe200028f0eff */
[----:B------:R-:W-:Y:S04]  /*17010*/  @P1 STG.E.U8 desc[UR18][R16.64], R117 ;  /* 0x0000007510001986 */ /* 0x000fe8000c101112 */
[----:B------:R2:W-:Y:S04]  /*17020*/  @P4 STG.E.U8 desc[UR18][R6.64], R115 ;  /* 0x0000007306004986 */ /* 0x0005e8000c101112 */
[----:B------:R3:W-:Y:S04]  /*17030*/  @P3 STG.E.U8 desc[UR18][R8.64], R113 ;  /* 0x0000007108003986 */ /* 0x0007e8000c101112 */
[----:B------:R4:W-:Y:S01]  /*17040*/  @P2 STG.E.U8 desc[UR18][R10.64], R111 ;  /* 0x0000006f0a002986 */ /* 0x0009e2000c101112 */
[C---:B------:R-:W-:Y:S01]  /*17050*/  ISETP.LT.AND P2, PT, R58.reuse, UR6, !P0 ;  /* 0x000000063a007c0c */ /* 0x040fe2000c741270 */
[----:B------:R-:W-:Y:S01]  /*17060*/  IMAD R58, R58, UR4, RZ ;  /* 0x000000043a3a7c24 */ /* 0x000fe2000f8e02ff */
[----:B------:R-:W-:Y:S01]  /*17070*/  ULDC UR6, c[0x0][0x22c] ;  /* 0x00008b0000067ab9 */ /* 0x000fe20000000800 */
[----:B------:R-:W-:-:S03]  /*17080*/  ISETP.LT.AND P3, PT, R57, UR7, !P0 ;  /* 0x0000000739007c0c */ /* 0x000fc6000c761270 */
[-C--:B0-----:R-:W-:Y:S01]  /*17090*/  IADD3 R4, P1, R58, R0.reuse, RZ ;  /* 0x000000003a047210 */ /* 0x081fe20007f3e0ff */
[----:B------:R-:W-:Y:S01]  /*170a0*/  IMAD R57, R57, UR4, RZ ;  /* 0x0000000439397c24 */ /* 0x000fe2000f8e02ff */
[----:B------:R-:W-:Y:S01]  /*170b0*/  ULDC UR7, c[0x0][0x22c] ;  /* 0x00008b0000077ab9 */ /* 0x000fe20000000800 */
[C---:B------:R-:W-:Y:S01]  /*170c0*/  ISETP.LT.AND P4, PT, R56.reuse, UR6, !P0 ;  /* 0x0000000638007c0c */ /* 0x040fe2000c781270 */
[----:B------:R-:W-:Y:S01]  /*170d0*/  IMAD R56, R56, UR4, RZ ;  /* 0x0000000438387c24 */ /* 0x000fe2000f8e02ff */
[----:B------:R-:W-:Y:S01]  /*170e0*/  LEA.HI.X.SX32 R5, R58, R43, 0x1, P1 ;  /* 0x0000002b3a057211 */ /* 0x000fe200008f0eff */
[----:B------:R-:W-:Y:S01]  /*170f0*/  ULDC UR6, c[0x0][0x22c] ;  /* 0x00008b0000067ab9 */ /* 0x000fe20000000800 */
[C---:B------:R-:W-:Y:S01]  /*17100*/  ISETP.LT.AND P1, PT, R54.reuse, UR7, !P0 ;  /* 0x0000000736007c0c */ /* 0x040fe2000c721270 */
[----:B------:R-:W-:Y:S01]  /*17110*/  IMAD R54, R54, UR4, RZ ;  /* 0x0000000436367c24 */ /* 0x000fe2000f8e02ff */
[-C--:B--2---:R-:W-:Y:S01]  /*17120*/  IADD3 R6, P5, R57, R0.reuse, RZ ;  /* 0x0000000039067210 */ /* 0x084fe20007fbe0ff */
[----:B------:R0:W-:Y:S01]  /*17130*/  @P2 STG.E.U8 desc[UR18][R4.64], R109 ;  /* 0x0000006d04002986 */ /* 0x0001e2000c101112 */
[-C--:B---3--:R-:W-:Y:S01]  /*17140*/  IADD3 R8, P6, R56, R0.reuse, RZ ;  /* 0x0000000038087210 */ /* 0x088fe20007fde0ff */
[----:B------:R-:W-:Y:S01]  /*17150*/  ULDC UR7, c[0x0][0x22c] ;  /* 0x00008b0000077ab9 */ /* 0x000fe20000000800 */
[----:B----4-:R-:W-:-:S02]  /*17160*/  IADD3 R10, P2, R54, R0, RZ ;  /* 0x00000000360a7210 */ /* 0x010fc40007f5e0ff */
[-C--:B------:R-:W-:Y:S02]  /*17170*/  LEA.HI.X.SX32 R7, R57, R43.reuse, 0x1, P5 ;  /* 0x0000002b39077211 */ /* 0x080fe400028f0eff */
[-C--:B------:R-:W-:Y:S02]  /*17180*/  LEA.HI.X.SX32 R9, R56, R43.reuse, 0x1, P6 ;  /* 0x0000002b38097211 */ /* 0x080fe400030f0eff */
[-C--:B------:R-:W-:Y:S01]  /*17190*/  LEA.HI.X.SX32 R11, R54, R43.reuse, 0x1, P2 ;  /* 0x0000002b360b7211 */ /* 0x080fe200010f0eff */
[----:B------:R2:W-:Y:S01]  /*171a0*/  @P3 STG.E.U8 desc[UR18][R6.64], R107 ;  /* 0x0000006b06003986 */ /* 0x0005e2000c101112 */
[C---:B------:R-:W-:Y:S01]  /*171b0*/  ISETP.LT.AND P2, PT, R50.reuse, UR6, !P0 ;  /* 0x0000000632007c0c */ /* 0x040fe2000c741270 */
[----:B------:R-:W-:Y:S01]  /*171c0*/  ULDC UR6, c[0x0][0x22c] ;  /* 0x00008b0000067ab9 */ /* 0x000fe20000000800 */
[----:B------:R-:W-:Y:S01]  /*171d0*/  IMAD R50, R50, UR4, RZ ;  /* 0x0000000432327c24 */ /* 0x000fe2000f8e02ff */
[----:B------:R3:W-:Y:S01]  /*171e0*/  @P4 STG.E.U8 desc[UR18][R8.64], R105 ;  /* 0x0000006908004986 */ /* 0x0007e2000c101112 */
[C---:B------:R-:W-:Y:S01]  /*171f0*/  ISETP.LT.AND P4, PT, R53.reuse, UR6, !P0 ;  /* 0x0000000635007c0c */ /* 0x040fe2000c781270 */
[----:B------:R-:W-:Y:S01]  /*17200*/  IMAD R53, R53, UR4, RZ ;  /* 0x0000000435357c24 */ /* 0x000fe2000f8e02ff */
[----:B------:R-:W-:Y:S01]  /*17210*/  ISETP.LT.AND P3, PT, R52, UR7, !P0 ;  /* 0x0000000734007c0c */ /* 0x000fe2000c761270 */
[----:B------:R4:W-:Y:S01]  /*17220*/  @P1 STG.E.U8 desc[UR18][R10.64], R103 ;  /* 0x000000670a001986 */ /* 0x0009e2000c101112 */
[-C--:B0-----:R-:W-:Y:S01]  /*17230*/  IADD3 R4, P5, R50, R0.reuse, RZ ;  /* 0x0000000032047210 */ /* 0x081fe20007fbe0ff */
[----:B------:R-:W-:Y:S01]  /*17240*/  IMAD R52, R52, UR4, RZ ;  /* 0x0000000434347c24 */ /* 0x000fe2000f8e02ff */
[C---:B------:R-:W-:Y:S01]  /*17250*/  ISETP.LT.AND P1, PT, R51.reuse, UR8, !P0 ;  /* 0x0000000833007c0c */ /* 0x040fe2000c721270 */
[----:B------:R-:W-:Y:S01]  /*17260*/  IMAD R51, R51, UR4, RZ ;  /* 0x0000000433337c24 */ /* 0x000fe2000f8e02ff */
[CC--:B--2---:R-:W-:Y:S01]  /*17270*/  IADD3 R6, P6, R53.reuse, R0.reuse, RZ ;  /* 0x0000000035067210 */ /* 0x0c4fe20007fde0ff */
[----:B------:R-:W-:Y:S01]  /*17280*/  ULDC UR6, c[0x0][0x22c] ;  /* 0x00008b0000067ab9 */ /* 0x000fe20000000800 */
[-C--:B------:R-:W-:Y:S01]  /*17290*/  LEA.HI.X.SX32 R5, R50, R43.reuse, 0x1, P5 ;  /* 0x0000002b32057211 */ /* 0x080fe200028f0eff */
[----:B------:R-:W-:Y:S01]  /*172a0*/  ULDC UR7, c[0x0][0x22c] ;  /* 0x00008b0000077ab9 */ /* 0x000fe20000000800 */
[----:B---3--:R-:W-:Y:S01]  /*172b0*/  IADD3 R8, P5, R52, R0, RZ ;  /* 0x0000000034087210 */ /* 0x008fe20007fbe0ff */
[----:B------:R-:W-:Y:S01]  /*172c0*/  ULDC UR8, c[0x0][0x22c] ;  /* 0x00008b0000087ab9 */ /* 0x000fe20000000800 */
[----:B------:R-:W-:-:S02]  /*172d0*/  LEA.HI.X.SX32 R7, R53, R43, 0x1, P6 ;  /* 0x0000002b35077211 */ /* 0x000fc400030f0eff */
[----:B----4-:R-:W-:Y:S01]  /*172e0*/  IADD3 R10, P6, R51, R0, RZ ;  /* 0x00000000330a7210 */ /* 0x010fe20007fde0ff */
[----:B------:R0:W-:Y:S01]  /*172f0*/  @P2 STG.E.U8 desc[UR18][R4.64], R81 ;  /* 0x0000005104002986 */ /* 0x0001e2000c101112 */
[----:B-1----:R-:W-:Y:S02]  /*17300*/  PRMT R75, R12, 0x7770, RZ ;  /* 0x000077700c4b7816 */ /* 0x002fe400000000ff */
[----:B------:R-:W-:Y:S02]  /*17310*/  PRMT R73, R13, 0x7770, RZ ;  /* 0x000077700d497816 */ /* 0x000fe400000000ff */
[-C--:B------:R-:W-:Y:S02]  /*17320*/  LEA.HI.X.SX32 R9, R52, R43.reuse, 0x1, P5 ;  /* 0x0000002b34097211 */ /* 0x080fe400028f0eff */
[----:B------:R-:W-:Y:S02]  /*17330*/  PRMT R71, R14, 0x7770, RZ ;  /* 0x000077700e477816 */ /* 0x000fe400000000ff */
[----:B------:R-:W-:-:S02]  /*17340*/  LEA.HI.X.SX32 R11, R51, R43, 0x1, P6 ;  /* 0x0000002b330b7211 */ /* 0x000fc400030f0eff */
[C---:B------:R-:W-:Y:S01]  /*17350*/  ISETP.LT.AND P2, PT, R49.reuse, UR6, !P0 ;  /* 0x0000000631007c0c */ /* 0x040fe2000c741270 */
[----:B------:R-:W-:Y:S01]  /*17360*/  IMAD R49, R49, UR4, RZ ;  /* 0x0000000431317c24 */ /* 0x000fe2000f8e02ff */
[----:B------:R1:W-:Y:S01]  /*17370*/  @P4 STG.E.U8 desc[UR18][R6.64], R75 ;  /* 0x0000004b06004986 */ /* 0x0003e2000c101112 */
[----:B------:R-:W-:Y:S01]  /*17380*/  PRMT R21, R13, 0x7773, RZ ;  /* 0x000077730d157816 */ /* 0x000fe200000000ff */
[----:B------:R-:W-:Y:S02]  /*17390*/  ULDC UR6, c[0x0][0x22c] ;  /* 0x00008b0000067ab9 */ /* 0x000fe40000000800 */
[----:B------:R-:W-:Y:S01]  /*173a0*/  @P3 STG.E.U8 desc[UR18][R8.64], R73 ;  /* 0x0000004908003986 */ /* 0x000fe2000c101112 */
[C---:B------:R-:W-:Y:S01]  /*173b0*/  ISETP.LT.AND P3, PT, R48.reuse, UR7, !P0 ;  /* 0x0000000730007c0c */ /* 0x040fe2000c761270 */
[----:B------:R-:W-:Y:S02]  /*173c0*/  ULDC UR7, c[0x0][0x22c] ;  /* 0x00008b0000077ab9 */ /* 0x000fe40000000800 */
[----:B------:R2:W-:Y:S01]  /*173d0*/  @P1 STG.E.U8 desc[UR18][R10.64], R71 ;  /* 0x000000470a001986 */ /* 0x0005e2000c101112 */
[----:B0-----:R-:W-:Y:S01]  /*173e0*/  IADD3 R4, P1, R49, R0, RZ ;  /* 0x0000000031047210 */ /* 0x001fe20007f3e0ff */
[----:B------:R-:W-:Y:S01]  /*173f0*/  IMAD R48, R48, UR4, RZ ;  /* 0x0000000430307c24 */ /* 0x000fe2000f8e02ff */
[----:B------:R-:W-:-:S02]  /*17400*/  PRMT R61, R13, 0x7772, RZ ;  /* 0x000077720d3d7816 */ /* 0x000fc400000000ff */
[----:B------:R-:W-:Y:S02]  /*17410*/  PRMT R67, R13, 0x7771, RZ ;  /* 0x000077710d437816 */ /* 0x000fe400000000ff */
[C---:B------:R-:W-:Y:S02]  /*17420*/  PRMT R17, R15.reuse, 0x7773, RZ ;  /* 0x000077730f117816 */ /* 0x040fe400000000ff */
[C---:B------:R-:W-:Y:S02]  /*17430*/  PRMT R57, R15.reuse, 0x7772, RZ ;  /* 0x000077720f397816 */ /* 0x040fe400000000ff */
[----:B------:R-:W-:Y:S02]  /*17440*/  PRMT R13, R15, 0x7771, RZ ;  /* 0x000077710f0d7816 */ /* 0x000fe400000000ff */
[----:B------:R-:W-:Y:S02]  /*17450*/  LEA.HI.X.SX32 R5, R49, R43, 0x1, P1 ;  /* 0x0000002b31057211 */ /* 0x000fe400008f0eff */
[----:B------:R-:W-:-:S02]  /*17460*/  PRMT R15, R15, 0x7770, RZ ;  /* 0x000077700f0f7816 */ /* 0x000fc400000000ff */
[C---:B------:R-:W-:Y:S01]  /*17470*/  ISETP.LT.AND P1, PT, R46.reuse, UR7, !P0 ;  /* 0x000000072e007c0c */ /* 0x040fe2000c721270 */
[----:B------:R-:W-:Y:S01]  /*17480*/  IMAD R46, R46, UR4, RZ ;  /* 0x000000042e2e7c24 */ /* 0x000fe2000f8e02ff */
[C---:B------:R-:W-:Y:S01]  /*17490*/  ISETP.LT.AND P4, PT, R47.reuse, UR6, !P0 ;  /* 0x000000062f007c0c */ /* 0x040fe2000c781270 */
[----:B------:R-:W-:Y:S01]  /*174a0*/  IMAD R47, R47, UR4, RZ ;  /* 0x000000042f2f7c24 */ /* 0x000fe2000f8e02ff */
[-C--:B-1----:R-:W-:Y:S01]  /*174b0*/  IADD3 R6, P5, R48, R0.reuse, RZ ;  /* 0x0000000030067210 */ /* 0x082fe20007fbe0ff */
[----:B------:R0:W-:Y:S01]  /*174c0*/  @P2 STG.E.U8 desc[UR18][R4.64], R15 ;  /* 0x0000000f04002986 */ /* 0x0001e2000c101112 */
[----:B--2---:R-:W-:Y:S01]  /*174d0*/  IADD3 R10, P2, R46, R0, RZ ;  /* 0x000000002e0a7210 */ /* 0x004fe20007f5e0ff */
[----:B------:R-:W-:Y:S01]  /*174e0*/  ULDC UR6, c[0x0][0x22c] ;  /* 0x00008b0000067ab9 */ /* 0x000fe20000000800 */
[----:B------:R-:W-:Y:S01]  /*174f0*/  PRMT R69, R12, 0x7771, RZ ;  /* 0x000077710c457816 */ /* 0x000fe200000000ff */
[----:B------:R-:W-:Y:S01]  /*17500*/  ULDC UR7, c[0x0][0x22c] ;  /* 0x00008b0000077ab9 */ /* 0x000fe20000000800 */
[----:B------:R-:W-:-:S02]  /*17510*/  LEA.HI.X.SX32 R7, R48, R43, 0x1, P5 ;  /* 0x0000002b30077211 */ /* 0x000fc400028f0eff */
[-C--:B------:R-:W-:Y:S02]  /*17520*/  IADD3 R8, P6, R47, R0.reuse, RZ ;  /* 0x000000002f087210 */ /* 0x080fe40007fde0ff */
[-C--:B------:R-:W-:Y:S02]  /*17530*/  LEA.HI.X.SX32 R11, R46, R43.reuse, 0x1, P2 ;  /* 0x0000002b2e0b7211 */ /* 0x080fe400010f0eff */
[----:B------:R-:W-:Y:S01]  /*17540*/  ISETP.LT.AND P2, PT, R41, UR6, !P0 ;  /* 0x0000000629007c0c */ /* 0x000fe2000c741270 */
[----:B------:R-:W-:Y:S01]  /*17550*/  ULDC UR6, c[0x0][0x22c] ;  /* 0x00008b0000067ab9 */ /* 0x000fe20000000800 */
[----:B------:R-:W-:Y:S01]  /*17560*/  LEA.HI.X.SX32 R9, R47, R43, 0x1, P6 ;  /* 0x0000002b2f097211 */ /* 0x000fe200030f0eff */
[----:B------:R1:W-:Y:S01]  /*17570*/  @P3 STG.E.U8 desc[UR18][R6.64], R69 ;  /* 0x0000004506003986 */ /* 0x0003e2000c101112 */
[----:B------:R-:W-:Y:S01]  /*17580*/  IMAD R41, R41, UR4, RZ ;  /* 0x0000000429297c24 */ /* 0x000fe2000f8e02ff */
[C---:B------:R-:W-:Y:S01]  /*17590*/  ISETP.LT.AND P3, PT, R45.reuse, UR6, !P0 ;  /* 0x000000062d007c0c */ /* 0x040fe2000c761270 */
[----:B------:R-:W-:Y:S01]  /*175a0*/  IMAD R45, R45, UR4, RZ ;  /* 0x000000042d2d7c24 */ /* 0x000fe2000f8e02ff */
[----:B------:R-:W-:Y:S01]  /*175b0*/  PRMT R65, R14, 0x7771, RZ ;  /* 0x000077710e417816 */ /* 0x000fe200000000ff */
[----:B------:R2:W-:Y:S01]  /*175c0*/  @P4 STG.E.U8 desc[UR18][R8.64], R67 ;  /* 0x0000004308004986 */ /* 0x0005e2000c101112 */
[-C--:B0-----:R-:W-:Y:S01]  /*175d0*/  IADD3 R4, P4, R41, R0.reuse, RZ ;  /* 0x0000000029047210 */ /* 0x081fe20007f9e0ff */
[----:B------:R-:W-:Y:S01]  /*175e0*/  ULDC UR6, c[0x0][0x22c] ;  /* 0x00008b0000067ab9 */ /* 0x000fe20000000800 */
[----:B------:R-:W-:Y:S01]  /*175f0*/  PRMT R63, R12, 0x7772, RZ ;  /* 0x000077720c3f7816 */ /* 0x000fe200000000ff */
[----:B------:R0:W-:Y:S01]  /*17600*/  @P1 STG.E.U8 desc[UR18][R10.64], R65 ;  /* 0x000000410a001986 */ /* 0x0001e2000c101112 */
[----:B-1----:R-:W-:-:S02]  /*17610*/  IADD3 R6, P6, R45, R0, RZ ;  /* 0x000000002d067210 */ /* 0x002fc40007fde0ff */
[-C--:B------:R-:W-:Y:S02]  /*17620*/  LEA.HI.X.SX32 R5, R41, R43.reuse, 0x1, P4 ;  /* 0x0000002b29057211 */ /* 0x080fe400020f0eff */
[C---:B------:R-:W-:Y:S01]  /*17630*/  ISETP.LT.AND P1, PT, R44.reuse, UR7, !P0 ;  /* 0x000000072c007c0c */ /* 0x040fe2000c721270 */
[----:B------:R-:W-:Y:S01]  /*17640*/  IMAD R44, R44, UR4, RZ ;  /* 0x000000042c2c7c24 */ /* 0x000fe2000f8e02ff */
[-C--:B------:R-:W-:Y:S01]  /*17650*/  LEA.HI.X.SX32 R7, R45, R43.reuse, 0x1, P6 ;  /* 0x0000002b2d077211 */ /* 0x080fe200030f0eff */
[----:B------:R1:W-:Y:S01]  /*17660*/  @P2 STG.E.U8 desc[UR18][R4.64], R13 ;  /* 0x0000000d04002986 */ /* 0x0003e2000c101112 */
[C---:B------:R-:W-:Y:S01]  /*17670*/  ISETP.LT.AND P4, PT, R42.reuse, UR6, !P0 ;  /* 0x000000062a007c0c */ /* 0x040fe2000c781270 */
[----:B------:R-:W-:Y:S01]  /*17680*/  IMAD R42, R42, UR4, RZ ;  /* 0x000000042a2a7c24 */ /* 0x000fe2000f8e02ff */
[----:B--2---:R-:W-:Y:S01]  /*17690*/  IADD3 R8, P5, R44, R0, RZ ;  /* 0x000000002c087210 */ /* 0x004fe20007fbe0ff */
[----:B------:R-:W-:Y:S01]  /*176a0*/  @P3 STG.E.U8 desc[UR18][R6.64], R63 ;  /* 0x0000003f06003986 */ /* 0x000fe2000c101112 */
[----:B------:R-:W-:Y:S01]  /*176b0*/  ULDC UR6, c[0x0][0x22c] ;  /* 0x00008b0000067ab9 */ /* 0x000fe20000000800 */
[----:B------:R-:W-:Y:S01]  /*176c0*/  PRMT R23, R12, 0x7773, RZ ;  /* 0x000077730c177816 */ /* 0x000fe200000000ff */
[----:B------:R-:W-:Y:S01]  /*176d0*/  ULDC UR7, c[0x0][0x22c] ;  /* 0x00008b0000077ab9 */ /* 0x000fe20000000800 */
[----:B------:R-:W2:Y:S01]  /*176e0*/  LDS.128 R4, [R55] ;  /* 0x0000000037047984 */ /* 0x000ea20000000c00 */
[----:B------:R-:W-:-:S02]  /*176f0*/  LEA.HI.X.SX32 R9, R44, R43, 0x1, P5 ;  /* 0x0000002b2c097211 */ /* 0x000fc400028f0eff */
[C---:B------:R-:W-:Y:S01]  /*17700*/  ISETP.LT.AND P5, PT, R40.reuse, UR6, !P0 ;  /* 0x0000000628007c0c */ /* 0x040fe2000c7a1270 */
[----:B------:R-:W-:Y:S01]  /*17710*/  IMAD R40, R40, UR4, RZ ;  /* 0x0000000428287c24 */ /* 0x000fe2000f8e02ff */
[-C--:B0-----:R-:W-:Y:S01]  /*17720*/  IADD3 R10, P2, R42, R0.reuse, RZ ;  /* 0x000000002a0a7210 */ /* 0x081fe20007f5e0ff */
[----:B------:R-:W-:Y:S01]  /*17730*/  ULDC UR6, c[0x0][0x22c] ;  /* 0x00008b0000067ab9 */ /* 0x000fe20000000800 */
[----:B------:R0:W-:Y:S01]  /*17740*/  @P1 STG.E.U8 desc[UR18][R8.64], R61 ;  /* 0x0000003d08001986 */ /* 0x0001e2000c101112 */
[C---:B------:R-:W-:Y:S01]  /*17750*/  ISETP.LT.AND P1, PT, R38.reuse, UR6, !P0 ;  /* 0x0000000626007c0c */ /* 0x040fe2000c721270 */
[----:B------:R-:W-:Y:S01]  /*17760*/  IMAD R38, R38, UR4, RZ ;  /* 0x0000000426267c24 */ /* 0x000fe2000f8e02ff */
[----:B------:R-:W-:Y:S01]  /*17770*/  LEA.HI.X.SX32 R11, R42, R43, 0x1, P2 ;  /* 0x0000002b2a0b7211 */ /* 0x000fe200010f0eff */
[----:B------:R-:W-:Y:S01]  /*17780*/  ULDC UR6, c[0x0][0x22c] ;  /* 0x00008b0000067ab9 */ /* 0x000fe20000000800 */
[----:B------:R-:W-:Y:S02]  /*17790*/  IADD3 R12, P2, R40, R0, RZ ;  /* 0x00000000280c7210 */ /* 0x000fe40007f5e0ff */
[----:B------:R-:W-:-:S02]  /*177a0*/  PRMT R59, R14, 0x7772, RZ ;  /* 0x000077720e3b7816 */ /* 0x000fc400000000ff */
[-C--:B-1----:R-:W-:Y:S02]  /*177b0*/  LEA.HI.X.SX32 R13, R40, R43.reuse, 0x1, P2 ;  /* 0x0000002b280d7211 */ /* 0x082fe400010f0eff */
[C---:B------:R-:W-:Y:S01]  /*177c0*/  ISETP.LT.AND P2, PT, R39.reuse, UR8, !P0 ;  /* 0x0000000827007c0c */ /* 0x040fe2000c741270 */
[----:B------:R-:W-:Y:S01]  /*177d0*/  IMAD R39, R39, UR4, RZ ;  /* 0x0000000427277c24 */ /* 0x000fe2000f8e02ff */
[CC--:B0-----:R-:W-:Y:S02]  /*177e0*/  IADD3 R8, P6, R38.reuse, R0.reuse, RZ ;  /* 0x0000000026087210 */ /* 0x0c1fe40007fde0ff */
[C---:B------:R-:W-:Y:S01]  /*177f0*/  ISETP.LT.AND P3, PT, R37.reuse, UR7, !P0 ;  /* 0x0000000725007c0c */ /* 0x040fe2000c761270 */
[----:B------:R-:W-:Y:S01]  /*17800*/  IMAD R37, R37, UR4, RZ ;  /* 0x0000000425257c24 */ /* 0x000fe2000f8e02ff */
[----:B------:R0:W-:Y:S01]  /*17810*/  @P4 STG.E.U8 desc[UR18][R10.64], R59 ;  /* 0x0000003b0a004986 */ /* 0x0001e2000c101112 */
[----:B------:R-:W-:Y:S01]  /*17820*/  LEA.HI.X.SX32 R9, R38, R43, 0x1, P6 ;  /* 0x0000002b26097211 */ /* 0x000fe200030f0eff */
[----:B------:R-:W-:Y:S01]  /*17830*/  ULDC UR7, c[0x0][0x22c] ;  /* 0x00008b0000077ab9 */ /* 0x000fe20000000800 */
[----:B------:R-:W-:Y:S01]  /*17840*/  PRMT R19, R14, 0x7773, RZ ;  /* 0x000077730e137816 */ /* 0x000fe200000000ff */
[----:B------:R1:W-:Y:S01]  /*17850*/  @P5 STG.E.U8 desc[UR18][R12.64], R57 ;  /* 0x000000390c005986 */ /* 0x0003e2000c101112 */
[C---:B------:R-:W-:Y:S01]  /*17860*/  ISETP.LT.AND P6, PT, R33.reuse, UR6, !P0 ;  /* 0x0000000621007c0c */ /* 0x040fe2000c7c1270 */
[----:B------:R-:W-:Y:S01]  /*17870*/  IMAD R33, R33, UR4, RZ ;  /* 0x0000000421217c24 */ /* 0x000fe2000f8e02ff */
[-C--:B------:R-:W-:Y:S01]  /*17880*/  IADD3 R14, P5, R39, R0.reuse, RZ ;  /* 0x00000000270e7210 */ /* 0x080fe20007fbe0ff */
[----:B------:R3:W-:Y:S01]  /*17890*/  @P1 STG.E.U8 desc[UR18][R8.64], R23 ;  /* 0x0000001708001986 */ /* 0x0007e2000c101112 */
[----:B------:R-:W-:Y:S01]  /*178a0*/  ULDC UR6, c[0x0][0x22c] ;  /* 0x00008b0000067ab9 */ /* 0x000fe20000000800 */
[----:B------:R-:W-:Y:S01]  /*178b0*/  ULDC UR8, c[0x0][0x22c] ;  /* 0x00008b0000087ab9 */ /* 0x000fe20000000800 */
[----:B0-----:R-:W-:-:S02]  /*178c0*/  IADD3 R10, P4, R37, R0, RZ ;  /* 0x00000000250a7210 */ /* 0x001fc40007f9e0ff */
[-C--:B------:R-:W-:Y:S02]  /*178d0*/  LEA.HI.X.SX32 R15, R39, R43.reuse, 0x1, P5 ;  /* 0x0000002b270f7211 */ /* 0x080fe400028f0eff */
[-C--:B------:R-:W-:Y:S02]  /*178e0*/  LEA.HI.X.SX32 R11, R37, R43.reuse, 0x1, P4 ;  /* 0x0000002b250b7211 */ /* 0x080fe400020f0eff */
[-C--:B-1----:R-:W-:Y:S02]  /*178f0*/  IADD3 R12, P1, R33, R0.reuse, RZ ;  /* 0x00000000210c7210 */ /* 0x082fe40007f3e0ff */
[C---:B------:R-:W-:Y:S01]  /*17900*/  ISETP.LT.AND P5, PT, R35.reuse, UR7, !P0 ;  /* 0x0000000723007c0c */ /* 0x040fe2000c7a1270 */
[----:B------:R-:W-:Y:S01]  /*17910*/  IMAD R35, R35, UR4, RZ ;  /* 0x0000000423237c24 */ /* 0x000fe2000f8e02ff */
[C---:B------:R-:W-:Y:S01]  /*17920*/  ISETP.LT.AND P4, PT, R36.reuse, UR6, !P0 ;  /* 0x0000000624007c0c */ /* 0x040fe2000c781270 */
[----:B------:R-:W-:Y:S01]  /*17930*/  ULDC UR6, c[0x0][0x22c] ;  /* 0x00008b0000067ab9 */ /* 0x000fe20000000800 */
[----:B------:R-:W-:Y:S01]  /*17940*/  LEA.HI.X.SX32 R13, R33, R43, 0x1, P1 ;  /* 0x0000002b210d7211 */ /* 0x000fe200008f0eff */
[----:B------:R-:W-:Y:S01]  /*17950*/  IMAD R36, R36, UR4, RZ ;  /* 0x0000000424247c24 */ /* 0x000fe2000f8e02ff */
[----:B------:R0:W-:Y:S01]  /*17960*/  @P3 STG.E.U8 desc[UR18][R10.64], R21 ;  /* 0x000000150a003986 */ /* 0x0001e2000c101112 */
[C---:B------:R-:W-:Y:S01]  /*17970*/  ISETP.LT.AND P1, PT, R34.reuse, UR6, !P0 ;  /* 0x0000000622007c0c */ /* 0x040fe2000c721270 */
[----:B------:R-:W-:Y:S01]  /*17980*/  IMAD R34, R34, UR4, RZ ;  /* 0x0000000422227c24 */ /* 0x000fe2000f8e02ff */
[----:B------:R-:W-:Y:S01]  /*17990*/  ULDC UR6, c[0x0][0x22c] ;  /* 0x00008b0000067ab9 */ /* 0x000fe20000000800 */
[----:B------:R-:W-:Y:S01]  /*179a0*/  @P2 STG.E.U8 desc[UR18][R14.64], R19 ;  /* 0x000000130e002986 */ /* 0x000fe2000c101112 */
[----:B---3--:R-:W-:Y:S01]  /*179b0*/  IADD3 R8, P2, R36, R0, RZ ;  /* 0x0000000024087210 */ /* 0x008fe20007f5e0ff */
[----:B------:R-:W-:-:S02]  /*179c0*/  ULDC UR7, c[0x0][0x22c] ;  /* 0x00008b0000077ab9 */ /* 0x000fc40000000800 */
[----:B------:R1:W-:Y:S01]  /*179d0*/  @P6 STG.E.U8 desc[UR18][R12.64], R17 ;  /* 0x000000110c006986 */ /* 0x0003e2000c101112 */
[----:B0-----:R-:W-:-:S04]  /*179e0*/  IADD3 R10, P3, R35, R0, RZ ;  /* 0x00000000230a7210 */ /* 0x001fc80007f7e0ff */
[-C--:B------:R-:W-:Y:S02]  /*179f0*/  LEA.HI.X.SX32 R11, R35, R43.reuse, 0x1, P3 ;  /* 0x0000002b230b7211 */ /* 0x080fe400018f0eff */
[-C--:B------:R-:W-:Y:S02]  /*17a00*/  LEA.HI.X.SX32 R9, R36, R43.reuse, 0x1, P2 ;  /* 0x0000002b24097211 */ /* 0x080fe400010f0eff */
[----:B-1----:R-:W-:Y:S02]  /*17a10*/  IADD3 R12, P3, R34, R0, RZ ;  /* 0x00000000220c7210 */ /* 0x002fe40007f7e0ff */
[----:B--2---:R-:W-:Y:S02]  /*17a20*/  PRMT R21, R4, 0x7770, RZ ;  /* 0x0000777004157816 */ /* 0x004fe400000000ff */
[----:B------:R-:W-:Y:S02]  /*17a30*/  PRMT R19, R5, 0x7770, RZ ;  /* 0x0000777005137816 */ /* 0x000fe400000000ff */
[----:B------:R-:W-:-:S02]  /*17a40*/  LEA.HI.X.SX32 R13, R34, R43, 0x1, P3 ;  /* 0x0000002b220d7211 */ /* 0x000fc400018f0eff */
[----:B------:R-:W-:Y:S02]  /*17a50*/  PRMT R15, R6, 0x7770, RZ ;  /* 0x00007770060f7816 */ /* 0x000fe400000000ff */
[C---:B------:R-:W-:Y:S01]  /*17a60*/  ISETP.LT.AND P2, PT, R32.reuse, UR6, !P0 ;  /* 0x0000000620007c0c */ /* 0x040fe2000c741270 */
[----:B------:R-:W-:Y:S01]  /*17a70*/  IMAD R32, R32, UR4, RZ ;  /* 0x0000000420207c24 */ /* 0x000fe2000f8e02ff */
[----:B------:R0:W-:Y:S01]  /*17a80*/  @P4 STG.E.U8 desc[UR18][R8.64], R21 ;  /* 0x0000001508004986 */ /* 0x0001e2000c101112 */
[----:B------:R-:W-:-:S03]  /*17a90*/  ULDC UR6, c[0x0][0x22c] ;  /* 0x00008b0000067ab9 */ /* 0x000fc60000000800 */
[----:B------:R-:W-:Y:S04]  /*17aa0*/  @P5 STG.E.U8 desc[UR18][R10.64], R19 ;  /* 0x000000130a005986 */ /* 0x000fe8000c101112 */
[----:B------:R1:W-:Y:S01]  /*17ab0*/  @P1 STG.E.U8 desc[UR18][R12.64], R15 ;  /* 0x0000000f0c001986 */ /* 0x0003e2000c101112 */
[C---:B------:R-:W-:Y:S01]  /*17ac0*/  ISETP.LT.AND P1, PT, R30.reuse, UR6, !P0 ;  /* 0x000000061e007c0c */ /* 0x040fe2000c721270 */
[----:B------:R-:W-:Y:S01]  /*17ad0*/  IMAD R30, R30, UR4, RZ ;  /* 0x000000041e1e7c24 */ /* 0x000fe2000f8e02ff */
[CC--:B0-----:R-:W-:Y:S01]  /*17ae0*/  IADD3 R8, P3, R32.reuse, R0.reuse, RZ ;  /* 0x0000000020087210 */ /* 0x0c1fe20007f7e0ff */
[----:B------:R-:W-:Y:S01]  /*17af0*/  ULDC UR6, c[0x0][0x22c] ;  /* 0x00008b0000067ab9 */ /* 0x000fe20000000800 */
[C---:B------:R-:W-:Y:S01]  /*17b00*/  ISETP.LT.AND P5, PT, R31.reuse, UR7, !P0 ;  /* 0x000000071f007c0c */ /* 0x040fe2000c7a1270 */
[----:B------:R-:W-:Y:S01]  /*17b10*/  IMAD R31, R31, UR4, RZ ;  /* 0x000000041f1f7c24 */ /* 0x000fe2000f8e02ff */
[----:B------:R-:W-:Y:S01]  /*17b20*/  LEA.HI.X.SX32 R9, R32, R43, 0x1, P3 ;  /* 0x0000002b20097211 */ /* 0x000fe200018f0eff */
[----:B------:R-:W-:Y:S01]  /*17b30*/  ULDC UR7, c[0x0][0x22c] ;  /* 0x00008b0000077ab9 */ /* 0x000fe20000000800 */
[----:B-1----:R-:W-:-:S02]  /*17b40*/  IADD3 R12, P3, R30, R0, RZ ;  /* 0x000000001e0c7210 */ /* 0x002fc40007f7e0ff */
[----:B------:R-:W-:Y:S02]  /*17b50*/  IADD3 R10, P4, R31, R0, RZ ;  /* 0x000000001f0a7210 */ /* 0x000fe40007f9e0ff */
[-C--:B------:R-:W-:Y:S02]  /*17b60*/  LEA.HI.X.SX32 R13, R30, R43.reuse, 0x1, P3 ;  /* 0x0000002b1e0d7211 */ /* 0x080fe400018f0eff */
[----:B------:R-:W-:Y:S02]  /*17b70*/  PRMT R19, R7, 0x7770, RZ ;  /* 0x0000777007137816 */ /* 0x000fe400000000ff */
[C---:B------:R-:W-:Y:S01]  /*17b80*/  ISETP.LT.AND P3, PT, R29.reuse, UR6, !P0 ;  /* 0x000000061d007c0c */ /* 0x040fe2000c761270 */
[----:B------:R-:W-:Y:S01]  /*17b90*/  IMAD R29, R29, UR4, RZ ;  /* 0x000000041d1d7c24 */ /* 0x000fe2000f8e02ff */
[----:B------:R-:W-:Y:S02]  /*17ba0*/  LEA.HI.X.SX32 R11, R31, R43, 0x1, P4 ;  /* 0x0000002b1f0b7211 */ /* 0x000fe400020f0eff */
[----:B------:R-:W-:Y:S01]  /*17bb0*/  PRMT R17, R4, 0x7771, RZ ;  /* 0x0000777104117816 */ /* 0x000fe200000000ff */
[----:B------:R0:W-:Y:S01]  /*17bc0*/  @P2 STG.E.U8 desc[UR18][R8.64], R19 ;  /* 0x0000001308002986 */ /* 0x0001e2000c101112 */
[----:B------:R-:W-:Y:S01]  /*17bd0*/  PRMT R15, R5, 0x7771, RZ ;  /* 0x00007771050f7816 */ /* 0x000fe200000000ff */
[----:B------:R-:W-:Y:S01]  /*17be0*/  ULDC UR6, c[0x0][0x22c] ;  /* 0x00008b0000067ab9 */ /* 0x000fe20000000800 */
[C---:B------:R-:W-:Y:S01]  /*17bf0*/  ISETP.LT.AND P2, PT, R26.reuse, UR7, !P0 ;  /* 0x000000071a007c0c */ /* 0x040fe2000c741270 */
[----:B------:R-:W-:Y:S01]  /*17c00*/  IMAD R26, R26, UR4, RZ ;  /* 0x000000041a1a7c24 */ /* 0x000fe2000f8e02ff */
[----:B------:R1:W-:Y:S01]  /*17c10*/  @P5 STG.E.U8 desc[UR18][R10.64], R17 ;  /* 0x000000110a005986 */ /* 0x0003e2000c101112 */
[----:B------:R-:W-:Y:S01]  /*17c20*/  ULDC UR7, c[0x0][0x22c] ;  /* 0x00008b0000077ab9 */ /* 0x000fe20000000800 */
[----:B------:R-:W-:-:S02]  /*17c30*/  PRMT R23, R6, 0x7771, RZ ;  /* 0x0000777106177816 */ /* 0x000fc400000000ff */
[----:B------:R2:W-:Y:S01]  /*17c40*/  @P1 STG.E.U8 desc[UR18][R12.64], R15 ;  /* 0x0000000f0c001986 */ /* 0x0005e2000c101112 */
[-C--:B0-----:R-:W-:Y:S02]  /*17c50*/  IADD3 R8, P4, R29, R0.reuse, RZ ;  /* 0x000000001d087210 */ /* 0x081fe40007f9e0ff */
[C---:B------:R-:W-:Y:S01]  /*17c60*/  ISETP.LT.AND P1, PT, R27.reuse, UR6, !P0 ;  /* 0x000000061b007c0c */ /* 0x040fe2000c721270 */
[----:B------:R-:W-:Y:S01]  /*17c70*/  IMAD R27, R27, UR4, RZ ;  /* 0x000000041b1b7c24 */ /* 0x000fe2000f8e02ff */
[-C--:B------:R-:W-:Y:S01]  /*17c80*/  LEA.HI.X.SX32 R9, R29, R43.reuse, 0x1, P4 ;  /* 0x0000002b1d097211 */ /* 0x080fe200020f0eff */
[----:B------:R-:W-:Y:S01]  /*17c90*/  ULDC UR6, c[0x0][0x22c] ;  /* 0x00008b0000067ab9 */ /* 0x000fe20000000800 */
[C---:B------:R-:W-:Y:S01]  /*17ca0*/  ISETP.LT.AND P4, PT, R28.reuse, UR7, !P0 ;  /* 0x000000071c007c0c */ /* 0x040fe2000c781270 */
[----:B------:R-:W-:Y:S01]  /*17cb0*/  IMAD R28, R28, UR4, RZ ;  /* 0x000000041c1c7c24 */ /* 0x000fe2000f8e02ff */
[CC--:B-1----:R-:W-:Y:S01]  /*17cc0*/  IADD3 R10, P5, R26.reuse, R0.reuse, RZ ;  /* 0x000000001a0a7210 */ /* 0x0c2fe20007fbe0ff */
[----:B------:R0:W-:Y:S01]  /*17cd0*/  @P3 STG.E.U8 desc[UR18][R8.64], R23 ;  /* 0x0000001708003986 */ /* 0x0001e2000c101112 */
[----:B--2---:R-:W-:Y:S01]  /*17ce0*/  IADD3 R12, P3, R27, R0, RZ ;  /* 0x000000001b0c7210 */ /* 0x004fe20007f7e0ff */
[----:B------:R-:W-:Y:S01]  /*17cf0*/  ULDC UR7, c[0x0][0x22c] ;  /* 0x00008b0000077ab9 */ /* 0x000fe20000000800 */
[----:B------:R-:W-:-:S02]  /*17d00*/  LEA.HI.X.SX32 R11, R26, R43, 0x1, P5 ;  /* 0x0000002b1a0b7211 */ /* 0x000fc400028f0eff */
[----:B------:R-:W-:Y:S02]  /*17d10*/  IADD3 R14, P5, R28, R0, RZ ;  /* 0x000000001c0e7210 */ /* 0x000fe40007fbe0ff */
[----:B------:R-:W-:Y:S02]  /*17d20*/  PRMT R21, R7, 0x7771, RZ ;  /* 0x0000777107157816 */ /* 0x000fe400000000ff */
[-C--:B------:R-:W-:Y:S02]  /*17d30*/  LEA.HI.X.SX32 R13, R27, R43.reuse, 0x1, P3 ;  /* 0x0000002b1b0d7211 */ /* 0x080fe400018f0eff */
[----:B------:R-:W-:Y:S02]  /*17d40*/  PRMT R19, R4, 0x7772, RZ ;  /* 0x0000777204137816 */ /* 0x000fe400000000ff */
[----:B------:R-:W-:Y:S02]  /*17d50*/  LEA.HI.X.SX32 R15, R28, R43, 0x1, P5 ;  /* 0x0000002b1c0f7211 */ /* 0x000fe400028f0eff */
[----:B------:R-:W-:Y:S01]  /*17d60*/  PRMT R17, R5, 0x7772, RZ ;  /* 0x0000777205117816 */ /* 0x000fe200000000ff */
[----:B------:R1:W-:Y:S01]  /*17d70*/  @P2 STG.E.U8 desc[UR18][R10.64], R21 ;  /* 0x000000150a002986 */ /* 0x0003e2000c101112 */
[C---:B------:R-:W-:Y:S01]  /*17d80*/  ISETP.LT.AND P5, PT, R25.reuse, UR6, !P0 ;  /* 0x0000000619007c0c */ /* 0x040fe2000c7a1270 */
[----:B------:R-:W-:-:S02]  /*17d90*/  IMAD R25, R25, UR4, RZ ;  /* 0x0000000419197c24 */ /* 0x000fc4000f8e02ff */
[----:B------:R2:W-:Y:S01]  /*17da0*/  @P1 STG.E.U8 desc[UR18][R12.64], R19 ;  /* 0x000000130c001986 */ /* 0x0005e2000c101112 */
[----:B------:R-:W-:-:S03]  /*17db0*/  ISETP.LT.AND P3, PT, R24, UR8, !P0 ;  /* 0x0000000818007c0c */ /* 0x000fc6000c761270 */
[----:B------:R3:W-:Y:S01]  /*17dc0*/  @P4 STG.E.U8 desc[UR18][R14.64], R17 ;  /* 0x000000110e004986 */ /* 0x0007e2000c101112 */
[C---:B------:R-:W-:Y:S01]  /*17dd0*/  ISETP.LT.AND P4, PT, R3.reuse, UR7, !P0 ;  /* 0x0000000703007c0c */ /* 0x040fe2000c781270 */
[----:B------:R-:W-:Y:S01]  /*17de0*/  IMAD R3, R3, UR4, RZ ;  /* 0x0000000403037c24 */ /* 0x000fe2000f8e02ff */
[----:B0-----:R-:W-:Y:S01]  /*17df0*/  IADD3 R8, P2, R25, R0, RZ ;  /* 0x0000000019087210 */ /* 0x001fe20007f5e0ff */
[----:B------:R-:W-:-:S03]  /*17e00*/  IMAD R24, R24, UR4, RZ ;  /* 0x0000000418187c24 */ /* 0x000fc6000f8e02ff */
[-C--:B-1----:R-:W-:Y:S02]  /*17e10*/  IADD3 R10, P6, R3, R0.reuse, RZ ;  /* 0x00000000030a7210 */ /* 0x082fe40007fde0ff */
[-C--:B------:R-:W-:Y:S02]  /*17e20*/  LEA.HI.X.SX32 R9, R25, R43.reuse, 0x1, P2 ;  /* 0x0000002b19097211 */ /* 0x080fe400010f0eff */
[-C--:B--2---:R-:W-:Y:S01]  /*17e30*/  IADD3 R12, P2, R24, R0.reuse, RZ ;  /* 0x00000000180c7210 */ /* 0x084fe20007f5e0ff */
[----:B---3--:R-:W-:Y:S02]  /*17e40*/  IMAD R15, R90, UR4, RZ ;  /* 0x000000045a0f7c24 */ /* 0x008fe4000f8e02ff */
[----:B------:R-:W-:Y:S01]  /*17e50*/  IMAD R17, R89, UR4, RZ ;  /* 0x0000000459117c24 */ /* 0x000fe2000f8e02ff */
[C---:B------:R-:W-:Y:S01]  /*17e60*/  ISETP.LT.AND P1, PT, R2.reuse, UR10, !P0 ;  /* 0x0000000a02007c0c */ /* 0x040fe2000c721270 */
[----:B------:R-:W-:Y:S01]  /*17e70*/  IMAD R18, R2, UR4, RZ ;  /* 0x0000000402127c24 */ /* 0x000fe2000f8e02ff */
[----:B------:R-:W-:Y:S01]  /*17e80*/  LEA.HI.X.SX32 R11, R3, R43, 0x1, P6 ;  /* 0x0000002b030b7211 */ /* 0x000fe200030f0eff */
[----:B------:R-:W-:Y:S01]  /*17e90*/  ULDC UR4, c[0x0][0x22c] ;  /* 0x00008b0000047ab9 */ /* 0x000fe20000000800 */
[----:B------:R-:W-:-:S02]  /*17ea0*/  IADD3 R2, P6, R15, R0, RZ ;  /* 0x000000000f027210 */ /* 0x000fc40007fde0ff */
[-C--:B------:R-:W-:Y:S02]  /*17eb0*/  LEA.HI.X.SX32 R13, R24, R43.reuse, 0x1, P2 ;  /* 0x0000002b180d7211 */ /* 0x080fe400010f0eff */
[----:B------:R-:W-:Y:S02]  /*17ec0*/  IADD3 R14, P2, R17, R0, RZ ;  /* 0x00000000110e7210 */ /* 0x000fe40007f5e0ff */
[-C--:B------:R-:W-:Y:S02]  /*17ed0*/  LEA.HI.X.SX32 R3, R15, R43.reuse, 0x1, P6 ;  /* 0x0000002b0f037211 */ /* 0x080fe400030f0eff */
[----:B------:R-:W-:Y:S02]  /*17ee0*/  LEA.HI.X.SX32 R15, R17, R43, 0x1, P2 ;  /* 0x0000002b110f7211 */ /* 0x000fe400010f0eff */
[----:B------:R-:W-:Y:S02]  /*17ef0*/  ISETP.LT.AND P2, PT, R90, UR9, !P0 ;  /* 0x000000095a007c0c */ /* 0x000fe4000c741270 */
[----:B------:R-:W-:-:S02]  /*17f00*/  ISETP.LT.AND P0, PT, R89, UR4, !P0 ;  /* 0x0000000459007c0c */ /* 0x000fc4000c701270 */
[----:B------:R-:W-:Y:S02]  /*17f10*/  PRMT R25, R6, 0x7772, RZ ;  /* 0x0000777206197816 */ /* 0x000fe400000000ff */
[----:B------:R-:W-:Y:S02]  /*17f20*/  PRMT R23, R7, 0x7772, RZ ;  /* 0x0000777207177816 */ /* 0x000fe400000000ff */
[----:B------:R-:W-:Y:S02]  /*17f30*/  PRMT R21, R4, 0x7773, RZ ;  /* 0x0000777304157816 */ /* 0x000fe400000000ff */
[----:B------:R-:W-:Y:S01]  /*17f40*/  PRMT R19, R5, 0x7773, RZ ;  /* 0x0000777305137816 */ /* 0x000fe200000000ff */
[----:B------:R0:W-:Y:S01]  /*17f50*/  @P5 STG.E.U8 desc[UR18][R8.64], R25 ;  /* 0x0000001908005986 */ /* 0x0001e2000c101112 */
[----:B------:R-:W-:-:S03]  /*17f60*/  PRMT R5, R6, 0x7773, RZ ;  /* 0x0000777306057816 */ /* 0x000fc600000000ff */
[----:B------:R0:W-:Y:S01]  /*17f70*/  @P4 STG.E.U8 desc[UR18][R10.64], R23 ;  /* 0x000000170a004986 */ /* 0x0001e2000c101112 */
[----:B------:R-:W-:-:S03]  /*17f80*/  IADD3 R16, P6, R18, R0, RZ ;  /* 0x0000000012107210 */ /* 0x000fc60007fde0ff */
[----:B------:R0:W-:Y:S04]  /*17f90*/  @P3 STG.E.U8 desc[UR18][R12.64], R21 ;  /* 0x000000150c003986 */ /* 0x0001e8000c101112 */
[----:B------:R0:W-:Y:S01]  /*17fa0*/  @P2 STG.E.U8 desc[UR18][R2.64], R19 ;  /* 0x0000001302002986 */ /* 0x0001e2000c101112 */
[----:B------:R-:W-:-:S03]  /*17fb0*/  LEA.HI.X.SX32 R17, R18, R43, 0x1, P6 ;  /* 0x0000002b12117211 */ /* 0x000fc600030f0eff */
[----:B------:R0:W-:Y:S01]  /*17fc0*/  @P0 STG.E.U8 desc[UR18][R14.64], R5 ;  /* 0x000000050e000986 */ /* 0x0001e2000c101112 */
[----:B------:R-:W-:Y:S01]  /*17fd0*/  PRMT R7, R7, 0x7773, RZ ;  /* 0x0000777307077816 */ /* 0x000fe200000000ff */
[----:B------:R-:W-:Y:S06]  /*17fe0*/  @!P1 EXIT ;  /* 0x000000000000994d */ /* 0x000fec0003800000 */
[----:B------:R-:W-:Y:S01]  /*17ff0*/  STG.E.U8 desc[UR18][R16.64], R7 ;  /* 0x0000000710007986 */ /* 0x000fe2000c101112 */
[----:B------:R-:W-:Y:S05]  /*18000*/  EXIT ;  /* 0x000000000000794d */ /* 0x000fea0003800000 */
.L_x_3:
[----:B------:R-:W-:-:S00]  /*18010*/  BRA `(.L_x_3) ;  /* 0xfffffffc00fc7947 */ /* 0x000fc0000383ffff */
[----:B------:R-:W-:-:S00]  /*18020*/  NOP ;  /* 0x0000000000007918 */ /* 0x000fc00000000000 */
        /* <DEDUP_REMOVED lines=13> */
.L_x_4:


//--------------------- .nv.shared.matmul_kernel  --------------------------
	.section	.nv.shared.matmul_kernel,"aw",@nobits
	.sectionflags	@""
	.align	16
	.zero		1024


//--------------------- .nv.shared.reserved.0     --------------------------
	.section	.nv.shared.reserved.0,"aw",@nobits
	.weak		__nv_reservedSMEM_offset_0_alias
	.size		__nv_reservedSMEM_offset_0_alias, 0, 0
	.other		__nv_reservedSMEM_offset_0_alias,@"STO_CUDA_RESERVED_SHARED STV_DEFAULT"
__nv_reservedSMEM_offset_0_alias:
	.zero		0


//--------------------- .nv.constant0.matmul_kernel --------------------------
	.section	.nv.constant0.matmul_kernel,"a",@progbits
	.sectionflags	@""
	.align	4
.nv.constant0.matmul_kernel:
	.zero		608


//--------------------- SYMBOLS --------------------------

	.type		.nv.reservedSmem.offset0,@object
	.size		.nv.reservedSmem.offset0,0x4
